	.target	sm_80

	.elftype	@"ET_EXEC"


//--------------------- .note.nv.tkinfo           --------------------------
	.section	.note.nv.tkinfo,"",@"SHT_NOTE"
	.sectionflags	@"SHF_NOTE_NV_TKINFO"
	.tkinfo
        /*0018*/ 	.word	0x00000002
        /*0030*/ 	.string	""
        /*0030*/ 	.string	"ptxas"
        /*0030*/ 	.string	"Cuda compilation tools, release 13.0, V13.0.88"
        /*0030*/ 	.string	"Build cuda_13.0.r13.0/compiler.36424714_0"
        /*0030*/ 	.string	"-v  -suppress-debug-info  -lineinfo  -arch sm_80 "



//--------------------- .note.nv.cuinfo           --------------------------
	.section	.note.nv.cuinfo,"",@"SHT_NOTE"
	.sectionflags	@"SHF_NOTE_NV_CUINFO"
        /*0018*/ 	.short	0x0002
        /*001a*/ 	.short	0x0050
        /*001c*/ 	.short	0x0082
	.zero		2


//--------------------- .nv.info                  --------------------------
	.section	.nv.info,"",@"SHT_CUDA_INFO"
	.align	4


	//----- nvinfo : EIATTR_REGCOUNT
	.align		4
        /*0000*/ 	.byte	0x04, 0x2f
        /*0002*/ 	.short	(.L_2 - .L_1)
	.align		4
.L_1:
        /*0004*/ 	.word	index@(attn_fwd)
        /*0008*/ 	.word	0x00000020


	//----- nvinfo : EIATTR_FRAME_SIZE
	.align		4
.L_2:
        /*000c*/ 	.byte	0x04, 0x11
        /*000e*/ 	.short	(.L_4 - .L_3)
	.align		4
.L_3:
        /*0010*/ 	.word	index@(attn_fwd)
        /*0014*/ 	.word	0x000057d0


	//----- nvinfo : EIATTR_MIN_STACK_SIZE
	.align		4
.L_4:
        /*0018*/ 	.byte	0x04, 0x12
        /*001a*/ 	.short	(.L_6 - .L_5)
	.align		4
.L_5:
        /*001c*/ 	.word	index@(attn_fwd)
        /*0020*/ 	.word	0x000057d0
.L_6:


//--------------------- .nv.info.attn_fwd         --------------------------
	.section	.nv.info.attn_fwd,"",@"SHT_CUDA_INFO"
	.sectionflags	@""
	.align	4


	//----- nvinfo : EIATTR_CUDA_API_VERSION
	.align		4
        /*0000*/ 	.byte	0x04, 0x37
        /*0002*/ 	.short	(.L_8 - .L_7)
.L_7:
        /*0004*/ 	.word	0x00000082


	//----- nvinfo : EIATTR_SW2861232_WAR
	.align		4
.L_8:
        /*0008*/ 	.byte	0x01, 0x35
	.zero		2


	//----- nvinfo : EIATTR_PARAM_CBANK
	.align		4
        /*000c*/ 	.byte	0x04, 0x0a
        /*000e*/ 	.short	(.L_10 - .L_9)
	.align		4
.L_9:
        /*0010*/ 	.word	index@(.nv.constant0.attn_fwd)
        /*0014*/ 	.short	0x0160
        /*0016*/ 	.short	0x0088


	//----- nvinfo : EIATTR_CBANK_PARAM_SIZE
	.align		4
.L_10:
        /*0018*/ 	.byte	0x03, 0x19
        /*001a*/ 	.short	0x0088


	//----- nvinfo : EIATTR_KPARAM_INFO
	.align		4
        /*001c*/ 	.byte	0x04, 0x17
        /*001e*/ 	.short	(.L_12 - .L_11)
.L_11:
        /*0020*/ 	.word	0x00000000
        /*0024*/ 	.short	0x0019
        /*0026*/ 	.short	0x0080
        /*0028*/ 	.byte	0x00, 0xf4, 0x21, 0x00


	//----- nvinfo : EIATTR_KPARAM_INFO
	.align		4
.L_12:
        /*002c*/ 	.byte	0x04, 0x17
        /*002e*/ 	.short	(.L_14 - .L_13)
.L_13:
        /*0030*/ 	.word	0x00000000
        /*0034*/ 	.short	0x0018
        /*0036*/ 	.short	0x0078
        /*0038*/ 	.byte	0x00, 0xf4, 0x21, 0x00


	//----- nvinfo : EIATTR_KPARAM_INFO
	.align		4
.L_14:
        /*003c*/ 	.byte	0x04, 0x17
        /*003e*/ 	.short	(.L_16 - .L_15)
.L_15:
        /*0040*/ 	.word	0x00000000
        /*0044*/ 	.short	0x0017
        /*0046*/ 	.short	0x0070
        /*0048*/ 	.byte	0x00, 0xf0, 0x11, 0x00


	//----- nvinfo : EIATTR_KPARAM_INFO
	.align		4
.L_16:
        /*004c*/ 	.byte	0x04, 0x17
        /*004e*/ 	.short	(.L_18 - .L_17)
.L_17:
        /*0050*/ 	.word	0x00000000
        /*0054*/ 	.short	0x0016
        /*0056*/ 	.short	0x006c
        /*0058*/ 	.byte	0x00, 0xf0, 0x11, 0x00


	//----- nvinfo : EIATTR_KPARAM_INFO
	.align		4
.L_18:
        /*005c*/ 	.byte	0x04, 0x17
        /*005e*/ 	.short	(.L_20 - .L_19)
.L_19:
        /*0060*/ 	.word	0x00000000
        /*0064*/ 	.short	0x0015
        /*0066*/ 	.short	0x0068
        /*0068*/ 	.byte	0x00, 0xf0, 0x11, 0x00


	//----- nvinfo : EIATTR_KPARAM_INFO
	.align		4
.L_20:
        /*006c*/ 	.byte	0x04, 0x17
        /*006e*/ 	.short	(.L_22 - .L_21)
.L_21:
        /*0070*/ 	.word	0x00000000
        /*0074*/ 	.short	0x0014
        /*0076*/ 	.short	0x0064
        /*0078*/ 	.byte	0x00, 0xf0, 0x11, 0x00


	//----- nvinfo : EIATTR_KPARAM_INFO
	.align		4
.L_22:
        /*007c*/ 	.byte	0x04, 0x17
        /*007e*/ 	.short	(.L_24 - .L_23)
.L_23:
        /*0080*/ 	.word	0x00000000
        /*0084*/ 	.short	0x0013
        /*0086*/ 	.short	0x0060
        /*0088*/ 	.byte	0x00, 0xf0, 0x11, 0x00


	//----- nvinfo : EIATTR_KPARAM_INFO
	.align		4
.L_24:
        /*008c*/ 	.byte	0x04, 0x17
        /*008e*/ 	.short	(.L_26 - .L_25)
.L_25:
        /*0090*/ 	.word	0x00000000
        /*0094*/ 	.short	0x0012
        /*0096*/ 	.short	0x005c
        /*0098*/ 	.byte	0x00, 0xf0, 0x11, 0x00


	//----- nvinfo : EIATTR_KPARAM_INFO
	.align		4
.L_26:
        /*009c*/ 	.byte	0x04, 0x17
        /*009e*/ 	.short	(.L_28 - .L_27)
.L_27:
        /*00a0*/ 	.word	0x00000000
        /*00a4*/ 	.short	0x0011
        /*00a6*/ 	.short	0x0058
        /*00a8*/ 	.byte	0x00, 0xf0, 0x11, 0x00


	//----- nvinfo : EIATTR_KPARAM_INFO
	.align		4
.L_28:
        /*00ac*/ 	.byte	0x04, 0x17
        /*00ae*/ 	.short	(.L_30 - .L_29)
.L_29:
        /*00b0*/ 	.word	0x00000000
        /*00b4*/ 	.short	0x0010
        /*00b6*/ 	.short	0x0054
        /*00b8*/ 	.byte	0x00, 0xf0, 0x11, 0x00


	//----- nvinfo : EIATTR_KPARAM_INFO
	.align		4
.L_30:
        /*00bc*/ 	.byte	0x04, 0x17
        /*00be*/ 	.short	(.L_32 - .L_31)
.L_31:
        /*00c0*/ 	.word	0x00000000
        /*00c4*/ 	.short	0x000f
        /*00c6*/ 	.short	0x0050
        /*00c8*/ 	.byte	0x00, 0xf0, 0x11, 0x00


	//----- nvinfo : EIATTR_KPARAM_INFO
	.align		4
.L_32:
        /*00cc*/ 	.byte	0x04, 0x17
        /*00ce*/ 	.short	(.L_34 - .L_33)
.L_33:
        /*00d0*/ 	.word	0x00000000
        /*00d4*/ 	.short	0x000e
        /*00d6*/ 	.short	0x004c
        /*00d8*/ 	.byte	0x00, 0xf0, 0x11, 0x00


	//----- nvinfo : EIATTR_KPARAM_INFO
	.align		4
.L_34:
        /*00dc*/ 	.byte	0x04, 0x17
        /*00de*/ 	.short	(.L_36 - .L_35)
.L_35:
        /*00e0*/ 	.word	0x00000000
        /*00e4*/ 	.short	0x000d
        /*00e6*/ 	.short	0x0048
        /*00e8*/ 	.byte	0x00, 0xf0, 0x11, 0x00


	//----- nvinfo : EIATTR_KPARAM_INFO
	.align		4
.L_36:
        /*00ec*/ 	.byte	0x04, 0x17
        /*00ee*/ 	.short	(.L_38 - .L_37)
.L_37:
        /*00f0*/ 	.word	0x00000000
        /*00f4*/ 	.short	0x000c
        /*00f6*/ 	.short	0x0044
        /*00f8*/ 	.byte	0x00, 0xf0, 0x11, 0x00


	//----- nvinfo : EIATTR_KPARAM_INFO
	.align		4
.L_38:
        /*00fc*/ 	.byte	0x04, 0x17
        /*00fe*/ 	.short	(.L_40 - .L_39)
.L_39:
        /*0100*/ 	.word	0x00000000
        /*0104*/ 	.short	0x000b
        /*0106*/ 	.short	0x0040
        /*0108*/ 	.byte	0x00, 0xf0, 0x11, 0x00


	//----- nvinfo : EIATTR_KPARAM_INFO
	.align		4
.L_40:
        /*010c*/ 	.byte	0x04, 0x17
        /*010e*/ 	.short	(.L_42 - .L_41)
.L_41:
        /*0110*/ 	.word	0x00000000
        /*0114*/ 	.short	0x000a
        /*0116*/ 	.short	0x003c
        /*0118*/ 	.byte	0x00, 0xf0, 0x11, 0x00


	//----- nvinfo : EIATTR_KPARAM_INFO
	.align		4
.L_42:
        /*011c*/ 	.byte	0x04, 0x17
        /*011e*/ 	.short	(.L_44 - .L_43)
.L_43:
        /*0120*/ 	.word	0x00000000
        /*0124*/ 	.short	0x0009
        /*0126*/ 	.short	0x0038
        /*0128*/ 	.byte	0x00, 0xf0, 0x11, 0x00


	//----- nvinfo : EIATTR_KPARAM_INFO
	.align		4
.L_44:
        /*012c*/ 	.byte	0x04, 0x17
        /*012e*/ 	.short	(.L_46 - .L_45)
.L_45:
        /*0130*/ 	.word	0x00000000
        /*0134*/ 	.short	0x0008
        /*0136*/ 	.short	0x0034
        /*0138*/ 	.byte	0x00, 0xf0, 0x11, 0x00


	//----- nvinfo : EIATTR_KPARAM_INFO
	.align		4
.L_46:
        /*013c*/ 	.byte	0x04, 0x17
        /*013e*/ 	.short	(.L_48 - .L_47)
.L_47:
        /*0140*/ 	.word	0x00000000
        /*0144*/ 	.short	0x0007
        /*0146*/ 	.short	0x0030
        /*0148*/ 	.byte	0x00, 0xf0, 0x11, 0x00


	//----- nvinfo : EIATTR_KPARAM_INFO
	.align		4
.L_48:
        /*014c*/ 	.byte	0x04, 0x17
        /*014e*/ 	.short	(.L_50 - .L_49)
.L_49:
        /*0150*/ 	.word	0x00000000
        /*0154*/ 	.short	0x0006
        /*0156*/ 	.short	0x002c
        /*0158*/ 	.byte	0x00, 0xf0, 0x11, 0x00


	//----- nvinfo : EIATTR_KPARAM_INFO
	.align		4
.L_50:
        /*015c*/ 	.byte	0x04, 0x17
        /*015e*/ 	.short	(.L_52 - .L_51)
.L_51:
        /*0160*/ 	.word	0x00000000
        /*0164*/ 	.short	0x0005
        /*0166*/ 	.short	0x0028
        /*0168*/ 	.byte	0x00, 0xf0, 0x11, 0x00


	//----- nvinfo : EIATTR_KPARAM_INFO
	.align		4
.L_52:
        /*016c*/ 	.byte	0x04, 0x17
        /*016e*/ 	.short	(.L_54 - .L_53)
.L_53:
        /*0170*/ 	.word	0x00000000
        /*0174*/ 	.short	0x0004
        /*0176*/ 	.short	0x0020
        /*0178*/ 	.byte	0x00, 0xf4, 0x21, 0x00


	//----- nvinfo : EIATTR_KPARAM_INFO
	.align		4
.L_54:
        /*017c*/ 	.byte	0x04, 0x17
        /*017e*/ 	.short	(.L_56 - .L_55)
.L_55:
        /*0180*/ 	.word	0x00000000
        /*0184*/ 	.short	0x0003
        /*0186*/ 	.short	0x0018
        /*0188*/ 	.byte	0x00, 0xf4, 0x21, 0x00


	//----- nvinfo : EIATTR_KPARAM_INFO
	.align		4
.L_56:
        /*018c*/ 	.byte	0x04, 0x17
        /*018e*/ 	.short	(.L_58 - .L_57)
.L_57:
        /*0190*/ 	.word	0x00000000
        /*0194*/ 	.short	0x0002
        /*0196*/ 	.short	0x0010
        /*0198*/ 	.byte	0x00, 0xf4, 0x21, 0x00


	//----- nvinfo : EIATTR_KPARAM_INFO
	.align		4
.L_58:
        /*019c*/ 	.byte	0x04, 0x17
        /*019e*/ 	.short	(.L_60 - .L_59)
.L_59:
        /*01a0*/ 	.word	0x00000000
        /*01a4*/ 	.short	0x0001
        /*01a6*/ 	.short	0x0008
        /*01a8*/ 	.byte	0x00, 0xf4, 0x21, 0x00


	//----- nvinfo : EIATTR_KPARAM_INFO
	.align		4
.L_60:
        /*01ac*/ 	.byte	0x04, 0x17
        /*01ae*/ 	.short	(.L_62 - .L_61)
.L_61:
        /*01b0*/ 	.word	0x00000000
        /*01b4*/ 	.short	0x0000
        /*01b6*/ 	.short	0x0000
        /*01b8*/ 	.byte	0x00, 0xf4, 0x21, 0x00


	//----- nvinfo : EIATTR_MAXREG_COUNT
	.align		4
.L_62:
        /*01bc*/ 	.byte	0x03, 0x1b
        /*01be*/ 	.short	0x00ff


	//----- nvinfo : EIATTR_NUM_BARRIERS
	.align		4
        /*01c0*/ 	.byte	0x02, 0x4c
        /*01c2*/ 	.byte	0x01
	.zero		1


	//----- nvinfo : EIATTR_ANNOTATIONS
	.align		4
        /*01c4*/ 	.byte	0x04, 0x55
        /*01c6*/ 	.short	(.L_64 - .L_63)


	//   ....[0]....
.L_63:
        /*01c8*/ 	.word	0x00000001
        /*01cc*/ 	.byte	0x20, 0x04, 0x00, 0x00, 0x01, 0x00, 0x00, 0x00, 0x30, 0x04, 0x00, 0x00, 0x01, 0x00, 0x00, 0x00
        /* <DEDUP_REMOVED lines=246> */
        /*113c*/ 	.byte	0xb0, 0x7f, 0x00, 0x00


	//----- nvinfo : EIATTR_MERCURY_ISA_VERSION
	.align		4
.L_64:
        /*1140*/ 	.byte	0x03, 0x5f
        /*1142*/ 	.short	0x0000


	//----- nvinfo : EIATTR_COOP_GROUP_MASK_REGIDS
	.align		4
        /*1144*/ 	.byte	0x04, 0x29
        /*1146*/ 	.short	(.L_66 - .L_65)


	//   ....[0]....
.L_65:
        /*1148*/ 	.word	0xffffffff


	//   ....[1]....
        /*114c*/ 	.word	0xffffffff


	//   ....[2]....
        /*1150*/ 	.word	0xffffffff


	//   ....[3]....
        /*1154*/ 	.word	0xffffffff


	//   ....[4]....
        /*1158*/ 	.word	0xffffffff


	//   ....[5]....
        /*115c*/ 	.word	0xffffffff


	//   ....[6]....
        /*1160*/ 	.word	0xffffffff


	//   ....[7]....
        /*1164*/ 	.word	0xffffffff


	//   ....[8]....
        /*1168*/ 	.word	0xffffffff


	//   ....[9]....
        /*116c*/ 	.word	0xffffffff


	//   ....[10]....
        /*1170*/ 	.word	0xffffffff


	//   ....[11]....
        /*1174*/ 	.word	0xffffffff


	//   ....[12]....
        /*1178*/ 	.word	0xffffffff


	//   ....[13]....
        /*117c*/ 	.word	0xffffffff


	//   ....[14]....
        /*1180*/ 	.word	0xffffffff


	//   ....[15]....
        /*1184*/ 	.word	0xffffffff


	//   ....[16]....
        /*1188*/ 	.word	0xffffffff


	//   ....[17]....
        /*118c*/ 	.word	0xffffffff


	//   ....[18]....
        /*1190*/ 	.word	0xffffffff


	//   ....[19]....
        /*1194*/ 	.word	0xffffffff


	//   ....[20]....
        /*1198*/ 	.word	0xffffffff


	//   ....[21]....
        /*119c*/ 	.word	0xffffffff


	//   ....[22]....
        /*11a0*/ 	.word	0xffffffff


	//   ....[23]....
        /*11a4*/ 	.word	0xffffffff


	//   ....[24]....
        /*11a8*/ 	.word	0xffffffff


	//   ....[25]....
        /*11ac*/ 	.word	0xffffffff


	//   ....[26]....
        /*11b0*/ 	.word	0xffffffff


	//   ....[27]....
        /*11b4*/ 	.word	0xffffffff


	//   ....[28]....
        /*11b8*/ 	.word	0xffffffff


	//   ....[29]....
        /*11bc*/ 	.word	0xffffffff


	//   ....[30]....
        /*11c0*/ 	.word	0xffffffff


	//   ....[31]....
        /*11c4*/ 	.word	0xffffffff


	//   ....[32]....
        /*11c8*/ 	.word	0xffffffff


	//   ....[33]....
        /*11cc*/ 	.word	0xffffffff


	//   ....[34]....
        /*11d0*/ 	.word	0xffffffff


	//   ....[35]....
        /*11d4*/ 	.word	0xffffffff


	//   ....[36]....
        /*11d8*/ 	.word	0xffffffff


	//   ....[37]....
        /*11dc*/ 	.word	0xffffffff


	//   ....[38]....
        /*11e0*/ 	.word	0xffffffff


	//   ....[39]....
        /*11e4*/ 	.word	0xffffffff


	//   ....[40]....
        /*11e8*/ 	.word	0xffffffff


	//   ....[41]....
        /*11ec*/ 	.word	0xffffffff


	//   ....[42]....
        /*11f0*/ 	.word	0xffffffff


	//   ....[43]....
        /*11f4*/ 	.word	0xffffffff


	//   ....[44]....
        /*11f8*/ 	.word	0xffffffff


	//   ....[45]....
        /*11fc*/ 	.word	0xffffffff


	//   ....[46]....
        /*1200*/ 	.word	0xffffffff


	//   ....[47]....
        /*1204*/ 	.word	0xffffffff


	//   ....[48]....
        /*1208*/ 	.word	0xffffffff


	//   ....[49]....
        /*120c*/ 	.word	0xffffffff


	//   ....[50]....
        /*1210*/ 	.word	0xffffffff


	//   ....[51]....
        /*1214*/ 	.word	0xffffffff


	//   ....[52]....
        /*1218*/ 	.word	0xffffffff


	//   ....[53]....
        /*121c*/ 	.word	0xffffffff


	//   ....[54]....
        /*1220*/ 	.word	0xffffffff


	//   ....[55]....
        /*1224*/ 	.word	0xffffffff


	//   ....[56]....
        /*1228*/ 	.word	0xffffffff


	//   ....[57]....
        /*122c*/ 	.word	0xffffffff


	//   ....[58]....
        /*1230*/ 	.word	0xffffffff


	//   ....[59]....
        /*1234*/ 	.word	0xffffffff


	//   ....[60]....
        /*1238*/ 	.word	0xffffffff


	//   ....[61]....
        /*123c*/ 	.word	0xffffffff


	//   ....[62]....
        /*1240*/ 	.word	0xffffffff


	//   ....[63]....
        /*1244*/ 	.word	0xffffffff


	//   ....[64]....
        /*1248*/ 	.word	0xffffffff


	//   ....[65]....
        /*124c*/ 	.word	0xffffffff


	//   ....[66]....
        /*1250*/ 	.word	0xffffffff


	//   ....[67]....
        /*1254*/ 	.word	0xffffffff


	//   ....[68]....
        /*1258*/ 	.word	0xffffffff


	//   ....[69]....
        /*125c*/ 	.word	0xffffffff


	//   ....[70]....
        /*1260*/ 	.word	0xffffffff


	//   ....[71]....
        /*1264*/ 	.word	0xffffffff


	//   ....[72]....
        /*1268*/ 	.word	0xffffffff


	//   ....[73]....
        /*126c*/ 	.word	0xffffffff


	//   ....[74]....
        /*1270*/ 	.word	0xffffffff


	//   ....[75]....
        /*1274*/ 	.word	0xffffffff


	//   ....[76]....
        /*1278*/ 	.word	0xffffffff


	//   ....[77]....
        /*127c*/ 	.word	0xffffffff


	//   ....[78]....
        /*1280*/ 	.word	0xffffffff


	//   ....[79]....
        /*1284*/ 	.word	0xffffffff


	//   ....[80]....
        /*1288*/ 	.word	0xffffffff


	//   ....[81]....
        /*128c*/ 	.word	0xffffffff


	//   ....[82]....
        /*1290*/ 	.word	0xffffffff


	//   ....[83]....
        /*1294*/ 	.word	0xffffffff


	//   ....[84]....
        /*1298*/ 	.word	0xffffffff


	//   ....[85]....
        /*129c*/ 	.word	0xffffffff


	//   ....[86]....
        /*12a0*/ 	.word	0xffffffff


	//   ....[87]....
        /*12a4*/ 	.word	0xffffffff


	//   ....[88]....
        /*12a8*/ 	.word	0xffffffff


	//   ....[89]....
        /*12ac*/ 	.word	0xffffffff


	//   ....[90]....
        /*12b0*/ 	.word	0xffffffff


	//   ....[91]....
        /*12b4*/ 	.word	0xffffffff


	//----- nvinfo : EIATTR_COOP_GROUP_INSTR_OFFSETS
	.align		4
.L_66:
        /*12b8*/ 	.byte	0x04, 0x28
        /*12ba*/ 	.short	(.L_68 - .L_67)


	//   ....[0]....
.L_67:
        /*12bc*/ 	.word	0x00048a50


	//   ....[1]....
        /*12c0*/ 	.word	0x00048ae0


	//   ....[2]....
        /*12c4*/ 	.word	0x00048be0


	//   ....[3]....
        /*12c8*/ 	.word	0x00048c20


	//   ....[4]....
        /*12cc*/ 	.word	0x00048c40


	//   ....[5]....
        /*12d0*/ 	.word	0x00048c50


	//   ....[6]....
        /*12d4*/ 	.word	0x00048ca0


	//   ....[7]....
        /*12d8*/ 	.word	0x00048ce0


	//   ....[8]....
        /*12dc*/ 	.word	0x00048d00


	//   ....[9]....
        /*12e0*/ 	.word	0x00048d10


	//   ....[10]....
        /*12e4*/ 	.word	0x00048d20


	//   ....[11]....
        /*12e8*/ 	.word	0x00048d30


	//   ....[12]....
        /*12ec*/ 	.word	0x00048d40


	//   ....[13]....
        /*12f0*/ 	.word	0x00048d50


	//   ....[14]....
        /*12f4*/ 	.word	0x00048da0


	//   ....[15]....
        /*12f8*/ 	.word	0x00048db0


	//   ....[16]....
        /*12fc*/ 	.word	0x00048dc0


	//   ....[17]....
        /*1300*/ 	.word	0x00048e20


	//   ....[18]....
        /*1304*/ 	.word	0x00048e30


	//   ....[19]....
        /*1308*/ 	.word	0x00048e40


	//   ....[20]....
        /*130c*/ 	.word	0x00048eb0


	//   ....[21]....
        /*1310*/ 	.word	0x00048ec0


	//   ....[22]....
        /*1314*/ 	.word	0x00048ed0


	//   ....[23]....
        /*1318*/ 	.word	0x00048ee0


	//   ....[24]....
        /*131c*/ 	.word	0x00048ef0


	//   ....[25]....
        /*1320*/ 	.word	0x00048f00


	//   ....[26]....
        /*1324*/ 	.word	0x00048f10


	//   ....[27]....
        /*1328*/ 	.word	0x00048f40


	//   ....[28]....
        /*132c*/ 	.word	0x00048f50


	//   ....[29]....
        /*1330*/ 	.word	0x00048f70


	//   ....[30]....
        /*1334*/ 	.word	0x00048fa0


	//   ....[31]....
        /*1338*/ 	.word	0x00048fb0


	//   ....[32]....
        /*133c*/ 	.word	0x00048ff0


	//   ....[33]....
        /*1340*/ 	.word	0x00049000


	//   ....[34]....
        /*1344*/ 	.word	0x00049020


	//   ....[35]....
        /*1348*/ 	.word	0x00049040


	//   ....[36]....
        /*134c*/ 	.word	0x00049050


	//   ....[37]....
        /*1350*/ 	.word	0x000490c0


	//   ....[38]....
        /*1354*/ 	.word	0x00049690


	//   ....[39]....
        /*1358*/ 	.word	0x000496a0


	//   ....[40]....
        /*135c*/ 	.word	0x000496b0


	//   ....[41]....
        /*1360*/ 	.word	0x000496c0


	//   ....[42]....
        /*1364*/ 	.word	0x00049720


	//   ....[43]....
        /*1368*/ 	.word	0x00049730


	//   ....[44]....
        /*136c*/ 	.word	0x00049740


	//   ....[45]....
        /*1370*/ 	.word	0x000497f0


	//   ....[46]....
        /*1374*/ 	.word	0x0004b880


	//   ....[47]....
        /*1378*/ 	.word	0x0004b8d0


	//   ....[48]....
        /*137c*/ 	.word	0x0004b8e0


	//   ....[49]....
        /*1380*/ 	.word	0x0004b8f0


	//   ....[50]....
        /*1384*/ 	.word	0x0004b900


	//   ....[51]....
        /*1388*/ 	.word	0x0004b930


	//   ....[52]....
        /*138c*/ 	.word	0x0004b950


	//   ....[53]....
        /*1390*/ 	.word	0x0004b960


	//   ....[54]....
        /*1394*/ 	.word	0x0004b970


	//   ....[55]....
        /*1398*/ 	.word	0x0004b980


	//   ....[56]....
        /*139c*/ 	.word	0x0004b9c0


	//   ....[57]....
        /*13a0*/ 	.word	0x0004b9d0


	//   ....[58]....
        /*13a4*/ 	.word	0x0004ba10


	//   ....[59]....
        /*13a8*/ 	.word	0x0004ba20


	//   ....[60]....
        /*13ac*/ 	.word	0x0004ba30


	//   ....[61]....
        /*13b0*/ 	.word	0x0004ba70


	//   ....[62]....
        /*13b4*/ 	.word	0x0004ba80


	//   ....[63]....
        /*13b8*/ 	.word	0x0004ba90


	//   ....[64]....
        /*13bc*/ 	.word	0x0004bab0


	//   ....[65]....
        /*13c0*/ 	.word	0x0004bb30


	//   ....[66]....
        /*13c4*/ 	.word	0x0004bb50


	//   ....[67]....
        /*13c8*/ 	.word	0x0004bce0


	//   ....[68]....
        /*13cc*/ 	.word	0x0004bcf0


	//   ....[69]....
        /*13d0*/ 	.word	0x0004bd00


	//   ....[70]....
        /*13d4*/ 	.word	0x0004bd10


	//   ....[71]....
        /*13d8*/ 	.word	0x0004bd20


	//   ....[72]....
        /*13dc*/ 	.word	0x0004bd30


	//   ....[73]....
        /*13e0*/ 	.word	0x0004bd40


	//   ....[74]....
        /*13e4*/ 	.word	0x0004bd50


	//   ....[75]....
        /*13e8*/ 	.word	0x0004bdc0


	//   ....[76]....
        /*13ec*/ 	.word	0x0004bdd0


	//   ....[77]....
        /*13f0*/ 	.word	0x0004be10


	//   ....[78]....
        /*13f4*/ 	.word	0x0004be20


	//   ....[79]....
        /*13f8*/ 	.word	0x0004be30


	//   ....[80]....
        /*13fc*/ 	.word	0x0004be40


	//   ....[81]....
        /*1400*/ 	.word	0x0004be50


	//   ....[82]....
        /*1404*/ 	.word	0x0004be60


	//   ....[83]....
        /*1408*/ 	.word	0x0004be70


	//   ....[84]....
        /*140c*/ 	.word	0x0004c460


	//   ....[85]....
        /*1410*/ 	.word	0x0004c4f0


	//   ....[86]....
        /*1414*/ 	.word	0x0004c620


	//   ....[87]....
        /*1418*/ 	.word	0x0004c630


	//   ....[88]....
        /*141c*/ 	.word	0x0004c640


	//   ....[89]....
        /*1420*/ 	.word	0x0004c6d0


	//   ....[90]....
        /*1424*/ 	.word	0x0004c6e0


	//   ....[91]....
        /*1428*/ 	.word	0x0004c6f0


	//----- nvinfo : EIATTR_EXIT_INSTR_OFFSETS
	.align		4
.L_68:
        /*142c*/ 	.byte	0x04, 0x1c
        /*142e*/ 	.short	(.L_70 - .L_69)


	//   ....[0]....
.L_69:
        /*1430*/ 	.word	0x000a6770


	//----- nvinfo : EIATTR_REQNTID
	.align		4
.L_70:
        /*1434*/ 	.byte	0x04, 0x10
        /*1436*/ 	.short	(.L_72 - .L_71)
.L_71:
        /*1438*/ 	.word	0x00000080
        /*143c*/ 	.word	0x00000001
        /*1440*/ 	.word	0x00000001
.L_72:


//--------------------- .nv.callgraph             --------------------------
	.section	.nv.callgraph,"",@"SHT_CUDA_CALLGRAPH"
	.align	4
	.sectionentsize	8
	.align		4
        /*0000*/ 	.word	0x00000000
	.align		4
        /*0004*/ 	.word	0xffffffff
	.align		4
        /*0008*/ 	.word	0x00000000
	.align		4
        /*000c*/ 	.word	0xfffffffe
	.align		4
        /*0010*/ 	.word	0x00000000
	.align		4
        /*0014*/ 	.word	0xfffffffd
	.align		4
        /*0018*/ 	.word	0x00000000
	.align		4
        /*001c*/ 	.word	0xfffffffc


//--------------------- .nv.rel.action            --------------------------
	.section	.nv.rel.action,"",@"SHT_CUDA_RELOCINFO"
	.align	8
	.sectionentsize	8
        /*0000*/ 	.byte	0x73, 0x00, 0x00, 0x00, 0x00, 0x00, 0x00, 0x00, 0x00, 0x00, 0x00, 0x11, 0x25, 0x00, 0x05, 0x36


//--------------------- .nv.constant4             --------------------------
	.section	.nv.constant4,"a",@progbits
	.align	8
	.align		8
.nv.constant4:
        /*0000*/ 	.dword	_$_str


//--------------------- .nv.constant0.attn_fwd    --------------------------
	.section	.nv.constant0.attn_fwd,"a",@progbits
	.sectionflags	@""
	.align	4
.nv.constant0.attn_fwd:
	.zero		488


//--------------------- .text.attn_fwd            --------------------------
	.section	.text.attn_fwd,"ax",@progbits
	.sectioninfo	@"SHI_REGISTERS=32"
	.align	128
        .global         attn_fwd
        .type           attn_fwd,@function
        .size           attn_fwd,(.L_x_3 - attn_fwd)
        .other          attn_fwd,@"STO_CUDA_ENTRY STV_DEFAULT"
attn_fwd:
.text.attn_fwd:
[----:B------:R-:W-:Y:S02]  /*0000*/  MOV R1, c[0x0][0x28] ;  /* 0x00000a0000017a02 */ /* 0x000fe40000000f00 */
[----:B------:R-:W0:Y:S01]  /*0010*/  S2R R3, SR_TID.X ;  /* 0x0000000000037919 */ /* 0x000e220000002100 */
[----:B------:R-:W-:Y:S01]  /*0020*/  ULDC.64 UR4, c[0x0][0x118] ;  /* 0x0000460000047ab9 */ /* 0x000fe20000000a00 */
[----:B------:R-:W-:Y:S02]  /*0030*/  IADD3 R1, R1, -0x57d0, RZ ;  /* 0xffffa83001017810 */ /* 0x000fe40007ffe0ff */
[----:B------:R-:W1:Y:S04]  /*0040*/  S2R R0, SR_CTAID.X ;  /* 0x0000000000007919 */ /* 0x000e680000002500 */
[----:B------:R-:W2:Y:S01]  /*0050*/  S2R R2, SR_CTAID.Y ;  /* 0x0000000000027919 */ /* 0x000ea20000002600 */
[----:B0-----:R-:W-:-:S04]  /*0060*/  LOP3.LUT R3, R3, 0x7f, RZ, 0xc0, !PT ;  /* 0x0000007f03037812 */ /* 0x001fc800078ec0ff */
[----:B-1----:R-:W-:Y:S01]  /*0070*/  LEA R0, R0, R3, 0x7 ;  /* 0x0000000300007211 */ /* 0x002fe200078e38ff */
[----:B--2---:R-:W-:-:S04]  /*0080*/  IMAD R2, R2, c[0x0][0x190], RZ ;  /* 0x0000640002027a24 */ /* 0x004fc800078e02ff */
[----:B------:R-:W-:Y:S01]  /*0090*/  IMAD R5, R0, c[0x0][0x194], RZ ;  /* 0x0000650000057a24 */ /* 0x000fe200078e02ff */
[----:B------:R-:W-:Y:S01]  /*00a0*/  MOV R0, c[0x0][0x198] ;  /* 0x0000660000007a02 */ /* 0x000fe20000000f00 */
[C---:B------:R-:W-:Y:S01]  /*00b0*/  IMAD.HI R4, R2.reuse, 0x2, RZ ;  /* 0x0000000202047827 */ /* 0x040fe200078e02ff */
[----:B------:R-:W-:Y:S02]  /*00c0*/  SHF.L.U32 R3, R2, 0x1, RZ ;  /* 0x0000000102037819 */ /* 0x000fe400000006ff */
[C---:B------:R-:W-:Y:S01]  /*00d0*/  SHF.L.U32 R7, R0.reuse, 0x3, RZ ;  /* 0x0000000300077819 */ /* 0x040fe200000006ff */
[C---:B------:R-:W-:Y:S01]  /*00e0*/  IMAD.SHL.U32 R6, R5.reuse, 0x2, RZ ;  /* 0x0000000205067824 */ /* 0x040fe200078e00ff */
[----:B------:R-:W-:Y:S01]  /*00f0*/  SHF.L.U32 R9, R0, 0x4, RZ ;  /* 0x0000000400097819 */ /* 0x000fe200000006ff */
[----:B------:R-:W-:-:S03]  /*0100*/  IMAD.HI R5, R5, 0x2, RZ ;  /* 0x0000000205057827 */ /* 0x000fc600078e02ff */
[----:B------:R-:W-:Y:S01]  /*0110*/  IADD3 R2, P0, P1, R6, c[0x0][0x160], R3 ;  /* 0x0000580006027a10 */ /* 0x000fe2000791e003 */
[----:B------:R-:W-:-:S03]  /*0120*/  IMAD.SHL.U32 R11, R0, 0x20, RZ ;  /* 0x00000020000b7824 */ /* 0x000fc600078e00ff */
[----:B------:R-:W-:Y:S02]  /*0130*/  IADD3.X R3, R5, c[0x0][0x164], R4, P0, P1 ;  /* 0x0000590005037a10 */ /* 0x000fe400007e2404 */
[CC--:B------:R-:W-:Y:S02]  /*0140*/  LEA R4, P0, R0.reuse, R2.reuse, 0x4 ;  /* 0x0000000200047211 */ /* 0x0c0fe400078020ff */
[CC--:B------:R-:W-:Y:S01]  /*0150*/  LEA R16, P1, R0.reuse, R2.reuse, 0x5 ;  /* 0x0000000200107211 */ /* 0x0c0fe200078228ff */
[----:B------:R-:W2:Y:S01]  /*0160*/  LDG.E.U16 R22, [R2.64] ;  /* 0x0000000402167981 */ /* 0x000ea2000c1e1500 */
[-C--:B------:R-:W-:Y:S02]  /*0170*/  LEA.HI.X.SX32 R5, R7, R3.reuse, 0x1, P0 ;  /* 0x0000000307057211 */ /* 0x080fe400000f0eff */
[----:B------:R-:W-:Y:S02]  /*0180*/  LEA R14, P2, R0, R2, 0x6 ;  /* 0x00000002000e7211 */ /* 0x000fe400078430ff */
[-C--:B------:R-:W-:Y:S01]  /*0190*/  LEA.HI.X.SX32 R17, R9, R3.reuse, 0x1, P1 ;  /* 0x0000000309117211 */ /* 0x080fe200008f0eff */
[----:B------:R0:W3:Y:S01]  /*01a0*/  LDG.E.U16 R20, [R4.64] ;  /* 0x0000000404147981 */ /* 0x0000e2000c1e1500 */
[----:B------:R-:W-:-:S03]  /*01b0*/  LEA.HI.X.SX32 R15, R11, R3, 0x1, P2 ;  /* 0x000000030b0f7211 */ /* 0x000fc600010f0eff */
[----:B------:R1:W4:Y:S04]  /*01c0*/  LDG.E.U16 R19, [R16.64] ;  /* 0x0000000410137981 */ /* 0x000328000c1e1500 */
[----:B------:R5:W4:Y:S01]  /*01d0*/  LDG.E.U16 R18, [R14.64] ;  /* 0x000000040e127981 */ /* 0x000b22000c1e1500 */
[C---:B------:R-:W-:Y:S01]  /*01e0*/  SHF.L.U32 R7, R0.reuse, 0x6, RZ ;  /* 0x0000000600077819 */ /* 0x040fe200000006ff */
[C---:B------:R-:W-:Y:S01]  /*01f0*/  IMAD R10, R0.reuse, 0x42, RZ ;  /* 0x00000042000a7824 */ /* 0x040fe200078e02ff */
[CC--:B------:R-:W-:Y:S01]  /*0200*/  LEA R12, P0, R0.reuse, R2.reuse, 0x7 ;  /* 0x00000002000c7211 */ /* 0x0c0fe200078038ff */
[C---:B0-----:R-:W-:Y:S01]  /*0210*/  IMAD R5, R0.reuse, 0x21, RZ ;  /* 0x0000002100057824 */ /* 0x041fe200078e02ff */
[C---:B------:R-:W-:Y:S02]  /*0220*/  SHF.L.U32 R9, R0.reuse, 0x7, RZ ;  /* 0x0000000700097819 */ /* 0x040fe400000006ff */
[----:B------:R-:W-:-:S02]  /*0230*/  LEA R8, P1, R0, R2, 0x8 ;  /* 0x0000000200087211 */ /* 0x000fc400078240ff */
[C---:B------:R-:W-:Y:S02]  /*0240*/  SHF.L.U32 R11, R0.reuse, 0x8, RZ ;  /* 0x00000008000b7819 */ /* 0x040fe400000006ff */
[-C--:B------:R-:W-:Y:S02]  /*0250*/  LEA R6, P2, R0, R2.reuse, 0x9 ;  /* 0x0000000200067211 */ /* 0x080fe400078448ff */
[-C--:B------:R-:W-:Y:S02]  /*0260*/  LEA.HI.X.SX32 R13, R7, R3.reuse, 0x1, P0 ;  /* 0x00000003070d7211 */ /* 0x080fe400000f0eff */
[----:B------:R-:W-:Y:S02]  /*0270*/  IADD3 R4, P0, R10, R2, RZ ;  /* 0x000000020a047210 */ /* 0x000fe40007f1e0ff */
[-C--:B------:R-:W-:Y:S01]  /*0280*/  LEA.HI.X.SX32 R9, R9, R3.reuse, 0x1, P1 ;  /* 0x0000000309097211 */ /* 0x080fe200008f0eff */
[----:B------:R0:W4:Y:S01]  /*0290*/  LDG.E.U16 R21, [R12.64] ;  /* 0x000000040c157981 */ /* 0x000122000c1e1500 */
[----:B------:R-:W-:-:S02]  /*02a0*/  LEA.HI.X.SX32 R7, R11, R3, 0x1, P2 ;  /* 0x000000030b077211 */ /* 0x000fc400010f0eff */
[----:B------:R-:W-:Y:S01]  /*02b0*/  LEA.HI.X.SX32 R5, R5, R3, 0x1, P0 ;  /* 0x0000000305057211 */ /* 0x000fe200000f0eff */
[----:B-1----:R1:W4:Y:S04]  /*02c0*/  LDG.E.U16 R17, [R8.64] ;  /* 0x0000000408117981 */ /* 0x002328000c1e1500 */
[----:B------:R0:W4:Y:S04]  /*02d0*/  LDG.E.U16 R16, [R6.64] ;  /* 0x0000000406107981 */ /* 0x000128000c1e1500 */
[----:B-----5:R5:W4:Y:S01]  /*02e0*/  LDG.E.U16 R15, [R4.64] ;  /* 0x00000004040f7981 */ /* 0x020b22000c1e1500 */
[----:B-1----:R-:W-:-:S02]  /*02f0*/  IMAD R9, R0, 0x84, RZ ;  /* 0x0000008400097824 */ /* 0x002fc400078e02ff */
[C---:B------:R-:W-:Y:S02]  /*0300*/  IMAD R11, R0.reuse, 0x210, RZ ;  /* 0x00000210000b7824 */ /* 0x040fe400078e02ff */
[C---:B0-----:R-:W-:Y:S01]  /*0310*/  IMAD R7, R0.reuse, 0x108, RZ ;  /* 0x0000010800077824 */ /* 0x041fe200078e02ff */
[----:B-----5:R-:W-:Y:S01]  /*0320*/  IADD3 R4, P0, R9, R2, RZ ;  /* 0x0000000209047210 */ /* 0x020fe20007f1e0ff */
[----:B------:R-:W-:-:S03]  /*0330*/  IMAD R13, R0, 0x22, RZ ;  /* 0x00000022000d7824 */ /* 0x000fc600078e02ff */
[-C--:B------:R-:W-:Y:S01]  /*0340*/  IADD3 R8, P1, R7, R2.reuse, RZ ;  /* 0x0000000207087210 */ /* 0x080fe20007f3e0ff */
[----:B------:R-:W-:Y:S01]  /*0350*/  IMAD R12, R0, 0x44, RZ ;  /* 0x00000044000c7824 */ /* 0x000fe200078e02ff */
[-C--:B------:R-:W-:Y:S02]  /*0360*/  LEA.HI.X.SX32 R5, R10, R3.reuse, 0x1, P0 ;  /* 0x000000030a057211 */ /* 0x080fe400000f0eff */
[-C--:B------:R-:W-:Y:S01]  /*0370*/  IADD3 R10, P2, R11, R2.reuse, RZ ;  /* 0x000000020b0a7210 */ /* 0x080fe20007f5e0ff */
[----:B------:R-:W-:Y:S01]  /*0380*/  IMAD R14, R0, 0x11, RZ ;  /* 0x00000011000e7824 */ /* 0x000fe200078e02ff */
[-C--:B------:R-:W-:Y:S01]  /*0390*/  LEA.HI.X.SX32 R9, R9, R3.reuse, 0x1, P1 ;  /* 0x0000000309097211 */ /* 0x080fe200008f0eff */
[----:B------:R0:W5:Y:S01]  /*03a0*/  LDG.E.U16 R23, [R4.64] ;  /* 0x0000000404177981 */ /* 0x000162000c1e1500 */
[----:B------:R-:W-:Y:S02]  /*03b0*/  IADD3 R6, P0, R13, R2, RZ ;  /* 0x000000020d067210 */ /* 0x000fe40007f1e0ff */
[----:B------:R-:W-:-:S02]  /*03c0*/  LEA.HI.X.SX32 R11, R7, R3, 0x1, P2 ;  /* 0x00000003070b7211 */ /* 0x000fc400010f0eff */
[----:B------:R-:W-:Y:S02]  /*03d0*/  LEA.HI.X.SX32 R7, R14, R3, 0x1, P0 ;  /* 0x000000030e077211 */ /* 0x000fe400000f0eff */
[----:B0-----:R-:W-:-:S04]  /*03e0*/  IADD3 R4, P1, R12, R2, RZ ;  /* 0x000000020c047210 */ /* 0x001fc80007f3e0ff */
[----:B------:R-:W-:Y:S01]  /*03f0*/  LEA.HI.X.SX32 R5, R13, R3, 0x1, P1 ;  /* 0x000000030d057211 */ /* 0x000fe200008f0eff */
[C---:B------:R-:W-:Y:S02]  /*0400*/  IMAD R13, R0.reuse, 0x46, RZ ;  /* 0x00000046000d7824 */ /* 0x040fe400078e02ff */
[C---:B------:R-:W-:Y:S01]  /*0410*/  IMAD R14, R0.reuse, 0x23, RZ ;  /* 0x00000023000e7824 */ /* 0x040fe200078e02ff */
[----:B--2---:R0:W-:Y:S04]  /*0420*/  STL [R1+0x29c], R22 ;  /* 0x00029c1601007387 */ /* 0x0041e80000100800 */
[----:B---3--:R1:W-:Y:S04]  /*0430*/  STL [R1+0x298], R20 ;  /* 0x0002981401007387 */ /* 0x0083e80000100800 */
[----:B0-----:R0:W2:Y:S04]  /*0440*/  LDG.E.U16 R22, [R8.64] ;  /* 0x0000000408167981 */ /* 0x0010a8000c1e1500 */
[----:B-1----:R1:W3:Y:S01]  /*0450*/  LDG.E.U16 R20, [R10.64] ;  /* 0x000000040a147981 */ /* 0x0022e2000c1e1500 */
[----:B0-----:R-:W-:-:S03]  /*0460*/  IMAD R9, R0, 0x88, RZ ;  /* 0x0000008800097824 */ /* 0x001fc600078e02ff */
[----:B----4-:R0:W-:Y:S04]  /*0470*/  STL [R1+0x294], R19 ;  /* 0x0002941301007387 */ /* 0x0101e80000100800 */
[----:B------:R4:W-:Y:S01]  /*0480*/  STL [R1+0x28c], R18 ;  /* 0x00028c1201007387 */ /* 0x0009e20000100800 */
[----:B------:R-:W-:-:S03]  /*0490*/  IMAD R8, R0, 0x220, RZ ;  /* 0x0000022000087824 */ /* 0x000fc600078e02ff */
[----:B0-----:R0:W3:Y:S04]  /*04a0*/  LDG.E.U16 R19, [R6.64] ;  /* 0x0000000406137981 */ /* 0x0010e8000c1e1500 */
[----:B----4-:R4:W3:Y:S01]  /*04b0*/  LDG.E.U16 R18, [R4.64] ;  /* 0x0000000404127981 */ /* 0x0108e2000c1e1500 */
[----:B0-----:R-:W-:Y:S01]  /*04c0*/  IADD3 R6, P0, R9, R2, RZ ;  /* 0x0000000209067210 */ /* 0x001fe20007f1e0ff */
[----:B----4-:R-:W-:-:S03]  /*04d0*/  IMAD R5, R0, 0x110, RZ ;  /* 0x0000011000057824 */ /* 0x010fc600078e02ff */
[----:B------:R-:W-:Y:S01]  /*04e0*/  LEA.HI.X.SX32 R7, R12, R3, 0x1, P0 ;  /* 0x000000030c077211 */ /* 0x000fe200000f0eff */
[----:B------:R-:W-:Y:S01]  /*04f0*/  IMAD R12, R0, 0x8c, RZ ;  /* 0x0000008c000c7824 */ /* 0x000fe200078e02ff */
[----:B-1----:R-:W-:-:S03]  /*0500*/  IADD3 R10, P1, R5, R2, RZ ;  /* 0x00000002050a7210 */ /* 0x002fc60007f3e0ff */
[----:B------:R0:W4:Y:S01]  /*0510*/  LDG.E.U16 R24, [R6.64] ;  /* 0x0000000406187981 */ /* 0x000122000c1e1500 */
[-C--:B------:R-:W-:Y:S02]  /*0520*/  IADD3 R8, P2, R8, R2.reuse, RZ ;  /* 0x0000000208087210 */ /* 0x080fe40007f5e0ff */
[-C--:B------:R-:W-:Y:S02]  /*0530*/  IADD3 R4, P0, R13, R2.reuse, RZ ;  /* 0x000000020d047210 */ /* 0x080fe40007f1e0ff */
[-C--:B------:R-:W-:Y:S02]  /*0540*/  LEA.HI.X.SX32 R11, R9, R3.reuse, 0x1, P1 ;  /* 0x00000003090b7211 */ /* 0x080fe400008f0eff */
[-C--:B------:R-:W-:Y:S02]  /*0550*/  LEA.HI.X.SX32 R9, R5, R3.reuse, 0x1, P2 ;  /* 0x0000000305097211 */ /* 0x080fe400010f0eff */
[----:B0-----:R-:W-:Y:S02]  /*0560*/  IADD3 R6, P1, R12, R2, RZ ;  /* 0x000000020c067210 */ /* 0x001fe40007f3e0ff */
[-C--:B------:R-:W-:Y:S01]  /*0570*/  LEA.HI.X.SX32 R5, R14, R3.reuse, 0x1, P0 ;  /* 0x000000030e057211 */ /* 0x080fe200000f0eff */
[----:B------:R0:W-:Y:S01]  /*0580*/  STL [R1+0x278], R21 ;  /* 0x0002781501007387 */ /* 0x0001e20000100800 */
[----:B------:R-:W-:-:S03]  /*0590*/  LEA.HI.X.SX32 R7, R13, R3, 0x1, P1 ;  /* 0x000000030d077211 */ /* 0x000fc600008f0eff */
[----:B------:R1:W-:Y:S04]  /*05a0*/  STL [R1+0x268], R17 ;  /* 0x0002681101007387 */ /* 0x0003e80000100800 */
[----:B------:R5:W-:Y:S04]  /*05b0*/  STL [R1+0x240], R16 ;  /* 0x0002401001007387 */ /* 0x000be80000100800 */
[----:B0-----:R0:W4:Y:S04]  /*05c0*/  LDG.E.U16 R21, [R10.64] ;  /* 0x000000040a157981 */ /* 0x001128000c1e1500 */
[----:B-1----:R1:W4:Y:S04]  /*05d0*/  LDG.E.U16 R17, [R8.64] ;  /* 0x0000000408117981 */ /* 0x002328000c1e1500 */
[----:B------:R0:W-:Y:S04]  /*05e0*/  STL [R1+0x288], R15 ;  /* 0x0002880f01007387 */ /* 0x0001e80000100800 */
[----:B-----5:R5:W4:Y:S04]  /*05f0*/  LDG.E.U16 R16, [R4.64] ;  /* 0x0000000404107981 */ /* 0x020b28000c1e1500 */
[----:B0-----:R0:W4:Y:S01]  /*0600*/  LDG.E.U16 R15, [R6.64] ;  /* 0x00000004060f7981 */ /* 0x001122000c1e1500 */
[----:B-1----:R-:W-:-:S02]  /*0610*/  IMAD R9, R0, 0x118, RZ ;  /* 0x0000011800097824 */ /* 0x002fc400078e02ff */
[----:B------:R-:W-:-:S03]  /*0620*/  IMAD R10, R0, 0x230, RZ ;  /* 0x00000230000a7824 */ /* 0x000fc600078e02ff */
[-C--:B-----5:R-:W-:Y:S01]  /*0630*/  IADD3 R4, P0, R9, R2.reuse, RZ ;  /* 0x0000000209047210 */ /* 0x0a0fe20007f1e0ff */
[----:B0-----:R-:W-:Y:S01]  /*0640*/  IMAD R7, R0, 0x12, RZ ;  /* 0x0000001200077824 */ /* 0x001fe200078e02ff */
[-C--:B------:R-:W-:Y:S01]  /*0650*/  IADD3 R10, P2, R10, R2.reuse, RZ ;  /* 0x000000020a0a7210 */ /* 0x080fe20007f5e0ff */
[----:B------:R-:W-:Y:S01]  /*0660*/  IMAD R14, R0, 0x9, RZ ;  /* 0x00000009000e7824 */ /* 0x000fe200078e02ff */
[-C--:B------:R-:W-:Y:S01]  /*0670*/  LEA.HI.X.SX32 R5, R12, R3.reuse, 0x1, P0 ;  /* 0x000000030c057211 */ /* 0x080fe200000f0eff */
[C---:B------:R-:W-:Y:S01]  /*0680*/  IMAD R13, R0.reuse, 0x24, RZ ;  /* 0x00000024000d7824 */ /* 0x040fe200078e02ff */
[----:B------:R-:W-:Y:S01]  /*0690*/  IADD3 R8, P0, R7, R2, RZ ;  /* 0x0000000207087210 */ /* 0x000fe20007f1e0ff */
[----:B------:R-:W-:Y:S01]  /*06a0*/  IMAD R12, R0, 0x48, RZ ;  /* 0x00000048000c7824 */ /* 0x000fe200078e02ff */
[----:B------:R0:W-:Y:S01]  /*06b0*/  STL [R1+0x274], R23 ;  /* 0x0002741701007387 */ /* 0x0001e20000100800 */
[-C--:B------:R-:W-:Y:S02]  /*06c0*/  LEA.HI.X.SX32 R11, R9, R3.reuse, 0x1, P2 ;  /* 0x00000003090b7211 */ /* 0x080fe400010f0eff */
[----:B------:R-:W-:-:S02]  /*06d0*/  LEA.HI.X.SX32 R9, R14, R3, 0x1, P0 ;  /* 0x000000030e097211 */ /* 0x000fc400000f0eff */
[-C--:B------:R-:W-:Y:S01]  /*06e0*/  IADD3 R6, P1, R13, R2.reuse, RZ ;  /* 0x000000020d067210 */ /* 0x080fe20007f3e0ff */
[----:B0-----:R0:W5:Y:S03]  /*06f0*/  LDG.E.U16 R23, [R4.64] ;  /* 0x0000000404177981 */ /* 0x001166000c1e1500 */
        /* <DEDUP_REMOVED lines=8> */
[----:B-1----:R1:W3:Y:S04]  /*0780*/  LDG.E.U16 R20, [R8.64] ;  /* 0x0000000408147981 */ /* 0x0022e8000c1e1500 */
[----:B------:R0:W-:Y:S01]  /*0790*/  STL [R1+0x290], R19 ;  /* 0x0002901301007387 */ /* 0x0001e20000100800 */
[----:B-1----:R-:W-:-:S03]  /*07a0*/  IMAD R9, R0, 0x90, RZ ;  /* 0x0000009000097824 */ /* 0x002fc600078e02ff */
[----:B------:R1:W-:Y:S04]  /*07b0*/  STL [R1+0x27c], R18 ;  /* 0x00027c1201007387 */ /* 0x0003e80000100800 */
[----:B0-----:R0:W3:Y:S01]  /*07c0*/  LDG.E.U16 R19, [R6.64] ;  /* 0x0000000406137981 */ /* 0x0010e2000c1e1500 */
[----:B------:R-:W-:-:S03]  /*07d0*/  IMAD R8, R0, 0x240, RZ ;  /* 0x0000024000087824 */ /* 0x000fc600078e02ff */
[----:B-1----:R1:W3:Y:S01]  /*07e0*/  LDG.E.U16 R18, [R4.64] ;  /* 0x0000000404127981 */ /* 0x0022e2000c1e1500 */
[----:B0-----:R-:W-:Y:S01]  /*07f0*/  IADD3 R6, P0, R9, R2, RZ ;  /* 0x0000000209067210 */ /* 0x001fe20007f1e0ff */
[----:B-1----:R-:W-:-:S03]  /*0800*/  IMAD R5, R0, 0x120, RZ ;  /* 0x0000012000057824 */ /* 0x002fc600078e02ff */
[-C--:B------:R-:W-:Y:S01]  /*0810*/  LEA.HI.X.SX32 R7, R12, R3.reuse, 0x1, P0 ;  /* 0x000000030c077211 */ /* 0x080fe200000f0eff */
[----:B------:R-:W-:Y:S01]  /*0820*/  IMAD R12, R0, 0x94, RZ ;  /* 0x00000094000c7824 */ /* 0x000fe200078e02ff */
[-C--:B------:R-:W-:Y:S01]  /*0830*/  IADD3 R10, P1, R5, R2.reuse, RZ ;  /* 0x00000002050a7210 */ /* 0x080fe20007f3e0ff */
[----:B----4-:R0:W-:Y:S01]  /*0840*/  STL [R1+0x82c], R24 ;  /* 0x00082c1801007387 */ /* 0x0101e20000100800 */
[-C--:B------:R-:W-:Y:S02]  /*0850*/  IADD3 R8, P2, R8, R2.reuse, RZ ;  /* 0x0000000208087210 */ /* 0x080fe40007f5e0ff */
[----:B------:R-:W-:Y:S02]  /*0860*/  IADD3 R4, P0, R13, R2, RZ ;  /* 0x000000020d047210 */ /* 0x000fe40007f1e0ff */
[-C--:B------:R-:W-:Y:S02]  /*0870*/  LEA.HI.X.SX32 R11, R9, R3.reuse, 0x1, P1 ;  /* 0x00000003090b7211 */ /* 0x080fe400008f0eff */
[-C--:B------:R-:W-:Y:S01]  /*0880*/  LEA.HI.X.SX32 R9, R5, R3.reuse, 0x1, P2 ;  /* 0x0000000305097211 */ /* 0x080fe200010f0eff */
[----:B0-----:R0:W4:Y:S01]  /*0890*/  LDG.E.U16 R24, [R6.64] ;  /* 0x0000000406187981 */ /* 0x001122000c1e1500 */
[----:B------:R-:W-:-:S03]  /*08a0*/  LEA.HI.X.SX32 R5, R14, R3, 0x1, P0 ;  /* 0x000000030e057211 */ /* 0x000fc600000f0eff */
[----:B------:R1:W-:Y:S01]  /*08b0*/  STL [R1+0x264], R21 ;  /* 0x0002641501007387 */ /* 0x0003e20000100800 */
[----:B0-----:R-:W-:-:S03]  /*08c0*/  IADD3 R6, P1, R12, R2, RZ ;  /* 0x000000020c067210 */ /* 0x001fc60007f3e0ff */
[----:B------:R0:W-:Y:S01]  /*08d0*/  STL [R1+0x230], R17 ;  /* 0x0002301101007387 */ /* 0x0001e20000100800 */
[----:B------:R-:W-:-:S03]  /*08e0*/  LEA.HI.X.SX32 R7, R13, R3, 0x1, P1 ;  /* 0x000000030d077211 */ /* 0x000fc600008f0eff */
[----:B-1----:R1:W4:Y:S04]  /*08f0*/  LDG.E.U16 R21, [R10.64] ;  /* 0x000000040a157981 */ /* 0x002328000c1e1500 */
[----:B------:R1:W-:Y:S04]  /*0900*/  STL [R1+0x7a8], R16 ;  /* 0x0007a81001007387 */ /* 0x0003e80000100800 */
[----:B0-----:R0:W4:Y:S04]  /*0910*/  LDG.E.U16 R17, [R8.64] ;  /* 0x0000000408117981 */ /* 0x001128000c1e1500 */
[----:B------:R0:W-:Y:S04]  /*0920*/  STL [R1+0x828], R15 ;  /* 0x0008280f01007387 */ /* 0x0001e80000100800 */
[----:B-1----:R1:W4:Y:S04]  /*0930*/  LDG.E.U16 R16, [R4.64] ;  /* 0x0000000404107981 */ /* 0x002328000c1e1500 */
[----:B0-----:R0:W4:Y:S01]  /*0940*/  LDG.E.U16 R15, [R6.64] ;  /* 0x00000004060f7981 */ /* 0x001122000c1e1500 */
[----:B-1----:R-:W-:-:S02]  /*0950*/  IMAD R5, R0, 0x128, RZ ;  /* 0x0000012800057824 */ /* 0x002fc400078e02ff */
[----:B------:R-:W-:-:S03]  /*0960*/  IMAD R10, R0, 0x250, RZ ;  /* 0x00000250000a7824 */ /* 0x000fc600078e02ff */
[-C--:B------:R-:W-:Y:S01]  /*0970*/  IADD3 R8, P0, R5, R2.reuse, RZ ;  /* 0x0000000205087210 */ /* 0x080fe20007f1e0ff */
[----:B0-----:R-:W-:Y:S01]  /*0980*/  IMAD R7, R0, 0x26, RZ ;  /* 0x0000002600077824 */ /* 0x001fe200078e02ff */
[-C--:B------:R-:W-:Y:S01]  /*0990*/  IADD3 R10, P2, R10, R2.reuse, RZ ;  /* 0x000000020a0a7210 */ /* 0x080fe20007f5e0ff */
[----:B------:R-:W-:Y:S01]  /*09a0*/  IMAD R13, R0, 0x4c, RZ ;  /* 0x0000004c000d7824 */ /* 0x000fe200078e02ff */
[-C--:B------:R-:W-:Y:S01]  /*09b0*/  LEA.HI.X.SX32 R9, R12, R3.reuse, 0x1, P0 ;  /* 0x000000030c097211 */ /* 0x080fe200000f0eff */
[C---:B------:R-:W-:Y:S01]  /*09c0*/  IMAD R14, R0.reuse, 0x13, RZ ;  /* 0x00000013000e7824 */ /* 0x040fe200078e02ff */
[-C--:B------:R-:W-:Y:S01]  /*09d0*/  IADD3 R4, P0, R7, R2.reuse, RZ ;  /* 0x0000000207047210 */ /* 0x080fe20007f1e0ff */
[----:B------:R-:W-:Y:S01]  /*09e0*/  IMAD R12, R0, 0x98, RZ ;  /* 0x00000098000c7824 */ /* 0x000fe200078e02ff */
[----:B-----5:R0:W-:Y:S01]  /*09f0*/  STL [R1+0x824], R23 ;  /* 0x0008241701007387 */ /* 0x0201e20000100800 */
[----:B------:R-:W-:Y:S02]  /*0a00*/  IADD3 R6, P1, R13, R2, RZ ;  /* 0x000000020d067210 */ /* 0x000fe40007f3e0ff */
[----:B------:R-:W-:-:S02]  /*0a10*/  LEA.HI.X.SX32 R11, R5, R3, 0x1, P2 ;  /* 0x00000003050b7211 */ /* 0x000fc400010f0eff */
[-C--:B------:R-:W-:Y:S01]  /*0a20*/  LEA.HI.X.SX32 R5, R14, R3.reuse, 0x1, P0 ;  /* 0x000000030e057211 */ /* 0x080fe200000f0eff */
[----:B0-----:R0:W5:Y:S01]  /*0a30*/  LDG.E.U16 R23, [R8.64] ;  /* 0x0000000408177981 */ /* 0x001162000c1e1500 */
        /* <DEDUP_REMOVED lines=10> */
[----:B0-----:R-:W-:-:S02]  /*0ae0*/  IMAD R10, R0, 0x260, RZ ;  /* 0x00000260000a7824 */ /* 0x001fc400078e02ff */
[C---:B-1----:R-:W-:Y:S01]  /*0af0*/  IMAD R5, R0.reuse, 0x130, RZ ;  /* 0x0000013000057824 */ /* 0x042fe200078e02ff */
[----:B------:R0:W-:Y:S04]  /*0b00*/  STL [R1+0x820], R18 ;  /* 0x0008201201007387 */ /* 0x0001e80000100800 */
[----:B------:R1:W3:Y:S04]  /*0b10*/  LDG.E.U16 R19, [R6.64] ;  /* 0x0000000406137981 */ /* 0x0002e8000c1e1500 */
[----:B0-----:R0:W3:Y:S01]  /*0b20*/  LDG.E.U16 R18, [R8.64] ;  /* 0x0000000408127981 */ /* 0x0010e2000c1e1500 */
[----:B-1----:R-:W-:Y:S01]  /*0b30*/  IMAD R7, R0, 0x4e, RZ ;  /* 0x0000004e00077824 */ /* 0x002fe200078e02ff */
[----:B------:R-:W-:-:S02]  /*0b40*/  IADD3 R10, P2, R10, R2, RZ ;  /* 0x000000020a0a7210 */ /* 0x000fc40007f5e0ff */
[----:B0-----:R-:W-:-:S04]  /*0b50*/  IADD3 R8, P0, R5, R2, RZ ;  /* 0x0000000205087210 */ /* 0x001fc80007f1e0ff */
[-C--:B------:R-:W-:Y:S01]  /*0b60*/  LEA.HI.X.SX32 R9, R12, R3.reuse, 0x1, P0 ;  /* 0x000000030c097211 */ /* 0x080fe200000f0eff */
[----:B----4-:R0:W-:Y:S01]  /*0b70*/  STL [R1+0x270], R24 ;  /* 0x0002701801007387 */ /* 0x0101e20000100800 */
[-C--:B------:R-:W-:Y:S01]  /*0b80*/  IADD3 R4, P0, R7, R2.reuse, RZ ;  /* 0x0000000207047210 */ /* 0x080fe20007f1e0ff */
[----:B------:R-:W-:Y:S01]  /*0b90*/  IMAD R12, R0, 0x138, RZ ;  /* 0x00000138000c7824 */ /* 0x000fe200078e02ff */
[-C--:B------:R-:W-:Y:S02]  /*0ba0*/  LEA.HI.X.SX32 R11, R5, R3.reuse, 0x1, P2 ;  /* 0x00000003050b7211 */ /* 0x080fe400010f0eff */
[-C--:B------:R-:W-:Y:S02]  /*0bb0*/  LEA.HI.X.SX32 R5, R14, R3.reuse, 0x1, P0 ;  /* 0x000000030e057211 */ /* 0x080fe400000f0eff */
[----:B------:R-:W-:Y:S01]  /*0bc0*/  IADD3 R6, P1, R13, R2, RZ ;  /* 0x000000020d067210 */ /* 0x000fe20007f3e0ff */
[----:B0-----:R0:W4:Y:S04]  /*0bd0*/  LDG.E.U16 R24, [R10.64] ;  /* 0x000000040a187981 */ /* 0x001128000c1e1500 */
[----:B------:R1:W-:Y:S04]  /*0be0*/  STL [R1+0x260], R21 ;  /* 0x0002601501007387 */ /* 0x0003e80000100800 */
[----:B------:R0:W-:Y:S01]  /*0bf0*/  STL [R1+0x21c], R17 ;  /* 0x00021c1101007387 */ /* 0x0001e20000100800 */
[----:B------:R-:W-:-:S03]  /*0c00*/  LEA.HI.X.SX32 R7, R7, R3, 0x1, P1 ;  /* 0x0000000307077211 */ /* 0x000fc600008f0eff */
[----:B-1----:R1:W4:Y:S04]  /*0c10*/  LDG.E.U16 R21, [R4.64] ;  /* 0x0000000404157981 */ /* 0x002328000c1e1500 */
[----:B------:R-:W-:Y:S04]  /*0c20*/  STL [R1+0x81c], R16 ;  /* 0x00081c1001007387 */ /* 0x000fe80000100800 */
[----:B0-----:R0:W4:Y:S04]  /*0c30*/  LDG.E.U16 R17, [R6.64] ;  /* 0x0000000406117981 */ /* 0x001128000c1e1500 */
[----:B------:R0:W-:Y:S04]  /*0c40*/  STL [R1+0x26c], R15 ;  /* 0x00026c0f01007387 */ /* 0x0001e80000100800 */
[----:B0-----:R0:W4:Y:S02]  /*0c50*/  LDG.E.U16 R15, [R8.64] ;  /* 0x00000004080f7981 */ /* 0x001124000c1e1500 */
[----:B0-----:R-:W-:-:S04]  /*0c60*/  IADD3 R8, P2, R12, R2, RZ ;  /* 0x000000020c087210 */ /* 0x001fc80007f5e0ff */
[----:B------:R-:W-:-:S05]  /*0c70*/  LEA.HI.X.SX32 R9, R13, R3, 0x1, P2 ;  /* 0x000000030d097211 */ /* 0x000fca00010f0eff */
[----:B------:R0:W4:Y:S01]  /*0c80*/  LDG.E.U16 R16, [R8.64] ;  /* 0x0000000408107981 */ /* 0x000122000c1e1500 */
[C---:B------:R-:W-:Y:S02]  /*0c90*/  IMAD R6, R0.reuse, 0x270, RZ ;  /* 0x0000027000067824 */ /* 0x040fe400078e02ff */
[----:B-1----:R-:W-:-:S03]  /*0ca0*/  IMAD R5, R0, 0xa, RZ ;  /* 0x0000000a00057824 */ /* 0x002fc600078e02ff */
[-C--:B------:R-:W-:Y:S01]  /*0cb0*/  IADD3 R6, P1, R6, R2.reuse, RZ ;  /* 0x0000000206067210 */ /* 0x080fe20007f3e0ff */
[C---:B------:R-:W-:Y:S02]  /*0cc0*/  IMAD R13, R0.reuse, 0x14, RZ ;  /* 0x00000014000d7824 */ /* 0x040fe400078e02ff */
[----:B0-----:R-:W-:Y:S01]  /*0cd0*/  IMAD R9, R0, 0x5, RZ ;  /* 0x0000000500097824 */ /* 0x001fe200078e02ff */
[-C--:B------:R-:W-:Y:S01]  /*0ce0*/  LEA.HI.X.SX32 R7, R12, R3.reuse, 0x1, P1 ;  /* 0x000000030c077211 */ /* 0x080fe200008f0eff */
[C---:B------:R-:W-:Y:S01]  /*0cf0*/  IMAD R12, R0.reuse, 0x50, RZ ;  /* 0x00000050000c7824 */ /* 0x040fe200078e02ff */
[----:B------:R-:W-:Y:S01]  /*0d00*/  IADD3 R8, P0, R5, R2, RZ ;  /* 0x0000000205087210 */ /* 0x000fe20007f1e0ff */
[----:B------:R-:W-:Y:S01]  /*0d10*/  IMAD R14, R0, 0x28, RZ ;  /* 0x00000028000e7824 */ /* 0x000fe200078e02ff */
[----:B-----5:R0:W-:Y:S02]  /*0d20*/  STL [R1+0x818], R23 ;  /* 0x0008181701007387 */ /* 0x0201e40000100800 */
[----:B------:R-:W-:-:S02]  /*0d30*/  LEA.HI.X.SX32 R9, R9, R3, 0x1, P0 ;  /* 0x0000000309097211 */ /* 0x000fc400000f0eff */
[-C--:B------:R-:W-:Y:S02]  /*0d40*/  IADD3 R10, P1, R13, R2.reuse, RZ ;  /* 0x000000020d0a7210 */ /* 0x080fe40007f3e0ff */
[-C--:B------:R-:W-:Y:S01]  /*0d50*/  IADD3 R4, P2, R14, R2.reuse, RZ ;  /* 0x000000020e047210 */ /* 0x080fe20007f5e0ff */
[----:B0-----:R0:W5:Y:S01]  /*0d60*/  LDG.E.U16 R23, [R6.64] ;  /* 0x0000000406177981 */ /* 0x001162000c1e1500 */
[-C--:B------:R-:W-:Y:S02]  /*0d70*/  LEA.HI.X.SX32 R11, R5, R3.reuse, 0x1, P1 ;  /* 0x00000003050b7211 */ /* 0x080fe400008f0eff */
        /* <DEDUP_REMOVED lines=10> */
[----:B------:R0:W-:Y:S01]  /*0e20*/  STL [R1+0x814], R19 ;  /* 0x0008141301007387 */ /* 0x0001e20000100800 */
[----:B------:R-:W-:-:S03]  /*0e30*/  IMAD R8, R0, 0x280, RZ ;  /* 0x0000028000087824 */ /* 0x000fc600078e02ff */
[----:B------:R1:W-:Y:S04]  /*0e40*/  STL [R1+0x810], R18 ;  /* 0x0008101201007387 */ /* 0x0003e80000100800 */
[----:B0-----:R0:W3:Y:S04]  /*0e50*/  LDG.E.U16 R19, [R4.64] ;  /* 0x0000000404137981 */ /* 0x0010e8000c1e1500 */
[----:B-1----:R1:W3:Y:S01]  /*0e60*/  LDG.E.U16 R18, [R6.64] ;  /* 0x0000000406127981 */ /* 0x0022e2000c1e1500 */
[----:B0-----:R-:W-:Y:S01]  /*0e70*/  IADD3 R4, P0, R9, R2, RZ ;  /* 0x0000000209047210 */ /* 0x001fe20007f1e0ff */
[----:B-1----:R-:W-:-:S03]  /*0e80*/  IMAD R7, R0, 0x140, RZ ;  /* 0x0000014000077824 */ /* 0x002fc600078e02ff */
[-C--:B------:R-:W-:Y:S02]  /*0e90*/  LEA.HI.X.SX32 R5, R12, R3.reuse, 0x1, P0 ;  /* 0x000000030c057211 */ /* 0x080fe400000f0eff */
[-C--:B------:R-:W-:Y:S02]  /*0ea0*/  IADD3 R8, P2, R8, R2.reuse, RZ ;  /* 0x0000000208087210 */ /* 0x080fe40007f5e0ff */
[-C--:B------:R-:W-:Y:S01]  /*0eb0*/  IADD3 R10, P1, R7, R2.reuse, RZ ;  /* 0x00000002070a7210 */ /* 0x080fe20007f3e0ff */
[----:B------:R0:W3:Y:S01]  /*0ec0*/  LDG.E.U16 R25, [R4.64] ;  /* 0x0000000404197981 */ /* 0x0000e2000c1e1500 */
[----:B------:R-:W-:Y:S02]  /*0ed0*/  IADD3 R6, P0, R13, R2, RZ ;  /* 0x000000020d067210 */ /* 0x000fe40007f1e0ff */
[-C--:B------:R-:W-:Y:S02]  /*0ee0*/  LEA.HI.X.SX32 R11, R9, R3.reuse, 0x1, P1 ;  /* 0x00000003090b7211 */ /* 0x080fe400008f0eff */
[----:B------:R-:W-:-:S02]  /*0ef0*/  LEA.HI.X.SX32 R9, R7, R3, 0x1, P2 ;  /* 0x0000000307097211 */ /* 0x000fc400010f0eff */
[----:B0-----:R-:W-:-:S04]  /*0f00*/  IADD3 R4, P1, R14, R2, RZ ;  /* 0x000000020e047210 */ /* 0x001fc80007f3e0ff */
[----:B------:R-:W-:Y:S01]  /*0f10*/  LEA.HI.X.SX32 R5, R13, R3, 0x1, P1 ;  /* 0x000000030d057211 */ /* 0x000fe200008f0eff */
[----:B----4-:R0:W-:Y:S04]  /*0f20*/  STL [R1+0x25c], R15 ;  /* 0x00025c0f01007387 */ /* 0x0101e80000100800 */
[----:B------:R1:W-:Y:S01]  /*0f30*/  STL [R1+0x210], R24 ;  /* 0x0002101801007387 */ /* 0x0003e20000100800 */
[----:B0-----:R-:W-:-:S03]  /*0f40*/  IMAD R15, R0, 0x29, RZ ;  /* 0x00000029000f7824 */ /* 0x001fc600078e02ff */
[----:B------:R0:W-:Y:S04]  /*0f50*/  STL [R1+0x80c], R21 ;  /* 0x00080c1501007387 */ /* 0x0001e80000100800 */
[----:B-1----:R1:W4:Y:S01]  /*0f60*/  LDG.E.U16 R24, [R10.64] ;  /* 0x000000040a187981 */ /* 0x002322000c1e1500 */
[----:B------:R-:W-:-:S03]  /*0f70*/  LEA.HI.X.SX32 R7, R15, R3, 0x1, P0 ;  /* 0x000000030f077211 */ /* 0x000fc600000f0eff */
[----:B0-----:R0:W4:Y:S04]  /*0f80*/  LDG.E.U16 R21, [R8.64] ;  /* 0x0000000408157981 */ /* 0x001128000c1e1500 */
[----:B------:R0:W-:Y:S04]  /*0f90*/  STL [R1+0x808], R17 ;  /* 0x0008081101007387 */ /* 0x0001e80000100800 */
[----:B------:R1:W-:Y:S04]  /*0fa0*/  STL [R1+0x804], R16 ;  /* 0x0008041001007387 */ /* 0x0003e80000100800 */
[----:B0-----:R0:W4:Y:S04]  /*0fb0*/  LDG.E.U16 R17, [R6.64] ;  /* 0x0000000406117981 */ /* 0x001128000c1e1500 */
[----:B-1----:R1:W4:Y:S01]  /*0fc0*/  LDG.E.U16 R16, [R4.64] ;  /* 0x0000000404107981 */ /* 0x002322000c1e1500 */
[----:B------:R-:W-:-:S02]  /*0fd0*/  IMAD R10, R0, 0x290, RZ ;  /* 0x00000290000a7824 */ /* 0x000fc400078e02ff */
[----:B0-----:R-:W-:-:S03]  /*0fe0*/  IMAD R7, R0, 0x148, RZ ;  /* 0x0000014800077824 */ /* 0x001fc600078e02ff */
[-C--:B------:R-:W-:Y:S01]  /*0ff0*/  IADD3 R10, P2, R10, R2.reuse, RZ ;  /* 0x000000020a0a7210 */ /* 0x080fe20007f5e0ff */
[C---:B------:R-:W-:Y:S02]  /*1000*/  IMAD R9, R0.reuse, 0x2a, RZ ;  /* 0x0000002a00097824 */ /* 0x040fe400078e02ff */
[C---:B------:R-:W-:Y:S01]  /*1010*/  IMAD R12, R0.reuse, 0x54, RZ ;  /* 0x00000054000c7824 */ /* 0x040fe200078e02ff */
[CC--:B-1----:R-:W-:Y:S01]  /*1020*/  IADD3 R4, P0, R7.reuse, R2.reuse, RZ ;  /* 0x0000000207047210 */ /* 0x0c2fe20007f1e0ff */
[C---:B------:R-:W-:Y:S01]  /*1030*/  IMAD R15, R0.reuse, 0x15, RZ ;  /* 0x00000015000f7824 */ /* 0x040fe200078e02ff */
[-C--:B------:R-:W-:Y:S01]  /*1040*/  LEA.HI.X.SX32 R11, R7, R3.reuse, 0x1, P2 ;  /* 0x00000003070b7211 */ /* 0x080fe200010f0eff */
[----:B------:R-:W-:Y:S01]  /*1050*/  IMAD R13, R0, 0xa8, RZ ;  /* 0x000000a8000d7824 */ /* 0x000fe200078e02ff */
[----:B------:R-:W-:Y:S02]  /*1060*/  LEA.HI.X.SX32 R5, R14, R3, 0x1, P0 ;  /* 0x000000030e057211 */ /* 0x000fe400000f0eff */
[----:B------:R-:W-:-:S02]  /*1070*/  IADD3 R6, P0, R9, R2, RZ ;  /* 0x0000000209067210 */ /* 0x000fc40007f1e0ff */
[-C--:B------:R-:W-:Y:S01]  /*1080*/  IADD3 R8, P1, R12, R2.reuse, RZ ;  /* 0x000000020c087210 */ /* 0x080fe20007f3e0ff */
[----:B-----5:R0:W-:Y:S01]  /*1090*/  STL [R1+0x20c], R23 ;  /* 0x00020c1701007387 */ /* 0x0201e20000100800 */
[-C--:B------:R-:W-:Y:S02]  /*10a0*/  LEA.HI.X.SX32 R7, R15, R3.reuse, 0x1, P0 ;  /* 0x000000030f077211 */ /* 0x080fe400000f0eff */
[----:B------:R-:W-:Y:S01]  /*10b0*/  LEA.HI.X.SX32 R9, R9, R3, 0x1, P1 ;  /* 0x0000000309097211 */ /* 0x000fe200008f0eff */
[----:B0-----:R0:W5:Y:S02]  /*10c0*/  LDG.E.U16 R23, [R4.64] ;  /* 0x0000000404177981 */ /* 0x001164000c1e1500 */
[----:B0-----:R-:W-:-:S04]  /*10d0*/  IADD3 R4, P2, R13, R2, RZ ;  /* 0x000000020d047210 */ /* 0x001fc80007f5e0ff */
[----:B------:R-:W-:Y:S01]  /*10e0*/  LEA.HI.X.SX32 R5, R12, R3, 0x1, P2 ;  /* 0x000000030c057211 */ /* 0x000fe200010f0eff */
        /* <DEDUP_REMOVED lines=9> */
[----:B0-----:R0:W3:Y:S01]  /*1180*/  LDG.E.U16 R19, [R8.64] ;  /* 0x0000000408137981 */ /* 0x0010e2000c1e1500 */
[----:B-1----:R-:W-:Y:S01]  /*1190*/  IMAD R7, R0, 0x56, RZ ;  /* 0x0000005600077824 */ /* 0x002fe200078e02ff */
[-C--:B------:R-:W-:Y:S02]  /*11a0*/  IADD3 R10, P2, R10, R2.reuse, RZ ;  /* 0x000000020a0a7210 */ /* 0x080fe40007f5e0ff */
[----:B------:R1:W3:Y:S01]  /*11b0*/  LDG.E.U16 R18, [R4.64] ;  /* 0x0000000404127981 */ /* 0x0002e2000c1e1500 */
[----:B0-----:R-:W-:-:S04]  /*11c0*/  IADD3 R8, P0, R11, R2, RZ ;  /* 0x000000020b087210 */ /* 0x001fc80007f1e0ff */
[-C--:B------:R-:W-:Y:S01]  /*11d0*/  LEA.HI.X.SX32 R9, R13, R3.reuse, 0x1, P0 ;  /* 0x000000030d097211 */ /* 0x080fe200000f0eff */
[C---:B------:R-:W-:Y:S01]  /*11e0*/  IMAD R13, R0.reuse, 0x158, RZ ;  /* 0x00000158000d7824 */ /* 0x040fe200078e02ff */
[----:B------:R-:W-:Y:S01]  /*11f0*/  LEA.HI.X.SX32 R11, R11, R3, 0x1, P2 ;  /* 0x000000030b0b7211 */ /* 0x000fe200010f0eff */
[----:B-1----:R-:W-:Y:S01]  /*1200*/  IMAD R5, R0, 0x2b, RZ ;  /* 0x0000002b00057824 */ /* 0x002fe200078e02ff */
[-C--:B------:R-:W-:Y:S01]  /*1210*/  IADD3 R4, P0, R7, R2.reuse, RZ ;  /* 0x0000000207047210 */ /* 0x080fe20007f1e0ff */
[----:B------:R0:W3:Y:S01]  /*1220*/  LDG.E.U16 R14, [R8.64] ;  /* 0x00000004080e7981 */ /* 0x0000e2000c1e1500 */
[----:B------:R-:W-:-:S03]  /*1230*/  IADD3 R6, P1, R12, R2, RZ ;  /* 0x000000020c067210 */ /* 0x000fc60007f3e0ff */
[----:B------:R-:W-:Y:S01]  /*1240*/  STL [R1+0x250], R25 ;  /* 0x0002501901007387 */ /* 0x000fe20000100800 */
[-C--:B------:R-:W-:Y:S02]  /*1250*/  LEA.HI.X.SX32 R5, R5, R3.reuse, 0x1, P0 ;  /* 0x0000000305057211 */ /* 0x080fe400000f0eff */
[----:B------:R-:W-:Y:S02]  /*1260*/  LEA.HI.X.SX32 R7, R7, R3, 0x1, P1 ;  /* 0x0000000307077211 */ /* 0x000fe400008f0eff */
[----:B0-----:R-:W-:-:S04]  /*1270*/  IADD3 R8, P2, R13, R2, RZ ;  /* 0x000000020d087210 */ /* 0x001fc80007f5e0ff */
[----:B------:R-:W-:-:S05]  /*1280*/  LEA.HI.X.SX32 R9, R12, R3, 0x1, P2 ;  /* 0x000000030c097211 */ /* 0x000fca00010f0eff */
[----:B------:R0:W3:Y:S04]  /*1290*/  LDG.E.U16 R15, [R8.64] ;  /* 0x00000004080f7981 */ /* 0x0000e8000c1e1500 */
[----:B----4-:R-:W-:Y:S04]  /*12a0*/  STL [R1+0x244], R24 ;  /* 0x0002441801007387 */ /* 0x010fe80000100800 */
[----:B------:R1:W-:Y:S04]  /*12b0*/  STL [R1+0x1f0], R21 ;  /* 0x0001f01501007387 */ /* 0x0003e80000100800 */
[----:B-1----:R1:W4:Y:S04]  /*12c0*/  LDG.E.U16 R21, [R10.64] ;  /* 0x000000040a157981 */ /* 0x002328000c1e1500 */
[----:B------:R0:W-:Y:S04]  /*12d0*/  STL [R1+0x24c], R17 ;  /* 0x00024c1101007387 */ /* 0x0001e80000100800 */
[----:B------:R1:W-:Y:S04]  /*12e0*/  STL [R1+0x248], R16 ;  /* 0x0002481001007387 */ /* 0x0003e80000100800 */
[----:B0-----:R0:W4:Y:S04]  /*12f0*/  LDG.E.U16 R17, [R4.64] ;  /* 0x0000000404117981 */ /* 0x001128000c1e1500 */
[----:B-1----:R1:W4:Y:S01]  /*1300*/  LDG.E.U16 R16, [R6.64] ;  /* 0x0000000406107981 */ /* 0x002322000c1e1500 */
[----:B------:R-:W-:-:S02]  /*1310*/  IMAD R10, R0, 0x2b0, RZ ;  /* 0x000002b0000a7824 */ /* 0x000fc400078e02ff */
[----:B------:R-:W-:-:S03]  /*1320*/  IMAD R9, R0, 0x2c, RZ ;  /* 0x0000002c00097824 */ /* 0x000fc600078e02ff */
[----:B------:R-:W-:Y:S01]  /*1330*/  IADD3 R10, P1, R10, R2, RZ ;  /* 0x000000020a0a7210 */ /* 0x000fe20007f3e0ff */
[----:B-1----:R-:W-:-:S03]  /*1340*/  IMAD R7, R0, 0x16, RZ ;  /* 0x0000001600077824 */ /* 0x002fc600078e02ff */
[-C--:B------:R-:W-:Y:S01]  /*1350*/  LEA.HI.X.SX32 R11, R13, R3.reuse, 0x1, P1 ;  /* 0x000000030d0b7211 */ /* 0x080fe200008f0eff */
[C---:B0-----:R-:W-:Y:S01]  /*1360*/  IMAD R5, R0.reuse, 0xb, RZ ;  /* 0x0000000b00057824 */ /* 0x041fe200078e02ff */
[-C--:B------:R-:W-:Y:S01]  /*1370*/  IADD3 R6, P1, R9, R2.reuse, RZ ;  /* 0x0000000209067210 */ /* 0x080fe20007f3e0ff */
[C---:B------:R-:W-:Y:S01]  /*1380*/  IMAD R13, R0.reuse, 0xb0, RZ ;  /* 0x000000b0000d7824 */ /* 0x040fe200078e02ff */
[CC--:B------:R-:W-:Y:S01]  /*1390*/  IADD3 R4, P0, R7.reuse, R2.reuse, RZ ;  /* 0x0000000207047210 */ /* 0x0c0fe20007f1e0ff */
[----:B------:R-:W-:Y:S01]  /*13a0*/  IMAD R12, R0, 0x58, RZ ;  /* 0x00000058000c7824 */ /* 0x000fe200078e02ff */
[-C--:B------:R-:W-:Y:S02]  /*13b0*/  LEA.HI.X.SX32 R7, R7, R3.reuse, 0x1, P1 ;  /* 0x0000000307077211 */ /* 0x080fe400008f0eff */
[----:B------:R-:W-:Y:S01]  /*13c0*/  LEA.HI.X.SX32 R5, R5, R3, 0x1, P0 ;  /* 0x0000000305057211 */ /* 0x000fe200000f0eff */
[----:B-----5:R0:W-:Y:S01]  /*13d0*/  STL [R1+0x7f8], R23 ;  /* 0x0007f81701007387 */ /* 0x0201e20000100800 */
[----:B------:R-:W-:-:S03]  /*13e0*/  IADD3 R8, P2, R12, R2, RZ ;  /* 0x000000020c087210 */ /* 0x000fc60007f5e0ff */
[----:B0-----:R0:W5:Y:S01]  /*13f0*/  LDG.E.U16 R23, [R10.64] ;  /* 0x000000040a177981 */ /* 0x001162000c1e1500 */
[----:B------:R-:W-:Y:S02]  /*1400*/  LEA.HI.X.SX32 R9, R9, R3, 0x1, P2 ;  /* 0x0000000309097211 */ /* 0x000fe400010f0eff */
[----:B0-----:R-:W-:-:S04]  /*1410*/  IADD3 R10, P0, R13, R2, RZ ;  /* 0x000000020d0a7210 */ /* 0x001fc80007f1e0ff */
[----:B------:R-:W-:Y:S01]  /*1420*/  LEA.HI.X.SX32 R11, R12, R3, 0x1, P0 ;  /* 0x000000030c0b7211 */ /* 0x000fe200000f0eff */
        /* <DEDUP_REMOVED lines=9> */
[----:B------:R-:W-:-:S03]  /*14c0*/  IADD3 R4, P0, R7, R2, RZ ;  /* 0x0000000207047210 */ /* 0x000fc60007f1e0ff */
[----:B-1----:R1:W3:Y:S01]  /*14d0*/  LDG.E.U16 R18, [R10.64] ;  /* 0x000000040a127981 */ /* 0x0022e2000c1e1500 */
[----:B------:R-:W-:Y:S01]  /*14e0*/  LEA.HI.X.SX32 R5, R13, R3, 0x1, P0 ;  /* 0x000000030d057211 */ /* 0x000fe200000f0eff */
[C---:B0-----:R-:W-:Y:S02]  /*14f0*/  IMAD R9, R0.reuse, 0x5a, RZ ;  /* 0x0000005a00097824 */ /* 0x041fe400078e02ff */
[----:B------:R0:W-:Y:S01]  /*1500*/  STL [R1+0x234], R14 ;  /* 0x0002340e01007387 */ /* 0x0001e20000100800 */
[C---:B-1----:R-:W-:Y:S02]  /*1510*/  IMAD R10, R0.reuse, 0x2c0, RZ ;  /* 0x000002c0000a7824 */ /* 0x042fe400078e02ff */
[-C--:B------:R-:W-:Y:S01]  /*1520*/  IADD3 R6, P0, R9, R2.reuse, RZ ;  /* 0x0000000209067210 */ /* 0x080fe20007f1e0ff */
[----:B------:R-:W-:Y:S01]  /*1530*/  IMAD R13, R0, 0x168, RZ ;  /* 0x00000168000d7824 */ /* 0x000fe200078e02ff */
[-C--:B------:R-:W-:Y:S01]  /*1540*/  IADD3 R8, P1, R12, R2.reuse, RZ ;  /* 0x000000020c087210 */ /* 0x080fe20007f3e0ff */
[----:B0-----:R-:W-:Y:S01]  /*1550*/  IMAD R14, R0, 0x2d, RZ ;  /* 0x0000002d000e7824 */ /* 0x001fe200078e02ff */
[----:B------:R-:W-:-:S02]  /*1560*/  IADD3 R10, P2, R10, R2, RZ ;  /* 0x000000020a0a7210 */ /* 0x000fc40007f5e0ff */
[-C--:B------:R-:W-:Y:S02]  /*1570*/  LEA.HI.X.SX32 R9, R9, R3.reuse, 0x1, P1 ;  /* 0x0000000309097211 */ /* 0x080fe400008f0eff */
[-C--:B------:R-:W-:Y:S02]  /*1580*/  LEA.HI.X.SX32 R11, R7, R3.reuse, 0x1, P2 ;  /* 0x00000003070b7211 */ /* 0x080fe400010f0eff */
[----:B------:R-:W-:Y:S01]  /*1590*/  LEA.HI.X.SX32 R7, R14, R3, 0x1, P0 ;  /* 0x000000030e077211 */ /* 0x000fe200000f0eff */
[----:B----4-:R0:W-:Y:S04]  /*15a0*/  STL [R1+0x1dc], R21 ;  /* 0x0001dc1501007387 */ /* 0x0101e80000100800 */
[----:B0-----:R0:W4:Y:S04]  /*15b0*/  LDG.E.U16 R21, [R4.64] ;  /* 0x0000000404157981 */ /* 0x001128000c1e1500 */
[----:B------:R1:W-:Y:S01]  /*15c0*/  STL [R1+0x728], R17 ;  /* 0x0007281101007387 */ /* 0x0003e20000100800 */
[----:B0-----:R-:W-:-:S03]  /*15d0*/  IADD3 R4, P2, R13, R2, RZ ;  /* 0x000000020d047210 */ /* 0x001fc60007f5e0ff */
[----:B------:R0:W-:Y:S01]  /*15e0*/  STL [R1+0x7ec], R16 ;  /* 0x0007ec1001007387 */ /* 0x0001e20000100800 */
[----:B------:R-:W-:-:S03]  /*15f0*/  LEA.HI.X.SX32 R5, R12, R3, 0x1, P2 ;  /* 0x000000030c057211 */ /* 0x000fc600010f0eff */
[----:B-1----:R1:W4:Y:S04]  /*1600*/  LDG.E.U16 R17, [R10.64] ;  /* 0x000000040a117981 */ /* 0x002328000c1e1500 */
[----:B------:R1:W-:Y:S04]  /*1610*/  STL [R1+0x7e8], R15 ;  /* 0x0007e80f01007387 */ /* 0x0003e80000100800 */
[----:B0-----:R0:W4:Y:S04]  /*1620*/  LDG.E.U16 R16, [R6.64] ;  /* 0x0000000406107981 */ /* 0x001128000c1e1500 */
[----:B------:R5:W4:Y:S04]  /*1630*/  LDG.E.U16 R14, [R4.64] ;  /* 0x00000004040e7981 */ /* 0x000b28000c1e1500 */
[----:B-1----:R1:W4:Y:S01]  /*1640*/  LDG.E.U16 R15, [R8.64] ;  /* 0x00000004080f7981 */ /* 0x002322000c1e1500 */
[----:B------:R-:W-:-:S02]  /*1650*/  IMAD R10, R0, 0x2d0, RZ ;  /* 0x000002d0000a7824 */ /* 0x000fc400078e02ff */
[----:B0-----:R-:W-:-:S03]  /*1660*/  IMAD R7, R0, 0x2e, RZ ;  /* 0x0000002e00077824 */ /* 0x001fc600078e02ff */
[-C--:B------:R-:W-:Y:S01]  /*1670*/  IADD3 R10, P1, R10, R2.reuse, RZ ;  /* 0x000000020a0a7210 */ /* 0x080fe20007f3e0ff */
[C---:B-----5:R-:W-:Y:S01]  /*1680*/  IMAD R5, R0.reuse, 0x17, RZ ;  /* 0x0000001700057824 */ /* 0x060fe200078e02ff */
[-C--:B------:R-:W-:Y:S01]  /*1690*/  IADD3 R4, P0, R7, R2.reuse, RZ ;  /* 0x0000000207047210 */ /* 0x080fe20007f1e0ff */
[C---:B------:R-:W-:Y:S01]  /*16a0*/  IMAD R12, R0.reuse, 0xb8, RZ ;  /* 0x000000b8000c7824 */ /* 0x040fe200078e02ff */
[-C--:B------:R-:W-:Y:S01]  /*16b0*/  LEA.HI.X.SX32 R11, R13, R3.reuse, 0x1, P1 ;  /* 0x000000030d0b7211 */ /* 0x080fe200008f0eff */
[C---:B-1----:R-:W-:Y:S02]  /*16c0*/  IMAD R9, R0.reuse, 0x5c, RZ ;  /* 0x0000005c00097824 */ /* 0x042fe400078e02ff */
[----:B------:R-:W-:Y:S01]  /*16d0*/  IMAD R13, R0, 0x170, RZ ;  /* 0x00000170000d7824 */ /* 0x000fe200078e02ff */
[----:B------:R0:W-:Y:S01]  /*16e0*/  STL [R1+0x1d8], R23 ;  /* 0x0001d81701007387 */ /* 0x0001e20000100800 */
[----:B------:R-:W-:Y:S02]  /*16f0*/  LEA.HI.X.SX32 R5, R5, R3, 0x1, P0 ;  /* 0x0000000305057211 */ /* 0x000fe400000f0eff */
[----:B------:R-:W-:-:S02]  /*1700*/  IADD3 R6, P1, R9, R2, RZ ;  /* 0x0000000209067210 */ /* 0x000fc40007f3e0ff */
[-C--:B------:R-:W-:Y:S01]  /*1710*/  IADD3 R8, P2, R12, R2.reuse, RZ ;  /* 0x000000020c087210 */ /* 0x080fe20007f5e0ff */
[----:B0-----:R0:W5:Y:S01]  /*1720*/  LDG.E.U16 R23, [R10.64] ;  /* 0x000000040a177981 */ /* 0x001162000c1e1500 */
[-C--:B------:R-:W-:Y:S02]  /*1730*/  LEA.HI.X.SX32 R7, R7, R3.reuse, 0x1, P1 ;  /* 0x0000000307077211 */ /* 0x080fe400008f0eff */
[----:B------:R-:W-:Y:S02]  /*1740*/  LEA.HI.X.SX32 R9, R9, R3, 0x1, P2 ;  /* 0x0000000309097211 */ /* 0x000fe400010f0eff */
        /* <DEDUP_REMOVED lines=9> */
[C---:B------:R-:W-:Y:S02]  /*17e0*/  IMAD R5, R0.reuse, 0x2f, RZ ;  /* 0x0000002f00057824 */ /* 0x040fe400078e02ff */
[C---:B-1----:R-:W-:Y:S01]  /*17f0*/  IMAD R7, R0.reuse, 0x5e, RZ ;  /* 0x0000005e00077824 */ /* 0x042fe200078e02ff */
[----:B------:R1:W-:Y:S04]  /*1800*/  STL [R1+0x228], R18 ;  /* 0x0002281201007387 */ /* 0x0003e80000100800 */
[----:B0-----:R0:W3:Y:S04]  /*1810*/  LDG.E.U16 R19, [R8.64] ;  /* 0x0000000408137981 */ /* 0x0010e8000c1e1500 */
[----:B-1----:R1:W3:Y:S01]  /*1820*/  LDG.E.U16 R18, [R10.64] ;  /* 0x000000040a127981 */ /* 0x0022e2000c1e1500 */
[----:B0-----:R-:W-:Y:S01]  /*1830*/  IMAD R9, R0, 0xbc, RZ ;  /* 0x000000bc00097824 */ /* 0x001fe200078e02ff */
[----:B-1----:R-:W-:-:S02]  /*1840*/  IADD3 R10, P1, R4, R2, RZ ;  /* 0x00000002040a7210 */ /* 0x002fc40007f3e0ff */
[-C--:B------:R-:W-:Y:S02]  /*1850*/  IADD3 R4, P0, R7, R2.reuse, RZ ;  /* 0x0000000207047210 */ /* 0x080fe40007f1e0ff */
[-C--:B------:R-:W-:Y:S02]  /*1860*/  LEA.HI.X.SX32 R11, R13, R3.reuse, 0x1, P1 ;  /* 0x000000030d0b7211 */ /* 0x080fe400008f0eff */
[-C--:B------:R-:W-:Y:S02]  /*1870*/  IADD3 R6, P1, R9, R2.reuse, RZ ;  /* 0x0000000209067210 */ /* 0x080fe40007f3e0ff */
[----:B------:R-:W-:Y:S02]  /*1880*/  IADD3 R8, P2, R12, R2, RZ ;  /* 0x000000020c087210 */ /* 0x000fe40007f5e0ff */
[-C--:B------:R-:W-:Y:S02]  /*1890*/  LEA.HI.X.SX32 R5, R5, R3.reuse, 0x1, P0 ;  /* 0x0000000305057211 */ /* 0x080fe400000f0eff */
[----:B------:R-:W-:-:S02]  /*18a0*/  LEA.HI.X.SX32 R7, R7, R3, 0x1, P1 ;  /* 0x0000000307077211 */ /* 0x000fc400008f0eff */
[----:B------:R-:W-:Y:S01]  /*18b0*/  LEA.HI.X.SX32 R9, R9, R3, 0x1, P2 ;  /* 0x0000000309097211 */ /* 0x000fe200010f0eff */
[----:B------:R-:W-:Y:S01]  /*18c0*/  IMAD R13, R0, 0x2f0, RZ ;  /* 0x000002f0000d7824 */ /* 0x000fe200078e02ff */
[----:B----4-:R0:W-:Y:S04]  /*18d0*/  STL [R1+0x224], R21 ;  /* 0x0002241501007387 */ /* 0x0101e80000100800 */
[----:B0-----:R0:W4:Y:S04]  /*18e0*/  LDG.E.U16 R21, [R4.64] ;  /* 0x0000000404157981 */ /* 0x001128000c1e1500 */
[----:B------:R1:W-:Y:S04]  /*18f0*/  STL [R1+0x1c4], R17 ;  /* 0x0001c41101007387 */ /* 0x0003e80000100800 */
[----:B------:R-:W-:Y:S04]  /*1900*/  STL [R1+0x7dc], R16 ;  /* 0x0007dc1001007387 */ /* 0x000fe80000100800 */
[----:B-1----:R1:W4:Y:S04]  /*1910*/  LDG.E.U16 R17, [R6.64] ;  /* 0x0000000406117981 */ /* 0x002328000c1e1500 */
[----:B------:R0:W-:Y:S04]  /*1920*/  STL [R1+0x220], R15 ;  /* 0x0002200f01007387 */ /* 0x0001e80000100800 */
[----:B------:R1:W-:Y:S04]  /*1930*/  STL [R1+0x7d8], R14 ;  /* 0x0007d80e01007387 */ /* 0x0003e80000100800 */
[----:B0-----:R0:W4:Y:S04]  /*1940*/  LDG.E.U16 R15, [R10.64] ;  /* 0x000000040a0f7981 */ /* 0x001128000c1e1500 */
[----:B-1----:R1:W4:Y:S01]  /*1950*/  LDG.E.U16 R14, [R8.64] ;  /* 0x00000004080e7981 */ /* 0x002322000c1e1500 */
[----:B0-----:R-:W-:-:S04]  /*1960*/  IADD3 R10, P0, R13, R2, RZ ;  /* 0x000000020d0a7210 */ /* 0x001fc80007f1e0ff */
[----:B------:R-:W-:-:S05]  /*1970*/  LEA.HI.X.SX32 R11, R12, R3, 0x1, P0 ;  /* 0x000000030c0b7211 */ /* 0x000fca00000f0eff */
[----:B------:R0:W4:Y:S01]  /*1980*/  LDG.E.U16 R16, [R10.64] ;  /* 0x000000040a107981 */ /* 0x000122000c1e1500 */
[C---:B------:R-:W-:Y:S02]  /*1990*/  IMAD R7, R0.reuse, 0x6, RZ ;  /* 0x0000000600077824 */ /* 0x040fe400078e02ff */
[C---:B------:R-:W-:Y:S02]  /*19a0*/  IMAD R5, R0.reuse, 0x3, RZ ;  /* 0x0000000300057824 */ /* 0x040fe400078e02ff */
[C---:B-1----:R-:W-:Y:S01]  /*19b0*/  IMAD R9, R0.reuse, 0xc, RZ ;  /* 0x0000000c00097824 */ /* 0x042fe200078e02ff */
[-C--:B------:R-:W-:Y:S01]  /*19c0*/  IADD3 R4, P0, R7, R2.reuse, RZ ;  /* 0x0000000207047210 */ /* 0x080fe20007f1e0ff */
[C---:B------:R-:W-:Y:S02]  /*19d0*/  IMAD R12, R0.reuse, 0x30, RZ ;  /* 0x00000030000c7824 */ /* 0x040fe400078e02ff */
[C---:B0-----:R-:W-:Y:S01]  /*19e0*/  IMAD R11, R0.reuse, 0x18, RZ ;  /* 0x00000018000b7824 */ /* 0x041fe200078e02ff */
[----:B------:R-:W-:Y:S01]  /*19f0*/  LEA.HI.X.SX32 R5, R5, R3, 0x1, P0 ;  /* 0x0000000305057211 */ /* 0x000fe200000f0eff */
[----:B------:R-:W-:Y:S01]  /*1a00*/  IMAD R13, R0, 0x60, RZ ;  /* 0x00000060000d7824 */ /* 0x000fe200078e02ff */
[----:B------:R-:W-:-:S02]  /*1a10*/  IADD3 R6, P1, R9, R2, RZ ;  /* 0x0000000209067210 */ /* 0x000fc40007f3e0ff */
[-C--:B------:R-:W-:Y:S01]  /*1a20*/  IADD3 R8, P0, R11, R2.reuse, RZ ;  /* 0x000000020b087210 */ /* 0x080fe20007f1e0ff */
[----:B------:R0:W4:Y:S01]  /*1a30*/  LDG.E.U16 R25, [R4.64] ;  /* 0x0000000404197981 */ /* 0x000122000c1e1500 */
[-C--:B------:R-:W-:Y:S02]  /*1a40*/  IADD3 R10, P2, R12, R2.reuse, RZ ;  /* 0x000000020c0a7210 */ /* 0x080fe40007f5e0ff */
[-C--:B------:R-:W-:Y:S02]  /*1a50*/  LEA.HI.X.SX32 R7, R7, R3.reuse, 0x1, P1 ;  /* 0x0000000307077211 */ /* 0x080fe400008f0eff */
[-C--:B------:R-:W-:Y:S01]  /*1a60*/  LEA.HI.X.SX32 R9, R9, R3.reuse, 0x1, P0 ;  /* 0x0000000309097211 */ /* 0x080fe200000f0eff */
[----:B-----5:R1:W-:Y:S01]  /*1a70*/  STL [R1+0x1c0], R23 ;  /* 0x0001c01701007387 */ /* 0x0203e20000100800 */
[----:B------:R-:W-:Y:S02]  /*1a80*/  LEA.HI.X.SX32 R11, R11, R3, 0x1, P2 ;  /* 0x000000030b0b7211 */ /* 0x000fe400010f0eff */
[----:B0-----:R-:W-:-:S04]  /*1a90*/  IADD3 R4, P1, R13, R2, RZ ;  /* 0x000000020d047210 */ /* 0x001fc80007f3e0ff */
[----:B------:R-:W-:Y:S01]  /*1aa0*/  LEA.HI.X.SX32 R5, R12, R3, 0x1, P1 ;  /* 0x000000030c057211 */ /* 0x000fe200008f0eff */
[----:B-1----:R0:W5:Y:S01]  /*1ab0*/  LDG.E.U16 R23, [R6.64] ;  /* 0x0000000406177981 */ /* 0x002162000c1e1500 */
[C---:B------:R-:W-:Y:S02]  /*1ac0*/  IMAD R12, R0.reuse, 0x62, RZ ;  /* 0x00000062000c7824 */ /* 0x040fe400078e02ff */
[C---:B0-----:R-:W-:Y:S01]  /*1ad0*/  IMAD R7, R0.reuse, 0xc0, RZ ;  /* 0x000000c000077824 */ /* 0x041fe200078e02ff */
[----:B--2---:R-:W-:Y:S04]  /*1ae0*/  STL [R1+0x7d4], R22 ;  /* 0x0007d41601007387 */ /* 0x004fe80000100800 */
[----:B---3--:R0:W-:Y:S04]  /*1af0*/  STL [R1+0x7d0], R20 ;  /* 0x0007d01401007387 */ /* 0x0081e80000100800 */
[----:B0-----:R0:W2:Y:S04]  /*1b00*/  LDG.E.U16 R20, [R8.64] ;  /* 0x0000000408147981 */ /* 0x0010a8000c1e1500 */
[----:B------:R1:W-:Y:S04]  /*1b10*/  STL [R1+0x7cc], R19 ;  /* 0x0007cc1301007387 */ /* 0x0003e80000100800 */
[----:B------:R3:W-:Y:S04]  /*1b20*/  STL [R1+0x214], R18 ;  /* 0x0002141201007387 */ /* 0x0007e80000100800 */
[----:B-1----:R1:W2:Y:S04]  /*1b30*/  LDG.E.U16 R19, [R10.64] ;  /* 0x000000040a137981 */ /* 0x0022a8000c1e1500 */
[----:B---3--:R3:W2:Y:S01]  /*1b40*/  LDG.E.U16 R18, [R4.64] ;  /* 0x0000000404127981 */ /* 0x0086a2000c1e1500 */
[----:B0-----:R-:W-:-:S02]  /*1b50*/  IMAD R9, R0, 0x180, RZ ;  /* 0x0000018000097824 */ /* 0x001fc400078e02ff */
[----:B------:R-:W-:Y:S01]  /*1b60*/  IMAD R8, R0, 0x300, RZ ;  /* 0x0000030000087824 */ /* 0x000fe200078e02ff */
[-C--:B---3--:R-:W-:Y:S02]  /*1b70*/  IADD3 R4, P0, R7, R2.reuse, RZ ;  /* 0x0000000207047210 */ /* 0x088fe40007f1e0ff */
[-C--:B-1----:R-:W-:Y:S02]  /*1b80*/  IADD3 R10, P1, R9, R2.reuse, RZ ;  /* 0x00000002090a7210 */ /* 0x082fe40007f3e0ff */
[-C--:B------:R-:W-:Y:S02]  /*1b90*/  LEA.HI.X.SX32 R5, R13, R3.reuse, 0x1, P0 ;  /* 0x000000030d057211 */ /* 0x080fe400000f0eff */
[-C--:B------:R-:W-:Y:S02]  /*1ba0*/  IADD3 R8, P2, R8, R2.reuse, RZ ;  /* 0x0000000208087210 */ /* 0x080fe40007f5e0ff */
[----:B------:R-:W-:Y:S01]  /*1bb0*/  IADD3 R6, P0, R12, R2, RZ ;  /* 0x000000020c067210 */ /* 0x000fe20007f1e0ff */
[----:B------:R0:W3:Y:S01]  /*1bc0*/  LDG.E.U16 R24, [R4.64] ;  /* 0x0000000404187981 */ /* 0x0000e2000c1e1500 */
[----:B------:R-:W-:-:S02]  /*1bd0*/  LEA.HI.X.SX32 R11, R7, R3, 0x1, P1 ;  /* 0x00000003070b7211 */ /* 0x000fc400008f0eff */
[----:B------:R-:W-:-:S03]  /*1be0*/  LEA.HI.X.SX32 R9, R9, R3, 0x1, P2 ;  /* 0x0000000309097211 */ /* 0x000fc600010f0eff */
[----:B------:R1:W3:Y:S04]  /*1bf0*/  LDG.E.U16 R22, [R10.64] ;  /* 0x000000040a167981 */ /* 0x0002e8000c1e1500 */
[----:B----4-:R4:W-:Y:S04]  /*1c00*/  STL [R1+0x1b8], R15 ;  /* 0x0001b80f01007387 */ /* 0x0109e80000100800 */
[----:B------:R0:W-:Y:S04]  /*1c10*/  STL [R1+0x7c8], R21 ;  /* 0x0007c81501007387 */ /* 0x0001e80000100800 */
[----:B------:R-:W-:Y:S04]  /*1c20*/  STL [R1+0x7c4], R17 ;  /* 0x0007c41101007387 */ /* 0x000fe80000100800 */
[----:B------:R1:W-:Y:S01]  /*1c30*/  STL [R1+0x7c0], R14 ;  /* 0x0007c00e01007387 */ /* 0x0003e20000100800 */
[----:B----4-:R-:W-:-:S03]  /*1c40*/  IMAD R15, R0, 0x31, RZ ;  /* 0x00000031000f7824 */ /* 0x010fc600078e02ff */
[----:B0-----:R0:W4:Y:S01]  /*1c50*/  LDG.E.U16 R21, [R8.64] ;  /* 0x0000000408157981 */ /* 0x001122000c1e1500 */
[----:B-1----:R-:W-:Y:S01]  /*1c60*/  IMAD R14, R0, 0xc4, RZ ;  /* 0x000000c4000e7824 */ /* 0x002fe200078e02ff */
[----:B------:R-:W-:-:S04]  /*1c70*/  LEA.HI.X.SX32 R7, R15, R3, 0x1, P0 ;  /* 0x000000030f077211 */ /* 0x000fc800000f0eff */
[----:B------:R-:W-:Y:S01]  /*1c80*/  IADD3 R4, P1, R14, R2, RZ ;  /* 0x000000020e047210 */ /* 0x000fe20007f3e0ff */
[----:B------:R1:W-:Y:S03]  /*1c90*/  STL [R1+0x1b4], R16 ;  /* 0x0001b41001007387 */ /* 0x0003e60000100800 */
[----:B------:R-:W-:Y:S01]  /*1ca0*/  LEA.HI.X.SX32 R5, R12, R3, 0x1, P1 ;  /* 0x000000030c057211 */ /* 0x000fe200008f0eff */
[----:B------:R0:W4:Y:S04]  /*1cb0*/  LDG.E.U16 R17, [R6.64] ;  /* 0x0000000406117981 */ /* 0x000128000c1e1500 */
[----:B-1----:R1:W4:Y:S01]  /*1cc0*/  LDG.E.U16 R16, [R4.64] ;  /* 0x0000000404107981 */ /* 0x002322000c1e1500 */
[----:B------:R-:W-:-:S02]  /*1cd0*/  IMAD R10, R0, 0x310, RZ ;  /* 0x00000310000a7824 */ /* 0x000fc400078e02ff */
[C---:B------:R-:W-:Y:S02]  /*1ce0*/  IMAD R13, R0.reuse, 0x64, RZ ;  /* 0x00000064000d7824 */ /* 0x040fe400078e02ff */
[----:B0-----:R-:W-:Y:S01]  /*1cf0*/  IMAD R7, R0, 0x188, RZ ;  /* 0x0000018800077824 */ /* 0x001fe200078e02ff */
[-C--:B------:R-:W-:Y:S01]  /*1d00*/  IADD3 R10, P2, R10, R2.reuse, RZ ;  /* 0x000000020a0a7210 */ /* 0x080fe20007f5e0ff */
[C---:B------:R-:W-:Y:S01]  /*1d10*/  IMAD R12, R0.reuse, 0x32, RZ ;  /* 0x00000032000c7824 */ /* 0x040fe200078e02ff */
[-C--:B------:R-:W-:Y:S02]  /*1d20*/  IADD3 R6, P1, R13, R2.reuse, RZ ;  /* 0x000000020d067210 */ /* 0x080fe40007f3e0ff */
[C---:B-1----:R-:W-:Y:S01]  /*1d30*/  IADD3 R4, P0, R7.reuse, R2, RZ ;  /* 0x0000000207047210 */ /* 0x042fe20007f1e0ff */
[----:B------:R-:W-:Y:S01]  /*1d40*/  IMAD R9, R0, 0x19, RZ ;  /* 0x0000001900097824 */ /* 0x000fe200078e02ff */
[-C--:B------:R-:W-:Y:S01]  /*1d50*/  LEA.HI.X.SX32 R11, R7, R3.reuse, 0x1, P2 ;  /* 0x00000003070b7211 */ /* 0x080fe200010f0eff */
[----:B------:R-:W-:Y:S01]  /*1d60*/  STL [R1+0x71c], R25 ;  /* 0x00071c1901007387 */ /* 0x000fe20000100800 */
[----:B------:R-:W-:-:S02]  /*1d70*/  LEA.HI.X.SX32 R5, R14, R3, 0x1, P0 ;  /* 0x000000030e057211 */ /* 0x000fc400000f0eff */
[CC--:B------:R-:W-:Y:S01]  /*1d80*/  IADD3 R8, P0, R12.reuse, R2.reuse, RZ ;  /* 0x000000020c087210 */ /* 0x0c0fe20007f1e0ff */
[----:B-----5:R0:W-:Y:S01]  /*1d90*/  STL [R1+0x7bc], R23 ;  /* 0x0007bc1701007387 */ /* 0x0201e20000100800 */
[-C--:B------:R-:W-:Y:S01]  /*1da0*/  LEA.HI.X.SX32 R7, R12, R3.reuse, 0x1, P1 ;  /* 0x000000030c077211 */ /* 0x080fe200008f0eff */
[C---:B------:R-:W-:Y:S01]  /*1db0*/  IMAD R14, R0.reuse, 0xc8, RZ ;  /* 0x000000c8000e7824 */ /* 0x040fe200078e02ff */
[----:B------:R-:W-:Y:S01]  /*1dc0*/  LEA.HI.X.SX32 R9, R9, R3, 0x1, P0 ;  /* 0x0000000309097211 */ /* 0x000fe200000f0eff */
[----:B0-----:R0:W5:Y:S01]  /*1dd0*/  LDG.E.U16 R23, [R4.64] ;  /* 0x0000000404177981 */ /* 0x001162000c1e1500 */
[----:B------:R-:W-:Y:S02]  /*1de0*/  IMAD R12, R0, 0x66, RZ ;  /* 0x00000066000c7824 */ /* 0x000fe400078e02ff */
[----:B0-----:R-:W-:-:S04]  /*1df0*/  IADD3 R4, P2, R14, R2, RZ ;  /* 0x000000020e047210 */ /* 0x001fc80007f5e0ff */
[----:B------:R-:W-:Y:S01]  /*1e00*/  LEA.HI.X.SX32 R5, R13, R3, 0x1, P2 ;  /* 0x000000030d057211 */ /* 0x000fe200010f0eff */
[----:B------:R-:W-:-:S04]  /*1e10*/  IMAD R13, R0, 0xcc, RZ ;  /* 0x000000cc000d7824 */ /* 0x000fc800078e02ff */
[----:B------:R0:W5:Y:S02]  /*1e20*/  LDG.E.U16 R15, [R4.64] ;  /* 0x00000004040f7981 */ /* 0x000164000c1e1500 */
[C---:B0-----:R-:W-:Y:S02]  /*1e30*/  IMAD R5, R0.reuse, 0x33, RZ ;  /* 0x0000003300057824 */ /* 0x041fe400078e02ff */
[----:B--2---:R0:W-:Y:S04]  /*1e40*/  STL [R1+0x7b8], R20 ;  /* 0x0007b81401007387 */ /* 0x0041e80000100800 */
[----:B0-----:R0:W2:Y:S04]  /*1e50*/  LDG.E.U16 R20, [R10.64] ;  /* 0x000000040a147981 */ /* 0x0010a8000c1e1500 */
[----:B------:R1:W-:Y:S04]  /*1e60*/  STL [R1+0x208], R19 ;  /* 0x0002081301007387 */ /* 0x0003e80000100800 */
[----:B------:R1:W-:Y:S01]  /*1e70*/  STL [R1+0x204], R18 ;  /* 0x0002041201007387 */ /* 0x0003e20000100800 */
[----:B0-----:R-:W-:-:S03]  /*1e80*/  IMAD R10, R0, 0x320, RZ ;  /* 0x00000320000a7824 */ /* 0x001fc600078e02ff */
[----:B-1----:R0:W2:Y:S04]  /*1e90*/  LDG.E.U16 R19, [R8.64] ;  /* 0x0000000408137981 */ /* 0x0020a8000c1e1500 */
[----:B------:R1:W2:Y:S02]  /*1ea0*/  LDG.E.U16 R18, [R6.64] ;  /* 0x0000000406127981 */ /* 0x0002a4000c1e1500 */
[----:B-1----:R-:W-:-:S05]  /*1eb0*/  IMAD R7, R0, 0x190, RZ ;  /* 0x0000019000077824 */ /* 0x002fca00078e02ff */
[-C--:B0-----:R-:W-:Y:S02]  /*1ec0*/  IADD3 R8, P0, R7, R2.reuse, RZ ;  /* 0x0000000207087210 */ /* 0x081fe40007f1e0ff */
[-C--:B------:R-:W-:Y:S02]  /*1ed0*/  IADD3 R10, P2, R10, R2.reuse, RZ ;  /* 0x000000020a0a7210 */ /* 0x080fe40007f5e0ff */
[-C--:B------:R-:W-:Y:S01]  /*1ee0*/  LEA.HI.X.SX32 R9, R14, R3.reuse, 0x1, P0 ;  /* 0x000000030e097211 */ /* 0x080fe200000f0eff */
[----:B------:R-:W-:Y:S01]  /*1ef0*/  IMAD R14, R0, 0x198, RZ ;  /* 0x00000198000e7824 */ /* 0x000fe200078e02ff */
[----:B---3--:R0:W-:Y:S01]  /*1f00*/  STL [R1+0x200], R24 ;  /* 0x0002001801007387 */ /* 0x0081e20000100800 */
[-C--:B------:R-:W-:Y:S02]  /*1f10*/  IADD3 R4, P0, R12, R2.reuse, RZ ;  /* 0x000000020c047210 */ /* 0x080fe40007f1e0ff */
[----:B------:R-:W-:Y:S02]  /*1f20*/  IADD3 R6, P1, R13, R2, RZ ;  /* 0x000000020d067210 */ /* 0x000fe40007f3e0ff */
[----:B------:R-:W-:-:S02]  /*1f30*/  LEA.HI.X.SX32 R11, R7, R3, 0x1, P2 ;  /* 0x00000003070b7211 */ /* 0x000fc400010f0eff */
[-C--:B------:R-:W-:Y:S01]  /*1f40*/  LEA.HI.X.SX32 R5, R5, R3.reuse, 0x1, P0 ;  /* 0x0000000305057211 */ /* 0x080fe200000f0eff */
[----:B0-----:R0:W3:Y:S01]  /*1f50*/  LDG.E.U16 R24, [R8.64] ;  /* 0x0000000408187981 */ /* 0x0010e2000c1e1500 */
[----:B------:R-:W-:-:S03]  /*1f60*/  LEA.HI.X.SX32 R7, R12, R3, 0x1, P1 ;  /* 0x000000030c077211 */ /* 0x000fc600008f0eff */
[----:B------:R1:W-:Y:S01]  /*1f70*/  STL [R1+0x1f4], R22 ;  /* 0x0001f41601007387 */ /* 0x0003e20000100800 */
[----:B0-----:R-:W-:-:S04]  /*1f80*/  IADD3 R8, P2, R14, R2, RZ ;  /* 0x000000020e087210 */ /* 0x001fc80007f5e0ff */
[----:B------:R-:W-:Y:S01]  /*1f90*/  LEA.HI.X.SX32 R9, R13, R3, 0x1, P2 ;  /* 0x000000030d097211 */ /* 0x000fe200010f0eff */
[----:B-1----:R0:W3:Y:S04]  /*1fa0*/  LDG.E.U16 R22, [R10.64] ;  /* 0x000000040a167981 */ /* 0x0020e8000c1e1500 */
[----:B----4-:R1:W-:Y:S04]  /*1fb0*/  STL [R1+0x19c], R21 ;  /* 0x00019c1501007387 */ /* 0x0103e80000100800 */
[----:B-1----:R1:W4:Y:S04]  /*1fc0*/  LDG.E.U16 R21, [R4.64] ;  /* 0x0000000404157981 */ /* 0x002328000c1e1500 */
[----:B------:R0:W-:Y:S04]  /*1fd0*/  STL [R1+0x1fc], R17 ;  /* 0x0001fc1101007387 */ /* 0x0001e80000100800 */
[----:B------:R1:W-:Y:S04]  /*1fe0*/  STL [R1+0x1f8], R16 ;  /* 0x0001f81001007387 */ /* 0x0003e80000100800 */
[----:B0-----:R0:W4:Y:S04]  /*1ff0*/  LDG.E.U16 R17, [R6.64] ;  /* 0x0000000406117981 */ /* 0x001128000c1e1500 */
[----:B-1----:R1:W4:Y:S01]  /*2000*/  LDG.E.U16 R16, [R8.64] ;  /* 0x0000000408107981 */ /* 0x002322000c1e1500 */
[----:B------:R-:W-:-:S02]  /*2010*/  IMAD R11, R0, 0x1a, RZ ;  /* 0x0000001a000b7824 */ /* 0x000fc400078e02ff */
[C---:B0-----:R-:W-:Y:S02]  /*2020*/  IMAD R6, R0.reuse, 0x330, RZ ;  /* 0x0000033000067824 */ /* 0x041fe400078e02ff */
[C---:B------:R-:W-:Y:S02]  /*2030*/  IMAD R5, R0.reuse, 0x34, RZ ;  /* 0x0000003400057824 */ /* 0x040fe400078e02ff */
[----:B------:R-:W-:Y:S01]  /*2040*/  IMAD R12, R0, 0x68, RZ ;  /* 0x00000068000c7824 */ /* 0x000fe200078e02ff */
[-C--:B------:R-:W-:Y:S01]  /*2050*/  IADD3 R6, P1, R6, R2.reuse, RZ ;  /* 0x0000000206067210 */ /* 0x080fe20007f3e0ff */
[----:B-1----:R-:W-:Y:S01]  /*2060*/  IMAD R9, R0, 0xd, RZ ;  /* 0x0000000d00097824 */ /* 0x002fe200078e02ff */
[----:B------:R-:W-:Y:S02]  /*2070*/  IADD3 R8, P0, R11, R2, RZ ;  /* 0x000000020b087210 */ /* 0x000fe40007f1e0ff */
[-C--:B------:R-:W-:Y:S01]  /*2080*/  LEA.HI.X.SX32 R7, R14, R3.reuse, 0x1, P1 ;  /* 0x000000030e077211 */ /* 0x080fe200008f0eff */
[----:B------:R-:W-:Y:S01]  /*2090*/  IMAD R14, R0, 0xd0, RZ ;  /* 0x000000d0000e7824 */ /* 0x000fe200078e02ff */
[----:B------:R-:W-:-:S02]  /*20a0*/  LEA.HI.X.SX32 R9, R9, R3, 0x1, P0 ;  /* 0x0000000309097211 */ /* 0x000fc400000f0eff */
[-C--:B------:R-:W-:Y:S02]  /*20b0*/  IADD3 R10, P1, R5, R2.reuse, RZ ;  /* 0x00000002050a7210 */ /* 0x080fe40007f3e0ff */
[-C--:B------:R-:W-:Y:S01]  /*20c0*/  IADD3 R4, P2, R12, R2.reuse, RZ ;  /* 0x000000020c047210 */ /* 0x080fe20007f5e0ff */
[----:B-----5:R0:W-:Y:S01]  /*20d0*/  STL [R1+0x7b4], R23 ;  /* 0x0007b41701007387 */ /* 0x0201e20000100800 */
[-C--:B------:R-:W-:Y:S02]  /*20e0*/  LEA.HI.X.SX32 R11, R11, R3.reuse, 0x1, P1 ;  /* 0x000000030b0b7211 */ /* 0x080fe400008f0eff */
[----:B------:R-:W-:Y:S01]  /*20f0*/  LEA.HI.X.SX32 R5, R5, R3, 0x1, P2 ;  /* 0x0000000305057211 */ /* 0x000fe200010f0eff */
[----:B0-----:R0:W5:Y:S01]  /*2100*/  LDG.E.U16 R23, [R6.64] ;  /* 0x0000000406177981 */ /* 0x001162000c1e1500 */
[----:B------:R-:W-:Y:S01]  /*2110*/  IMAD R13, R0, 0xd4, RZ ;  /* 0x000000d4000d7824 */ /* 0x000fe200078e02ff */
[----:B0-----:R-:W-:-:S04]  /*2120*/  IADD3 R6, P0, R14, R2, RZ ;  /* 0x000000020e067210 */ /* 0x001fc80007f1e0ff */
[----:B------:R-:W-:Y:S01]  /*2130*/  LEA.HI.X.SX32 R7, R12, R3, 0x1, P0 ;  /* 0x000000030c077211 */ /* 0x000fe200000f0eff */
[C---:B------:R-:W-:Y:S01]  /*2140*/  IMAD R12, R0.reuse, 0x6a, RZ ;  /* 0x0000006a000c7824 */ /* 0x040fe200078e02ff */
[----:B--2---:R0:W-:Y:S04]  /*2150*/  STL [R1+0x194], R20 ;  /* 0x0001941401007387 */ /* 0x0041e80000100800 */
[----:B0-----:R0:W2:Y:S04]  /*2160*/  LDG.E.U16 R20, [R8.64] ;  /* 0x0000000408147981 */ /* 0x0010a8000c1e1500 */
[----:B------:R1:W-:Y:S01]  /*2170*/  STL [R1+0x1ec], R19 ;  /* 0x0001ec1301007387 */ /* 0x0003e20000100800 */
[----:B0-----:R-:W-:-:S03]  /*2180*/  IMAD R9, R0, 0x1a0, RZ ;  /* 0x000001a000097824 */ /* 0x001fc600078e02ff */
[----:B------:R0:W-:Y:S04]  /*2190*/  STL [R1+0x1e8], R18 ;  /* 0x0001e81201007387 */ /* 0x0001e80000100800 */
[----:B-1----:R1:W2:Y:S04]  /*21a0*/  LDG.E.U16 R19, [R10.64] ;  /* 0x000000040a137981 */ /* 0x0022a8000c1e1500 */
[----:B0-----:R0:W2:Y:S01]  /*21b0*/  LDG.E.U16 R18, [R4.64] ;  /* 0x0000000404127981 */ /* 0x0010a2000c1e1500 */
[----:B-1----:R-:W-:-:S03]  /*21c0*/  IMAD R10, R0, 0x340, RZ ;  /* 0x00000340000a7824 */ /* 0x002fc600078e02ff */
[----:B------:R1:W-:Y:S01]  /*21d0*/  STL [R1+0x7b0], R15 ;  /* 0x0007b00f01007387 */ /* 0x0003e20000100800 */
[-C--:B0-----:R-:W-:Y:S02]  /*21e0*/  IADD3 R4, P0, R9, R2.reuse, RZ ;  /* 0x0000000209047210 */ /* 0x081fe40007f1e0ff */
[-C--:B------:R-:W-:Y:S02]  /*21f0*/  IADD3 R10, P2, R10, R2.reuse, RZ ;  /* 0x000000020a0a7210 */ /* 0x080fe40007f5e0ff */
[-C--:B------:R-:W-:Y:S01]  /*2200*/  LEA.HI.X.SX32 R5, R14, R3.reuse, 0x1, P0 ;  /* 0x000000030e057211 */ /* 0x080fe200000f0eff */
[C---:B------:R-:W-:Y:S01]  /*2210*/  IMAD R14, R0.reuse, 0x1a8, RZ ;  /* 0x000001a8000e7824 */ /* 0x040fe200078e02ff */
[----:B-1----:R0:W2:Y:S01]  /*2220*/  LDG.E.U16 R15, [R6.64] ;  /* 0x00000004060f7981 */ /* 0x0020a2000c1e1500 */
[-C--:B------:R-:W-:Y:S02]  /*2230*/  IADD3 R8, P1, R13, R2.reuse, RZ ;  /* 0x000000020d087210 */ /* 0x080fe40007f3e0ff */
[----:B------:R-:W-:Y:S01]  /*2240*/  LEA.HI.X.SX32 R11, R9, R3, 0x1, P2 ;  /* 0x00000003090b7211 */ /* 0x000fe200010f0eff */
[----:B---3--:R1:W-:Y:S01]  /*2250*/  STL [R1+0x1e0], R24 ;  /* 0x0001e01801007387 */ /* 0x0083e20000100800 */
[----:B0-----:R-:W-:Y:S01]  /*2260*/  IMAD R7, R0, 0x35, RZ ;  /* 0x0000003500077824 */ /* 0x001fe200078e02ff */
[----:B------:R-:W-:-:S02]  /*2270*/  IADD3 R6, P0, R12, R2, RZ ;  /* 0x000000020c067210 */ /* 0x000fc40007f1e0ff */
[----:B-1----:R0:W3:Y:S02]  /*2280*/  LDG.E.U16 R24, [R4.64] ;  /* 0x0000000404187981 */ /* 0x0020e4000c1e1500 */
[-C--:B------:R-:W-:Y:S02]  /*2290*/  LEA.HI.X.SX32 R7, R7, R3.reuse, 0x1, P0 ;  /* 0x0000000307077211 */ /* 0x080fe400000f0eff */
[----:B------:R-:W-:Y:S01]  /*22a0*/  LEA.HI.X.SX32 R9, R12, R3, 0x1, P1 ;  /* 0x000000030c097211 */ /* 0x000fe200008f0eff */
        /* <DEDUP_REMOVED lines=11> */
[----:B------:R-:W-:-:S03]  /*2360*/  IMAD R7, R0, 0x36, RZ ;  /* 0x0000003600077824 */ /* 0x000fc600078e02ff */
[-C--:B------:R-:W-:Y:S01]  /*2370*/  IADD3 R10, P1, R10, R2.reuse, RZ ;  /* 0x000000020a0a7210 */ /* 0x080fe20007f3e0ff */
[C---:B0-----:R-:W-:Y:S02]  /*2380*/  IMAD R9, R0.reuse, 0x6c, RZ ;  /* 0x0000006c00097824 */ /* 0x041fe400078e02ff */
[----:B------:R-:W-:Y:S01]  /*2390*/  IMAD R12, R0, 0xd8, RZ ;  /* 0x000000d8000c7824 */ /* 0x000fe200078e02ff */
[----:B------:R-:W-:Y:S01]  /*23a0*/  LEA.HI.X.SX32 R11, R14, R3, 0x1, P1 ;  /* 0x000000030e0b7211 */ /* 0x000fe200008f0eff */
[C---:B-1----:R-:W-:Y:S01]  /*23b0*/  IMAD R5, R0.reuse, 0x1b, RZ ;  /* 0x0000001b00057824 */ /* 0x042fe200078e02ff */
[-C--:B------:R-:W-:Y:S01]  /*23c0*/  IADD3 R4, P0, R7, R2.reuse, RZ ;  /* 0x0000000207047210 */ /* 0x080fe20007f1e0ff */
[----:B------:R-:W-:Y:S01]  /*23d0*/  IMAD R13, R0, 0x1b0, RZ ;  /* 0x000001b0000d7824 */ /* 0x000fe200078e02ff */
[-C--:B------:R-:W-:Y:S02]  /*23e0*/  IADD3 R6, P1, R9, R2.reuse, RZ ;  /* 0x0000000209067210 */ /* 0x080fe40007f3e0ff */
[----:B------:R-:W-:-:S02]  /*23f0*/  IADD3 R8, P2, R12, R2, RZ ;  /* 0x000000020c087210 */ /* 0x000fc40007f5e0ff */
[-C--:B------:R-:W-:Y:S01]  /*2400*/  LEA.HI.X.SX32 R5, R5, R3.reuse, 0x1, P0 ;  /* 0x0000000305057211 */ /* 0x080fe200000f0eff */
[----:B-----5:R0:W-:Y:S01]  /*2410*/  STL [R1+0x188], R23 ;  /* 0x0001881701007387 */ /* 0x0201e20000100800 */
[-C--:B------:R-:W-:Y:S02]  /*2420*/  LEA.HI.X.SX32 R7, R7, R3.reuse, 0x1, P1 ;  /* 0x0000000307077211 */ /* 0x080fe400008f0eff */
[----:B------:R-:W-:Y:S01]  /*2430*/  LEA.HI.X.SX32 R9, R9, R3, 0x1, P2 ;  /* 0x0000000309097211 */ /* 0x000fe200010f0eff */
[----:B0-----:R0:W5:Y:S02]  /*2440*/  LDG.E.U16 R23, [R10.64] ;  /* 0x000000040a177981 */ /* 0x001164000c1e1500 */
[----:B0-----:R-:W-:-:S04]  /*2450*/  IADD3 R10, P0, R13, R2, RZ ;  /* 0x000000020d0a7210 */ /* 0x001fc80007f1e0ff */
[----:B------:R-:W-:Y:S01]  /*2460*/  LEA.HI.X.SX32 R11, R12, R3, 0x1, P0 ;  /* 0x000000030c0b7211 */ /* 0x000fe200000f0eff */
[----:B--2---:R0:W-:Y:S04]  /*2470*/  STL [R1+0x7a0], R20 ;  /* 0x0007a01401007387 */ /* 0x0041e80000100800 */
[----:B0-----:R0:W2:Y:S04]  /*2480*/  LDG.E.U16 R20, [R4.64] ;  /* 0x0000000404147981 */ /* 0x0010a8000c1e1500 */
[----:B------:R1:W-:Y:S01]  /*2490*/  STL [R1+0x1d4], R19 ;  /* 0x0001d41301007387 */ /* 0x0003e20000100800 */
[----:B0-----:R-:W-:-:S03]  /*24a0*/  IMAD R4, R0, 0x360, RZ ;  /* 0x0000036000047824 */ /* 0x001fc600078e02ff */
[----:B------:R0:W-:Y:S04]  /*24b0*/  STL [R1+0x79c], R18 ;  /* 0x00079c1201007387 */ /* 0x0001e80000100800 */
[----:B-1----:R1:W2:Y:S04]  /*24c0*/  LDG.E.U16 R19, [R6.64] ;  /* 0x0000000406137981 */ /* 0x0022a8000c1e1500 */
[----:B0-----:R0:W2:Y:S04]  /*24d0*/  LDG.E.U16 R18, [R8.64] ;  /* 0x0000000408127981 */ /* 0x0010a8000c1e1500 */
[----:B------:R0:W-:Y:S04]  /*24e0*/  STL [R1+0x1d0], R15 ;  /* 0x0001d00f01007387 */ /* 0x0001e80000100800 */
[----:B0-----:R0:W2:Y:S04]  /*24f0*/  LDG.E.U16 R15, [R10.64] ;  /* 0x000000040a0f7981 */ /* 0x0010a8000c1e1500 */
[----:B---3--:R-:W-:Y:S01]  /*2500*/  STL [R1+0x1cc], R24 ;  /* 0x0001cc1801007387 */ /* 0x008fe20000100800 */
[----:B0-----:R-:W-:-:S04]  /*2510*/  IADD3 R10, P1, R4, R2, RZ ;  /* 0x00000002040a7210 */ /* 0x001fc80007f3e0ff */
[----:B------:R-:W-:Y:S01]  /*2520*/  LEA.HI.X.SX32 R11, R13, R3, 0x1, P1 ;  /* 0x000000030d0b7211 */ /* 0x000fe200008f0eff */
[----:B------:R-:W-:Y:S04]  /*2530*/  STL [R1+0x178], R22 ;  /* 0x0001781601007387 */ /* 0x000fe80000100800 */
[----:B----4-:R-:W-:Y:S04]  /*2540*/  STL [R1+0x798], R21 ;  /* 0x0007981501007387 */ /* 0x010fe80000100800 */
[----:B------:R-:W-:Y:S04]  /*2550*/  STL [R1+0x1c8], R17 ;  /* 0x0001c81101007387 */ /* 0x000fe80000100800 */
[----:B------:R0:W-:Y:S04]  /*2560*/  STL [R1+0x794], R16 ;  /* 0x0007941001007387 */ /* 0x0001e80000100800 */
[----:B0-----:R0:W3:Y:S01]  /*2570*/  LDG.E.U16 R16, [R10.64] ;  /* 0x000000040a107981 */ /* 0x0010e2000c1e1500 */
[----:B-1----:R-:W-:-:S02]  /*2580*/  IMAD R7, R0, 0x6e, RZ ;  /* 0x0000006e00077824 */ /* 0x002fc400078e02ff */
[----:B------:R-:W-:-:S03]  /*2590*/  IMAD R5, R0, 0x37, RZ ;  /* 0x0000003700057824 */ /* 0x000fc600078e02ff */
[-C--:B------:R-:W-:Y:S01]  /*25a0*/  IADD3 R4, P0, R7, R2.reuse, RZ ;  /* 0x0000000207047210 */ /* 0x080fe20007f1e0ff */
[C---:B------:R-:W-:Y:S02]  /*25b0*/  IMAD R9, R0.reuse, 0xdc, RZ ;  /* 0x000000dc00097824 */ /* 0x040fe400078e02ff */
[C---:B------:R-:W-:Y:S01]  /*25c0*/  IMAD R12, R0.reuse, 0x1b8, RZ ;  /* 0x000001b8000c7824 */ /* 0x040fe200078e02ff */
[-C--:B------:R-:W-:Y:S01]  /*25d0*/  LEA.HI.X.SX32 R5, R5, R3.reuse, 0x1, P0 ;  /* 0x0000000305057211 */ /* 0x080fe200000f0eff */
[----:B------:R-:W-:Y:S01]  /*25e0*/  IMAD R13, R0, 0x370, RZ ;  /* 0x00000370000d7824 */ /* 0x000fe200078e02ff */
[-C--:B------:R-:W-:Y:S02]  /*25f0*/  IADD3 R6, P1, R9, R2.reuse, RZ ;  /* 0x0000000209067210 */ /* 0x080fe40007f3e0ff */
[----:B------:R-:W-:Y:S01]  /*2600*/  IADD3 R8, P2, R12, R2, RZ ;  /* 0x000000020c087210 */ /* 0x000fe20007f5e0ff */
[----:B------:R1:W4:Y:S01]  /*2610*/  LDG.E.U16 R14, [R4.64] ;  /* 0x00000004040e7981 */ /* 0x000322000c1e1500 */
[----:B------:R-:W-:-:S02]  /*2620*/  LEA.HI.X.SX32 R7, R7, R3, 0x1, P1 ;  /* 0x0000000307077211 */ /* 0x000fc400008f0eff */
[----:B0-----:R-:W-:Y:S02]  /*2630*/  IADD3 R10, P0, R13, R2, RZ ;  /* 0x000000020d0a7210 */ /* 0x001fe40007f1e0ff */
[-C--:B------:R-:W-:Y:S01]  /*2640*/  LEA.HI.X.SX32 R9, R9, R3.reuse, 0x1, P2 ;  /* 0x0000000309097211 */ /* 0x080fe200010f0eff */
[----:B------:R0:W4:Y:S01]  /*2650*/  LDG.E.U16 R22, [R6.64] ;  /* 0x0000000406167981 */ /* 0x000122000c1e1500 */
[----:B------:R-:W-:Y:S01]  /*2660*/  LEA.HI.X.SX32 R11, R12, R3, 0x1, P0 ;  /* 0x000000030c0b7211 */ /* 0x000fe200000f0eff */
[C---:B-1----:R-:W-:Y:S02]  /*2670*/  IMAD R4, R0.reuse, 0x3fe, RZ ;  /* 0x000003fe00047824 */ /* 0x042fe400078e02ff */
[----:B------:R1:W4:Y:S04]  /*2680*/  LDG.E.U16 R21, [R8.64] ;  /* 0x0000000408157981 */ /* 0x000328000c1e1500 */
[----:B------:R1:W4:Y:S01]  /*2690*/  LDG.E.U16 R17, [R10.64] ;  /* 0x000000040a117981 */ /* 0x000322000c1e1500 */
[----:B0-----:R-:W-:-:S02]  /*26a0*/  IMAD R6, R0, 0x1ff, RZ ;  /* 0x000001ff00067824 */ /* 0x001fc400078e02ff */
[C---:B------:R-:W-:Y:S01]  /*26b0*/  IMAD R7, R0.reuse, 0xe, RZ ;  /* 0x0000000e00077824 */ /* 0x040fe200078e02ff */
[----:B-----5:R-:W-:Y:S01]  /*26c0*/  STL [R1+0x174], R23 ;  /* 0x0001741701007387 */ /* 0x020fe20000100800 */
[----:B------:R-:W-:Y:S01]  /*26d0*/  IMAD R5, R0, 0x1c, RZ ;  /* 0x0000001c00057824 */ /* 0x000fe200078e02ff */
[----:B-1----:R-:W-:Y:S01]  /*26e0*/  IADD3 R10, P1, R4, R2, RZ ;  /* 0x00000002040a7210 */ /* 0x002fe20007f3e0ff */
[----:B------:R-:W-:-:S03]  /*26f0*/  IMAD R9, R0, 0x7, RZ ;  /* 0x0000000700097824 */ /* 0x000fc600078e02ff */
[-C--:B------:R-:W-:Y:S01]  /*2700*/  LEA.HI.X.SX32 R11, R6, R3.reuse, 0x1, P1 ;  /* 0x00000003060b7211 */ /* 0x080fe200008f0eff */
[C---:B------:R-:W-:Y:S01]  /*2710*/  IMAD R12, R0.reuse, 0x38, RZ ;  /* 0x00000038000c7824 */ /* 0x040fe200078e02ff */
[-C--:B------:R-:W-:Y:S01]  /*2720*/  IADD3 R8, P0, R7, R2.reuse, RZ ;  /* 0x0000000207087210 */ /* 0x080fe20007f1e0ff */
[----:B------:R-:W-:Y:S01]  /*2730*/  IMAD R13, R0, 0x70, RZ ;  /* 0x00000070000d7824 */ /* 0x000fe200078e02ff */
[-C--:B------:R-:W-:Y:S02]  /*2740*/  IADD3 R6, P1, R5, R2.reuse, RZ ;  /* 0x0000000205067210 */ /* 0x080fe40007f3e0ff */
[----:B------:R-:W-:Y:S02]  /*2750*/  IADD3 R4, P2, R12, R2, RZ ;  /* 0x000000020c047210 */ /* 0x000fe40007f5e0ff */
[-C--:B------:R-:W-:Y:S02]  /*2760*/  LEA.HI.X.SX32 R9, R9, R3.reuse, 0x1, P0 ;  /* 0x0000000309097211 */ /* 0x080fe400000f0eff */
[----:B------:R-:W-:-:S02]  /*2770*/  LEA.HI.X.SX32 R7, R7, R3, 0x1, P1 ;  /* 0x0000000307077211 */ /* 0x000fc400008f0eff */
[----:B------:R-:W-:Y:S01]  /*2780*/  LEA.HI.X.SX32 R5, R5, R3, 0x1, P2 ;  /* 0x0000000305057211 */ /* 0x000fe200010f0eff */
[----:B--2---:R0:W-:Y:S04]  /*2790*/  STL [R1+0x70c], R20 ;  /* 0x00070c1401007387 */ /* 0x0041e80000100800 */
[----:B0-----:R0:W2:Y:S04]  /*27a0*/  LDG.E.U16 R20, [R8.64] ;  /* 0x0000000408147981 */ /* 0x0010a8000c1e1500 */
[----:B------:R1:W-:Y:S04]  /*27b0*/  STL [R1+0x790], R19 ;  /* 0x0007901301007387 */ /* 0x0003e80000100800 */
[----:B------:R5:W-:Y:S04]  /*27c0*/  STL [R1+0x78c], R18 ;  /* 0x00078c1201007387 */ /* 0x000be80000100800 */
[----:B-1----:R1:W2:Y:S04]  /*27d0*/  LDG.E.U16 R19, [R6.64] ;  /* 0x0000000406137981 */ /* 0x0022a8000c1e1500 */
[----:B-----5:R5:W2:Y:S04]  /*27e0*/  LDG.E.U16 R18, [R4.64] ;  /* 0x0000000404127981 */ /* 0x020aa8000c1e1500 */
[----:B------:R0:W-:Y:S04]  /*27f0*/  STL [R1+0x1bc], R15 ;  /* 0x0001bc0f01007387 */ /* 0x0001e80000100800 */
[----:B0-----:R0:W2:Y:S02]  /*2800*/  LDG.E.U16 R15, [R10.64] ;  /* 0x000000040a0f7981 */ /* 0x0010a4000c1e1500 */
[----:B0-----:R-:W-:-:S04]  /*2810*/  IADD3 R10, P0, R13, R2, RZ ;  /* 0x000000020d0a7210 */ /* 0x001fc80007f1e0ff */
[----:B------:R-:W-:Y:S01]  /*2820*/  LEA.HI.X.SX32 R11, R12, R3, 0x1, P0 ;  /* 0x000000030c0b7211 */ /* 0x000fe200000f0eff */
[----:B---3--:R0:W-:Y:S04]  /*2830*/  STL [R1+0x16c], R16 ;  /* 0x00016c1001007387 */ /* 0x0081e80000100800 */
[----:B0-----:R0:W3:Y:S01]  /*2840*/  LDG.E.U16 R16, [R10.64] ;  /* 0x000000040a107981 */ /* 0x0010e2000c1e1500 */
[C---:B-1----:R-:W-:Y:S02]  /*2850*/  IMAD R7, R0.reuse, 0xe0, RZ ;  /* 0x000000e000077824 */ /* 0x042fe400078e02ff */
[C---:B------:R-:W-:Y:S02]  /*2860*/  IMAD R9, R0.reuse, 0x1c0, RZ ;  /* 0x000001c000097824 */ /* 0x040fe400078e02ff */
[C---:B------:R-:W-:Y:S01]  /*2870*/  IMAD R8, R0.reuse, 0x380, RZ ;  /* 0x0000038000087824 */ /* 0x040fe200078e02ff */
[-C--:B-----5:R-:W-:Y:S01]  /*2880*/  IADD3 R4, P0, R7, R2.reuse, RZ ;  /* 0x0000000207047210 */ /* 0x0a0fe20007f1e0ff */
[----:B------:R-:W-:Y:S01]  /*2890*/  IMAD R12, R0, 0x72, RZ ;  /* 0x00000072000c7824 */ /* 0x000fe200078e02ff */
[----:B----4-:R1:W-:Y:S01]  /*28a0*/  STL [R1+0x788], R14 ;  /* 0x0007880e01007387 */ /* 0x0103e20000100800 */
[----:B0-----:R-:W-:-:S02]  /*28b0*/  IADD3 R10, P1, R9, R2, RZ ;  /* 0x00000002090a7210 */ /* 0x001fc40007f3e0ff */
[-C--:B------:R-:W-:Y:S02]  /*28c0*/  IADD3 R8, P2, R8, R2.reuse, RZ ;  /* 0x0000000208087210 */ /* 0x080fe40007f5e0ff */
[-C--:B------:R-:W-:Y:S01]  /*28d0*/  LEA.HI.X.SX32 R5, R13, R3.reuse, 0x1, P0 ;  /* 0x000000030d057211 */ /* 0x080fe200000f0eff */
[----:B------:R-:W-:Y:S01]  /*28e0*/  IMAD R13, R0, 0xe4, RZ ;  /* 0x000000e4000d7824 */ /* 0x000fe200078e02ff */
[-C--:B------:R-:W-:Y:S01]  /*28f0*/  IADD3 R6, P0, R12, R2.reuse, RZ ;  /* 0x000000020c067210 */ /* 0x080fe20007f1e0ff */
[----:B-1----:R-:W-:Y:S01]  /*2900*/  IMAD R14, R0, 0x39, RZ ;  /* 0x00000039000e7824 */ /* 0x002fe200078e02ff */
[-C--:B------:R-:W-:Y:S01]  /*2910*/  LEA.HI.X.SX32 R11, R7, R3.reuse, 0x1, P1 ;  /* 0x00000003070b7211 */ /* 0x080fe200008f0eff */
[----:B------:R0:W4:Y:S01]  /*2920*/  LDG.E.U16 R25, [R4.64] ;  /* 0x0000000404197981 */ /* 0x000122000c1e1500 */
[-C--:B------:R-:W-:Y:S02]  /*2930*/  LEA.HI.X.SX32 R9, R9, R3.reuse, 0x1, P2 ;  /* 0x0000000309097211 */ /* 0x080fe400010f0eff */
[----:B------:R-:W-:Y:S01]  /*2940*/  LEA.HI.X.SX32 R7, R14, R3, 0x1, P0 ;  /* 0x000000030e077211 */ /* 0x000fe200000f0eff */
[----:B------:R1:W-:Y:S04]  /*2950*/  STL [R1+0x784], R22 ;  /* 0x0007841601007387 */ /* 0x0003e80000100800 */
[----:B------:R5:W4:Y:S01]  /*2960*/  LDG.E.U16 R24, [R10.64] ;  /* 0x000000040a187981 */ /* 0x000b22000c1e1500 */
[----:B0-----:R-:W-:-:S03]  /*2970*/  IADD3 R4, P1, R13, R2, RZ ;  /* 0x000000020d047210 */ /* 0x001fc60007f3e0ff */
[----:B------:R0:W-:Y:S01]  /*2980*/  STL [R1+0x780], R21 ;  /* 0x0007801501007387 */ /* 0x0001e20000100800 */
[----:B------:R-:W-:-:S03]  /*2990*/  LEA.HI.X.SX32 R5, R12, R3, 0x1, P1 ;  /* 0x000000030c057211 */ /* 0x000fc600008f0eff */
[----:B-1----:R1:W4:Y:S04]  /*29a0*/  LDG.E.U16 R22, [R8.64] ;  /* 0x0000000408167981 */ /* 0x002328000c1e1500 */
[----:B0-----:R0:W4:Y:S01]  /*29b0*/  LDG.E.U16 R21, [R6.64] ;  /* 0x0000000406157981 */ /* 0x001122000c1e1500 */
[----:B-----5:R-:W-:-:S03]  /*29c0*/  IMAD R10, R0, 0x390, RZ ;  /* 0x00000390000a7824 */ /* 0x020fc600078e02ff */
[----:B------:R5:W-:Y:S01]  /*29d0*/  STL [R1+0x168], R17 ;  /* 0x0001681101007387 */ /* 0x000be20000100800 */
[----:B0-----:R-:W-:-:S03]  /*29e0*/  IMAD R7, R0, 0x1c8, RZ ;  /* 0x000001c800077824 */ /* 0x001fc600078e02ff */
[----:B-----5:R0:W4:Y:S01]  /*29f0*/  LDG.E.U16 R17, [R4.64] ;  /* 0x0000000404117981 */ /* 0x020122000c1e1500 */
[----:B-1----:R-:W-:Y:S01]  /*2a00*/  IMAD R9, R0, 0x3a, RZ ;  /* 0x0000003a00097824 */ /* 0x002fe200078e02ff */
[-C--:B------:R-:W-:Y:S01]  /*2a10*/  IADD3 R10, P2, R10, R2.reuse, RZ ;  /* 0x000000020a0a7210 */ /* 0x080fe20007f5e0ff */
[C---:B------:R-:W-:Y:S02]  /*2a20*/  IMAD R12, R0.reuse, 0x74, RZ ;  /* 0x00000074000c7824 */ /* 0x040fe400078e02ff */
[----:B------:R-:W-:Y:S01]  /*2a30*/  IMAD R14, R0, 0xe8, RZ ;  /* 0x000000e8000e7824 */ /* 0x000fe200078e02ff */
[----:B0-----:R-:W-:-:S04]  /*2a40*/  IADD3 R4, P0, R7, R2, RZ ;  /* 0x0000000207047210 */ /* 0x001fc80007f1e0ff */
[-C--:B------:R-:W-:Y:S02]  /*2a50*/  LEA.HI.X.SX32 R5, R13, R3.reuse, 0x1, P0 ;  /* 0x000000030d057211 */ /* 0x080fe400000f0eff */
[-C--:B------:R-:W-:Y:S02]  /*2a60*/  IADD3 R6, P0, R9, R2.reuse, RZ ;  /* 0x0000000209067210 */ /* 0x080fe40007f1e0ff */
[-C--:B------:R-:W-:Y:S01]  /*2a70*/  IADD3 R8, P1, R12, R2.reuse, RZ ;  /* 0x000000020c087210 */ /* 0x080fe20007f3e0ff */
[----:B------:R0:W4:Y:S01]  /*2a80*/  LDG.E.U16 R23, [R4.64] ;  /* 0x0000000404177981 */ /* 0x000122000c1e1500 */
[-C--:B------:R-:W-:Y:S02]  /*2a90*/  LEA.HI.X.SX32 R11, R7, R3.reuse, 0x1, P2 ;  /* 0x00000003070b7211 */ /* 0x080fe400010f0eff */
[----:B------:R-:W-:Y:S02]  /*2aa0*/  LEA.HI.X.SX32 R9, R9, R3, 0x1, P1 ;  /* 0x0000000309097211 */ /* 0x000fe400008f0eff */
[----:B0-----:R-:W-:-:S04]  /*2ab0*/  IADD3 R4, P2, R14, R2, RZ ;  /* 0x000000020e047210 */ /* 0x001fc80007f5e0ff */
[-C--:B------:R-:W-:Y:S01]  /*2ac0*/  LEA.HI.X.SX32 R5, R12, R3.reuse, 0x1, P2 ;  /* 0x000000030c057211 */ /* 0x080fe200010f0eff */
[----:B--2---:R0:W-:Y:S02]  /*2ad0*/  STL [R1+0x77c], R15 ;  /* 0x00077c0f01007387 */ /* 0x0041e40000100800 */
[C---:B0-----:R-:W-:Y:S02]  /*2ae0*/  IMAD R15, R0.reuse, 0x1d, RZ ;  /* 0x0000001d000f7824 */ /* 0x041fe400078e02ff */
[----:B------:R0:W-:Y:S03]  /*2af0*/  STL [R1+0x778], R20 ;  /* 0x0007781401007387 */ /* 0x0001e60000100800 */
[----:B------:R-:W-:Y:S01]  /*2b00*/  LEA.HI.X.SX32 R7, R15, R3, 0x1, P0 ;  /* 0x000000030f077211 */ /* 0x000fe200000f0eff */
[----:B------:R1:W-:Y:S04]  /*2b10*/  STL [R1+0x774], R19 ;  /* 0x0007741301007387 */ /* 0x0003e80000100800 */
[----:B------:R2:W-:Y:S04]  /*2b20*/  STL [R1+0x76c], R18 ;  /* 0x00076c1201007387 */ /* 0x0005e80000100800 */
[----:B0-----:R0:W5:Y:S04]  /*2b30*/  LDG.E.U16 R20, [R10.64] ;  /* 0x000000040a147981 */ /* 0x001168000c1e1500 */
[----:B-1----:R1:W5:Y:S04]  /*2b40*/  LDG.E.U16 R19, [R6.64] ;  /* 0x0000000406137981 */ /* 0x002368000c1e1500 */
[----:B--2---:R2:W5:Y:S04]  /*2b50*/  LDG.E.U16 R18, [R8.64] ;  /* 0x0000000408127981 */ /* 0x004568000c1e1500 */
[----:B---3--:R3:W-:Y:S04]  /*2b60*/  STL [R1+0x1b0], R16 ;  /* 0x0001b01001007387 */ /* 0x0087e80000100800 */
[----:B---3--:R3:W5:Y:S01]  /*2b70*/  LDG.E.U16 R16, [R4.64] ;  /* 0x0000000404107981 */ /* 0x008762000c1e1500 */
[----:B-1----:R-:W-:-:S02]  /*2b80*/  IMAD R7, R0, 0x1d0, RZ ;  /* 0x000001d000077824 */ /* 0x002fc400078e02ff */
[----:B0-----:R-:W-:-:S03]  /*2b90*/  IMAD R10, R0, 0x3a0, RZ ;  /* 0x000003a0000a7824 */ /* 0x001fc600078e02ff */
[CC--:B--2---:R-:W-:Y:S01]  /*2ba0*/  IADD3 R8, P0, R7.reuse, R2.reuse, RZ ;  /* 0x0000000207087210 */ /* 0x0c4fe20007f1e0ff */
[----:B------:R-:W-:Y:S01]  /*2bb0*/  IMAD R12, R0, 0x76, RZ ;  /* 0x00000076000c7824 */ /* 0x000fe200078e02ff */
[-C--:B------:R-:W-:Y:S01]  /*2bc0*/  IADD3 R10, P2, R10, R2.reuse, RZ ;  /* 0x000000020a0a7210 */ /* 0x080fe20007f5e0ff */
[----:B------:R-:W-:Y:S01]  /*2bd0*/  IMAD R13, R0, 0xec, RZ ;  /* 0x000000ec000d7824 */ /* 0x000fe200078e02ff */
[-C--:B------:R-:W-:Y:S01]  /*2be0*/  LEA.HI.X.SX32 R9, R14, R3.reuse, 0x1, P0 ;  /* 0x000000030e097211 */ /* 0x080fe200000f0eff */
[C---:B------:R-:W-:Y:S01]  /*2bf0*/  IMAD R14, R0.reuse, 0x1d8, RZ ;  /* 0x000001d8000e7824 */ /* 0x040fe200078e02ff */
[-C--:B------:R-:W-:Y:S01]  /*2c00*/  LEA.HI.X.SX32 R11, R7, R3.reuse, 0x1, P2 ;  /* 0x00000003070b7211 */ /* 0x080fe200010f0eff */
[----:B---3--:R-:W-:Y:S01]  /*2c10*/  IMAD R5, R0, 0x3b, RZ ;  /* 0x0000003b00057824 */ /* 0x008fe200078e02ff */
[----:B----4-:R-:W-:Y:S01]  /*2c20*/  STL [R1+0x1ac], R25 ;  /* 0x0001ac1901007387 */ /* 0x010fe20000100800 */
[-C--:B------:R-:W-:Y:S02]  /*2c30*/  IADD3 R4, P0, R12, R2.reuse, RZ ;  /* 0x000000020c047210 */ /* 0x080fe40007f1e0ff */
[----:B------:R-:W-:Y:S01]  /*2c40*/  IADD3 R6, P1, R13, R2, RZ ;  /* 0x000000020d067210 */ /* 0x000fe20007f3e0ff */
[----:B------:R0:W-:Y:S01]  /*2c50*/  STL [R1+0x1a0], R24 ;  /* 0x0001a01801007387 */ /* 0x0001e20000100800 */
[----:B------:R-:W-:-:S02]  /*2c60*/  LEA.HI.X.SX32 R5, R5, R3, 0x1, P0 ;  /* 0x0000000305057211 */ /* 0x000fc400000f0eff */
[----:B------:R-:W-:Y:S01]  /*2c70*/  LEA.HI.X.SX32 R7, R12, R3, 0x1, P1 ;  /* 0x000000030c077211 */ /* 0x000fe200008f0eff */
[----:B------:R1:W-:Y:S04]  /*2c80*/  STL [R1+0x104], R22 ;  /* 0x0001041601007387 */ /* 0x0003e80000100800 */
[----:B0-----:R0:W2:Y:S04]  /*2c90*/  LDG.E.U16 R24, [R8.64] ;  /* 0x0000000408187981 */ /* 0x0010a8000c1e1500 */
[----:B-1----:R1:W3:Y:S01]  /*2ca0*/  LDG.E.U16 R22, [R10.64] ;  /* 0x000000040a167981 */ /* 0x0022e2000c1e1500 */
[----:B0-----:R-:W-:-:S03]  /*2cb0*/  IADD3 R8, P2, R14, R2, RZ ;  /* 0x000000020e087210 */ /* 0x001fc60007f5e0ff */
[----:B------:R0:W-:Y:S01]  /*2cc0*/  STL [R1+0x1a8], R21 ;  /* 0x0001a81501007387 */ /* 0x0001e20000100800 */
[----:B------:R-:W-:Y:S01]  /*2cd0*/  LEA.HI.X.SX32 R9, R13, R3, 0x1, P2 ;  /* 0x000000030d097211 */ /* 0x000fe200010f0eff */
[----:B-1----:R-:W-:Y:S02]  /*2ce0*/  IMAD R10, R0, 0x3b0, RZ ;  /* 0x000003b0000a7824 */ /* 0x002fe400078e02ff */
[----:B------:R1:W-:Y:S04]  /*2cf0*/  STL [R1+0x1a4], R17 ;  /* 0x0001a41101007387 */ /* 0x0003e80000100800 */
[----:B0-----:R0:W3:Y:S01]  /*2d00*/  LDG.E.U16 R21, [R4.64] ;  /* 0x0000000404157981 */ /* 0x0010e2000c1e1500 */
[----:B------:R-:W-:-:S03]  /*2d10*/  IADD3 R10, P1, R10, R2, RZ ;  /* 0x000000020a0a7210 */ /* 0x000fc60007f3e0ff */
[----:B------:R0:W3:Y:S04]  /*2d20*/  LDG.E.U16 R15, [R8.64] ;  /* 0x00000004080f7981 */ /* 0x0000e8000c1e1500 */
[----:B-1----:R1:W3:Y:S01]  /*2d30*/  LDG.E.U16 R17, [R6.64] ;  /* 0x0000000406117981 */ /* 0x0022e2000c1e1500 */
[----:B------:R-:W-:Y:S01]  /*2d40*/  IMAD R12, R0, 0x78, RZ ;  /* 0x00000078000c7824 */ /* 0x000fe200078e02ff */
[----:B------:R-:W-:Y:S01]  /*2d50*/  LEA.HI.X.SX32 R11, R14, R3, 0x1, P1 ;  /* 0x000000030e0b7211 */ /* 0x000fe200008f0eff */
[C---:B0-----:R-:W-:Y:S02]  /*2d60*/  IMAD R5, R0.reuse, 0xf, RZ ;  /* 0x0000000f00057824 */ /* 0x041fe400078e02ff */
[C---:B------:R-:W-:Y:S02]  /*2d70*/  IMAD R9, R0.reuse, 0x3c, RZ ;  /* 0x0000003c00097824 */ /* 0x040fe400078e02ff */
[----:B-1----:R-:W-:-:S02]  /*2d80*/  IMAD R7, R0, 0x1e, RZ ;  /* 0x0000001e00077824 */ /* 0x002fc400078e02ff */
[----:B------:R-:W-:-:S03]  /*2d90*/  IMAD R13, R0, 0xf0, RZ ;  /* 0x000000f0000d7824 */ /* 0x000fc600078e02ff */
[-C--:B------:R-:W-:Y:S01]  /*2da0*/  IADD3 R4, P0, R7, R2.reuse, RZ ;  /* 0x0000000207047210 */ /* 0x080fe20007f1e0ff */
[----:B------:R0:W-:Y:S01]  /*2db0*/  STL [R1+0x768], R23 ;  /* 0x0007681701007387 */ /* 0x0001e20000100800 */
[-C--:B------:R-:W-:Y:S02]  /*2dc0*/  IADD3 R6, P1, R9, R2.reuse, RZ ;  /* 0x0000000209067210 */ /* 0x080fe40007f3e0ff */
[----:B------:R-:W-:Y:S02]  /*2dd0*/  IADD3 R8, P2, R12, R2, RZ ;  /* 0x000000020c087210 */ /* 0x000fe40007f5e0ff */
[-C--:B------:R-:W-:Y:S02]  /*2de0*/  LEA.HI.X.SX32 R5, R5, R3.reuse, 0x1, P0 ;  /* 0x0000000305057211 */ /* 0x080fe400000f0eff */
[-C--:B------:R-:W-:Y:S01]  /*2df0*/  LEA.HI.X.SX32 R7, R7, R3.reuse, 0x1, P1 ;  /* 0x0000000307077211 */ /* 0x080fe200008f0eff */
[----:B0-----:R0:W3:Y:S01]  /*2e00*/  LDG.E.U16 R23, [R10.64] ;  /* 0x000000040a177981 */ /* 0x0010e2000c1e1500 */
[----:B------:R-:W-:-:S02]  /*2e10*/  LEA.HI.X.SX32 R9, R9, R3, 0x1, P2 ;  /* 0x0000000309097211 */ /* 0x000fc400010f0eff */
[----:B0-----:R-:W-:-:S04]  /*2e20*/  IADD3 R10, P0, R13, R2, RZ ;  /* 0x000000020d0a7210 */ /* 0x001fc80007f1e0ff */
[----:B------:R-:W-:Y:S01]  /*2e30*/  LEA.HI.X.SX32 R11, R12, R3, 0x1, P0 ;  /* 0x000000030c0b7211 */ /* 0x000fe200000f0eff */
[----:B-----5:R0:W-:Y:S04]  /*2e40*/  STL [R1+0xfc], R20 ;  /* 0x0000fc1401007387 */ /* 0x0201e80000100800 */
[----:B------:R1:W-:Y:S04]  /*2e50*/  STL [R1+0x764], R19 ;  /* 0x0007641301007387 */ /* 0x0003e80000100800 */
[----:B------:R5:W-:Y:S04]  /*2e60*/  STL [R1+0x198], R18 ;  /* 0x0001981201007387 */ /* 0x000be80000100800 */
[----:B0-----:R0:W4:Y:S04]  /*2e70*/  LDG.E.U16 R20, [R4.64] ;  /* 0x0000000404147981 */ /* 0x001128000c1e1500 */
[----:B-1----:R1:W4:Y:S04]  /*2e80*/  LDG.E.U16 R19, [R6.64] ;  /* 0x0000000406137981 */ /* 0x002328000c1e1500 */
[----:B-----5:R5:W4:Y:S04]  /*2e90*/  LDG.E.U16 R18, [R8.64] ;  /* 0x0000000408127981 */ /* 0x020b28000c1e1500 */
[----:B------:R0:W-:Y:S04]  /*2ea0*/  STL [R1+0x760], R16 ;  /* 0x0007601001007387 */ /* 0x0001e80000100800 */
[----:B0-----:R0:W4:Y:S01]  /*2eb0*/  LDG.E.U16 R16, [R10.64] ;  /* 0x000000040a107981 */ /* 0x001122000c1e1500 */
[----:B-1----:R-:W-:-:S02]  /*2ec0*/  IMAD R7, R0, 0x1e0, RZ ;  /* 0x000001e000077824 */ /* 0x002fc400078e02ff */
[----:B-----5:R-:W-:-:S03]  /*2ed0*/  IMAD R9, R0, 0x7a, RZ ;  /* 0x0000007a00097824 */ /* 0x020fc600078e02ff */
[----:B------:R-:W-:Y:S01]  /*2ee0*/  IADD3 R4, P0, R7, R2, RZ ;  /* 0x0000000207047210 */ /* 0x000fe20007f1e0ff */
[----:B0-----:R-:W-:-:S03]  /*2ef0*/  IMAD R10, R0, 0x3c0, RZ ;  /* 0x000003c0000a7824 */ /* 0x001fc600078e02ff */
[-C--:B------:R-:W-:Y:S01]  /*2f00*/  LEA.HI.X.SX32 R5, R13, R3.reuse, 0x1, P0 ;  /* 0x000000030d057211 */ /* 0x080fe200000f0eff */
[C---:B------:R-:W-:Y:S02]  /*2f10*/  IMAD R12, R0.reuse, 0xf4, RZ ;  /* 0x000000f4000c7824 */ /* 0x040fe400078e02ff */
[----:B------:R-:W-:Y:S01]  /*2f20*/  IMAD R13, R0, 0x1e8, RZ ;  /* 0x000001e8000d7824 */ /* 0x000fe200078e02ff */
[-C--:B------:R-:W-:Y:S01]  /*2f30*/  IADD3 R10, P2, R10, R2.reuse, RZ ;  /* 0x000000020a0a7210 */ /* 0x080fe20007f5e0ff */
[----:B------:R-:W-:Y:S01]  /*2f40*/  IMAD R14, R0, 0x3d, RZ ;  /* 0x0000003d000e7824 */ /* 0x000fe200078e02ff */
[-C--:B------:R-:W-:Y:S01]  /*2f50*/  IADD3 R6, P0, R9, R2.reuse, RZ ;  /* 0x0000000209067210 */ /* 0x080fe20007f1e0ff */
[----:B--2---:R-:W-:Y:S01]  /*2f60*/  STL [R1+0x190], R24 ;  /* 0x0001901801007387 */ /* 0x004fe20000100800 */
[----:B------:R-:W-:Y:S02]  /*2f70*/  IADD3 R8, P1, R12, R2, RZ ;  /* 0x000000020c087210 */ /* 0x000fe40007f3e0ff */
[-C--:B------:R-:W-:Y:S01]  /*2f80*/  LEA.HI.X.SX32 R11, R7, R3.reuse, 0x1, P2 ;  /* 0x00000003070b7211 */ /* 0x080fe200010f0eff */
[----:B---3--:R0:W-:Y:S01]  /*2f90*/  STL [R1+0xf4], R22 ;  /* 0x0000f41601007387 */ /* 0x0081e20000100800 */
[----:B------:R-:W-:-:S02]  /*2fa0*/  LEA.HI.X.SX32 R7, R14, R3, 0x1, P0 ;  /* 0x000000030e077211 */ /* 0x000fc400000f0eff */
[----:B------:R-:W-:Y:S01]  /*2fb0*/  LEA.HI.X.SX32 R9, R9, R3, 0x1, P1 ;  /* 0x0000000309097211 */ /* 0x000fe200008f0eff */
[----:B------:R-:W-:Y:S01]  /*2fc0*/  IMAD R28, R0, 0x3d0, RZ ;  /* 0x000003d0001c7824 */ /* 0x000fe200078e02ff */
[----:B0-----:R0:W2:Y:S04]  /*2fd0*/  LDG.E.U16 R22, [R4.64] ;  /* 0x0000000404167981 */ /* 0x0010a8000c1e1500 */
[----:B------:R1:W-:Y:S01]  /*2fe0*/  STL [R1+0x6f0], R21 ;  /* 0x0006f01501007387 */ /* 0x0003e20000100800 */
[----:B0-----:R-:W-:-:S03]  /*2ff0*/  IADD3 R4, P2, R13, R2, RZ ;  /* 0x000000020d047210 */ /* 0x001fc60007f5e0ff */
[----:B------:R0:W-:Y:S01]  /*3000*/  STL [R1+0x75c], R17 ;  /* 0x00075c1101007387 */ /* 0x0001e20000100800 */
[----:B------:R-:W-:-:S03]  /*3010*/  LEA.HI.X.SX32 R5, R12, R3, 0x1, P2 ;  /* 0x000000030c057211 */ /* 0x000fc600010f0eff */
[----:B-1----:R1:W3:Y:S01]  /*3020*/  LDG.E.U16 R21, [R10.64] ;  /* 0x000000040a157981 */ /* 0x0022e2000c1e1500 */
[----:B------:R-:W-:-:S03]  /*3030*/  IADD3 R28, P1, R28, R2, RZ ;  /* 0x000000021c1c7210 */ /* 0x000fc60007f3e0ff */
[----:B------:R5:W-:Y:S04]  /*3040*/  STL [R1+0x754], R15 ;  /* 0x0007540f01007387 */ /* 0x000be80000100800 */
[----:B0-----:R0:W3:Y:S01]  /*3050*/  LDG.E.U16 R17, [R6.64] ;  /* 0x0000000406117981 */ /* 0x0010e2000c1e1500 */
[----:B------:R-:W-:-:S03]  /*3060*/  IMAD R12, R0, 0x1f0, RZ ;  /* 0x000001f0000c7824 */ /* 0x000fc600078e02ff */
[----:B------:R0:W3:Y:S01]  /*3070*/  LDG.E.U16 R14, [R4.64] ;  /* 0x00000004040e7981 */ /* 0x0000e2000c1e1500 */
[----:B-1----:R-:W-:-:S03]  /*3080*/  IMAD R11, R0, 0xf8, RZ ;  /* 0x000000f8000b7824 */ /* 0x002fc600078e02ff */
[----:B-----5:R1:W3:Y:S01]  /*3090*/  LDG.E.U16 R15, [R8.64] ;  /* 0x00000004080f7981 */ /* 0x0202e2000c1e1500 */
[C---:B0-----:R-:W-:Y:S01]  /*30a0*/  IMAD R7, R0.reuse, 0x3e, RZ ;  /* 0x0000003e00077824 */ /* 0x041fe200078e02ff */
[----:B------:R-:W-:Y:S01]  /*30b0*/  LEA.HI.X.SX32 R29, R13, R3, 0x1, P1 ;  /* 0x000000030d1d7211 */ /* 0x000fe200008f0eff */
[----:B------:R-:W-:-:S03]  /*30c0*/  IMAD R5, R0, 0x1f, RZ ;  /* 0x0000001f00057824 */ /* 0x000fc600078e02ff */
[-C--:B------:R-:W-:Y:S01]  /*30d0*/  IADD3 R4, P0, R7, R2.reuse, RZ ;  /* 0x0000000207047210 */ /* 0x080fe20007f1e0ff */
[C---:B-1----:R-:W-:Y:S01]  /*30e0*/  IMAD R9, R0.reuse, 0x7c, RZ ;  /* 0x0000007c00097824 */ /* 0x042fe200078e02ff */
[-C--:B------:R-:W-:Y:S01]  /*30f0*/  IADD3 R8, P2, R11, R2.reuse, RZ ;  /* 0x000000020b087210 */ /* 0x080fe20007f5e0ff */
[----:B------:R-:W-:Y:S01]  /*3100*/  STL [R1+0xec], R23 ;  /* 0x0000ec1701007387 */ /* 0x000fe20000100800 */
[-C--:B------:R-:W-:Y:S02]  /*3110*/  LEA.HI.X.SX32 R5, R5, R3.reuse, 0x1, P0 ;  /* 0x0000000305057211 */ /* 0x080fe400000f0eff */
[-C--:B------:R-:W-:Y:S01]  /*3120*/  IADD3 R6, P1, R9, R2.reuse, RZ ;  /* 0x0000000209067210 */ /* 0x080fe20007f3e0ff */
[----:B------:R-:W-:Y:S01]  /*3130*/  IMAD R13, R0, 0x1f8, RZ ;  /* 0x000001f8000d7824 */ /* 0x000fe200078e02ff */
[----:B------:R-:W-:Y:S01]  /*3140*/  IADD3 R10, P0, R12, R2, RZ ;  /* 0x000000020c0a7210 */ /* 0x000fe20007f1e0ff */
[----:B------:R0:W3:Y:S01]  /*3150*/  LDG.E.U16 R28, [R28.64] ;  /* 0x000000041c1c7981 */ /* 0x0000e2000c1e1500 */
[----:B------:R-:W-:-:S02]  /*3160*/  LEA.HI.X.SX32 R7, R7, R3, 0x1, P1 ;  /* 0x0000000307077211 */ /* 0x000fc400008f0eff */
[-C--:B------:R-:W-:Y:S02]  /*3170*/  LEA.HI.X.SX32 R9, R9, R3.reuse, 0x1, P2 ;  /* 0x0000000309097211 */ /* 0x080fe400010f0eff */
[----:B------:R-:W-:Y:S01]  /*3180*/  LEA.HI.X.SX32 R11, R11, R3, 0x1, P0 ;  /* 0x000000030b0b7211 */ /* 0x000fe200000f0eff */
[----:B----4-:R1:W-:Y:S04]  /*3190*/  STL [R1+0x750], R20 ;  /* 0x0007501401007387 */ /* 0x0103e80000100800 */
[----:B------:R4:W-:Y:S04]  /*31a0*/  STL [R1+0x74c], R19 ;  /* 0x00074c1301007387 */ /* 0x0009e80000100800 */
[----:B------:R0:W-:Y:S04]  /*31b0*/  STL [R1+0x748], R18 ;  /* 0x0007481201007387 */ /* 0x0001e80000100800 */
[----:B-1----:R1:W5:Y:S04]  /*31c0*/  LDG.E.U16 R20, [R4.64] ;  /* 0x0000000404147981 */ /* 0x002368000c1e1500 */
[----:B----4-:R4:W5:Y:S04]  /*31d0*/  LDG.E.U16 R19, [R6.64] ;  /* 0x0000000406137981 */ /* 0x010968000c1e1500 */
[----:B0-----:R0:W5:Y:S04]  /*31e0*/  LDG.E.U16 R18, [R8.64] ;  /* 0x0000000408127981 */ /* 0x001168000c1e1500 */
[----:B------:R0:W-:Y:S04]  /*31f0*/  STL [R1+0x184], R16 ;  /* 0x0001841001007387 */ /* 0x0001e80000100800 */
[----:B0-----:R0:W5:Y:S01]  /*3200*/  LDG.E.U16 R16, [R10.64] ;  /* 0x000000040a107981 */ /* 0x001162000c1e1500 */
[----:B-1----:R-:W-:-:S02]  /*3210*/  IMAD R4, R0, 0x3e0, RZ ;  /* 0x000003e000047824 */ /* 0x002fc400078e02ff */
[C---:B----4-:R-:W-:Y:S02]  /*3220*/  IMAD R7, R0.reuse, 0x7e, RZ ;  /* 0x0000007e00077824 */ /* 0x050fe400078e02ff */
[----:B------:R-:W-:Y:S01]  /*3230*/  IMAD R5, R0, 0x3f, RZ ;  /* 0x0000003f00057824 */ /* 0x000fe200078e02ff */
[-C--:B0-----:R-:W-:Y:S02]  /*3240*/  IADD3 R10, P1, R4, R2.reuse, RZ ;  /* 0x00000002040a7210 */ /* 0x081fe40007f3e0ff */
[----:B------:R-:W-:Y:S02]  /*3250*/  IADD3 R4, P0, R7, R2, RZ ;  /* 0x0000000207047210 */ /* 0x000fe40007f1e0ff */
[-C--:B------:R-:W-:Y:S01]  /*3260*/  LEA.HI.X.SX32 R11, R12, R3.reuse, 0x1, P1 ;  /* 0x000000030c0b7211 */ /* 0x080fe200008f0eff */
[C---:B------:R-:W-:Y:S01]  /*3270*/  IMAD R12, R0.reuse, 0x3f0, RZ ;  /* 0x000003f0000c7824 */ /* 0x040fe200078e02ff */
[----:B------:R-:W-:Y:S01]  /*3280*/  LEA.HI.X.SX32 R5, R5, R3, 0x1, P0 ;  /* 0x0000000305057211 */ /* 0x000fe200000f0eff */
[----:B------:R-:W-:-:S03]  /*3290*/  IMAD R9, R0, 0xfc, RZ ;  /* 0x000000fc00097824 */ /* 0x000fc600078e02ff */
[-C--:B------:R-:W-:Y:S01]  /*32a0*/  IADD3 R12, P0, R12, R2.reuse, RZ ;  /* 0x000000020c0c7210 */ /* 0x080fe20007f1e0ff */
[----:B------:R0:W2:Y:S01]  /*32b0*/  LDG.E.U16 R11, [R10.64] ;  /* 0x000000040a0b7981 */ /* 0x0000a2000c1e1500 */
[-C--:B------:R-:W-:Y:S02]  /*32c0*/  IADD3 R6, P1, R9, R2.reuse, RZ ;  /* 0x0000000209067210 */ /* 0x080fe40007f3e0ff */
[C---:B------:R-:W-:Y:S02]  /*32d0*/  IADD3 R8, P2, R13.reuse, R2, RZ ;  /* 0x000000020d087210 */ /* 0x040fe40007f5e0ff */
[-C--:B------:R-:W-:Y:S01]  /*32e0*/  LEA.HI.X.SX32 R13, R13, R3.reuse, 0x1, P0 ;  /* 0x000000030d0d7211 */ /* 0x080fe200000f0eff */
[----:B--2---:R-:W-:Y:S01]  /*32f0*/  STL [R1+0x180], R22 ;  /* 0x0001801601007387 */ /* 0x004fe20000100800 */
[-C--:B------:R-:W-:Y:S02]  /*3300*/  LEA.HI.X.SX32 R7, R7, R3.reuse, 0x1, P1 ;  /* 0x0000000307077211 */ /* 0x080fe400008f0eff */
[----:B------:R-:W-:Y:S01]  /*3310*/  LEA.HI.X.SX32 R9, R9, R3, 0x1, P2 ;  /* 0x0000000309097211 */ /* 0x000fe200010f0eff */
[----:B0-----:R0:W2:Y:S02]  /*3320*/  LDG.E.U16 R10, [R12.64] ;  /* 0x000000040c0a7981 */ /* 0x0010a4000c1e1500 */
[----:B0-----:R-:W-:-:S02]  /*3330*/  IMAD R12, R0, 0x202, RZ ;  /* 0x00000202000c7824 */ /* 0x001fc400078e02ff */
[----:B---3--:R-:W-:Y:S03]  /*3340*/  STL [R1+0xc], R21 ;  /* 0x00000c1501007387 */ /* 0x008fe60000100800 */
[----:B------:R-:W-:Y:S01]  /*3350*/  IADD3 R12, P0, R12, R2, RZ ;  /* 0x000000020c0c7210 */ /* 0x000fe20007f1e0ff */
[----:B------:R0:W-:Y:S04]  /*3360*/  STL [R1+0x744], R17 ;  /* 0x0007441101007387 */ /* 0x0001e80000100800 */
[----:B------:R1:W-:Y:S04]  /*3370*/  STL [R1+0x17c], R15 ;  /* 0x00017c0f01007387 */ /* 0x0003e80000100800 */
[----:B0-----:R0:W3:Y:S04]  /*3380*/  LDG.E.U16 R17, [R4.64] ;  /* 0x0000000404117981 */ /* 0x0010e8000c1e1500 */
[----:B------:R0:W-:Y:S04]  /*3390*/  STL [R1+0x740], R14 ;  /* 0x0007400e01007387 */ /* 0x0001e80000100800 */
[----:B-1----:R1:W2:Y:S01]  /*33a0*/  LDG.E.U16 R15, [R6.64] ;  /* 0x00000004060f7981 */ /* 0x0022a2000c1e1500 */
[----:B0-----:R-:W-:-:S03]  /*33b0*/  IMAD R5, R0, 0x101, RZ ;  /* 0x0000010100057824 */ /* 0x001fc600078e02ff */
[----:B------:R0:W2:Y:S01]  /*33c0*/  LDG.E.U16 R14, [R8.64] ;  /* 0x00000004080e7981 */ /* 0x0000a2000c1e1500 */
[C---:B------:R-:W-:Y:S02]  /*33d0*/  IMAD R4, R0.reuse, 0x232, RZ ;  /* 0x0000023200047824 */ /* 0x040fe400078e02ff */
[C---:B-1----:R-:W-:Y:S01]  /*33e0*/  IMAD R6, R0.reuse, 0x222, RZ ;  /* 0x0000022200067824 */ /* 0x042fe200078e02ff */
[-C--:B------:R-:W-:Y:S01]  /*33f0*/  LEA.HI.X.SX32 R13, R5, R3.reuse, 0x1, P0 ;  /* 0x00000003050d7211 */ /* 0x080fe200000f0eff */
[C---:B0-----:R-:W-:Y:S02]  /*3400*/  IMAD R8, R0.reuse, 0x212, RZ ;  /* 0x0000021200087824 */ /* 0x041fe400078e02ff */
[----:B------:R-:W-:Y:S01]  /*3410*/  IMAD R9, R0, 0x109, RZ ;  /* 0x0000010900097824 */ /* 0x000fe200078e02ff */
[-C--:B------:R-:W-:Y:S01]  /*3420*/  IADD3 R6, P2, R6, R2.reuse, RZ ;  /* 0x0000000206067210 */ /* 0x080fe20007f5e0ff */
[----:B------:R-:W-:Y:S01]  /*3430*/  IMAD R7, R0, 0x111, RZ ;  /* 0x0000011100077824 */ /* 0x000fe200078e02ff */
[-C--:B------:R-:W-:Y:S01]  /*3440*/  IADD3 R8, P1, R8, R2.reuse, RZ ;  /* 0x0000000208087210 */ /* 0x080fe20007f3e0ff */
[----:B------:R-:W-:Y:S01]  /*3450*/  IMAD R5, R0, 0x119, RZ ;  /* 0x0000011900057824 */ /* 0x000fe200078e02ff */
[----:B------:R-:W-:Y:S01]  /*3460*/  IADD3 R4, P0, R4, R2, RZ ;  /* 0x0000000204047210 */ /* 0x000fe20007f1e0ff */
[----:B------:R0:W2:Y:S01]  /*3470*/  LDG.E.U16 R21, [R12.64] ;  /* 0x000000040c157981 */ /* 0x0000a2000c1e1500 */
[----:B------:R-:W-:-:S02]  /*3480*/  LEA.HI.X.SX32 R9, R9, R3, 0x1, P1 ;  /* 0x0000000309097211 */ /* 0x000fc400008f0eff */
[-C--:B------:R-:W-:Y:S02]  /*3490*/  LEA.HI.X.SX32 R7, R7, R3.reuse, 0x1, P2 ;  /* 0x0000000307077211 */ /* 0x080fe400010f0eff */
[----:B------:R-:W-:Y:S01]  /*34a0*/  LEA.HI.X.SX32 R5, R5, R3, 0x1, P0 ;  /* 0x0000000305057211 */ /* 0x000fe200000f0eff */
[----:B-----5:R1:W-:Y:S04]  /*34b0*/  STL [R1+0x73c], R20 ;  /* 0x00073c1401007387 */ /* 0x0203e80000100800 */
[----:B------:R5:W-:Y:S04]  /*34c0*/  STL [R1+0x738], R19 ;  /* 0x0007381301007387 */ /* 0x000be80000100800 */
[----:B------:R-:W-:Y:S04]  /*34d0*/  STL [R1+0x734], R18 ;  /* 0x0007341201007387 */ /* 0x000fe80000100800 */
[----:B-1----:R1:W4:Y:S04]  /*34e0*/  LDG.E.U16 R20, [R8.64] ;  /* 0x0000000408147981 */ /* 0x002328000c1e1500 */
[----:B-----5:R5:W4:Y:S04]  /*34f0*/  LDG.E.U16 R19, [R6.64] ;  /* 0x0000000406137981 */ /* 0x020b28000c1e1500 */
[----:B------:R0:W-:Y:S04]  /*3500*/  STL [R1+0x170], R16 ;  /* 0x0001701001007387 */ /* 0x0001e80000100800 */
[----:B0-----:R0:W4:Y:S01]  /*3510*/  LDG.E.U16 R16, [R4.64] ;  /* 0x0000000404107981 */ /* 0x001122000c1e1500 */
[----:B------:R-:W-:-:S02]  /*3520*/  IMAD R12, R0, 0x242, RZ ;  /* 0x00000242000c7824 */ /* 0x000fc400078e02ff */
[C---:B-1----:R-:W-:Y:S02]  /*3530*/  IMAD R8, R0.reuse, 0x252, RZ ;  /* 0x0000025200087824 */ /* 0x042fe400078e02ff */
[----:B-----5:R-:W-:Y:S01]  /*3540*/  IMAD R6, R0, 0x262, RZ ;  /* 0x0000026200067824 */ /* 0x020fe200078e02ff */
[-C--:B------:R-:W-:Y:S01]  /*3550*/  IADD3 R12, P0, R12, R2.reuse, RZ ;  /* 0x000000020c0c7210 */ /* 0x080fe20007f1e0ff */
[C---:B0-----:R-:W-:Y:S02]  /*3560*/  IMAD R5, R0.reuse, 0x121, RZ ;  /* 0x0000012100057824 */ /* 0x041fe400078e02ff */
[----:B------:R-:W-:Y:S01]  /*3570*/  IMAD R4, R0, 0x272, RZ ;  /* 0x0000027200047824 */ /* 0x000fe200078e02ff */
[-C--:B------:R-:W-:Y:S01]  /*3580*/  IADD3 R8, P1, R8, R2.reuse, RZ ;  /* 0x0000000208087210 */ /* 0x080fe20007f3e0ff */
[C---:B------:R-:W-:Y:S01]  /*3590*/  IMAD R9, R0.reuse, 0x129, RZ ;  /* 0x0000012900097824 */ /* 0x040fe200078e02ff */
[-C--:B------:R-:W-:Y:S01]  /*35a0*/  LEA.HI.X.SX32 R13, R5, R3.reuse, 0x1, P0 ;  /* 0x00000003050d7211 */ /* 0x080fe200000f0eff */
[----:B------:R-:W-:Y:S01]  /*35b0*/  IMAD R7, R0, 0x131, RZ ;  /* 0x0000013100077824 */ /* 0x000fe200078e02ff */
[-C--:B------:R-:W-:Y:S01]  /*35c0*/  IADD3 R6, P2, R6, R2.reuse, RZ ;  /* 0x0000000206067210 */ /* 0x080fe20007f5e0ff */
[----:B------:R-:W-:Y:S01]  /*35d0*/  IMAD R5, R0, 0x139, RZ ;  /* 0x0000013900057824 */ /* 0x000fe200078e02ff */
[----:B------:R-:W-:Y:S01]  /*35e0*/  IADD3 R4, P0, R4, R2, RZ ;  /* 0x0000000204047210 */ /* 0x000fe20007f1e0ff */
[----:B------:R0:W5:Y:S01]  /*35f0*/  LDG.E.U16 R18, [R12.64] ;  /* 0x000000040c127981 */ /* 0x000162000c1e1500 */
[----:B------:R-:W-:-:S02]  /*3600*/  LEA.HI.X.SX32 R9, R9, R3, 0x1, P1 ;  /* 0x0000000309097211 */ /* 0x000fc400008f0eff */
[-C--:B------:R-:W-:Y:S02]  /*3610*/  LEA.HI.X.SX32 R7, R7, R3.reuse, 0x1, P2 ;  /* 0x0000000307077211 */ /* 0x080fe400010f0eff */
[----:B------:R-:W-:Y:S01]  /*3620*/  LEA.HI.X.SX32 R5, R5, R3, 0x1, P0 ;  /* 0x0000000305057211 */ /* 0x000fe200000f0eff */
[----:B0-----:R-:W-:-:S05]  /*3630*/  IMAD R12, R0, 0x282, RZ ;  /* 0x00000282000c7824 */ /* 0x001fca00078e02ff */
[----:B------:R-:W-:Y:S01]  /*3640*/  IADD3 R12, P0, R12, R2, RZ ;  /* 0x000000020c0c7210 */ /* 0x000fe20007f1e0ff */
[----:B---3--:R0:W-:Y:S04]  /*3650*/  STL [R1+0x730], R17 ;  /* 0x0007301101007387 */ /* 0x0081e80000100800 */
[----:B--2---:R1:W-:Y:S04]  /*3660*/  STL [R1+0x72c], R15 ;  /* 0x00072c0f01007387 */ /* 0x0043e80000100800 */
[----:B0-----:R0:W2:Y:S04]  /*3670*/  LDG.E.U16 R17, [R8.64] ;  /* 0x0000000408117981 */ /* 0x0010a8000c1e1500 */
[----:B------:R3:W-:Y:S04]  /*3680*/  STL [R1+0x724], R14 ;  /* 0x0007240e01007387 */ /* 0x0007e80000100800 */
[----:B-1----:R1:W2:Y:S01]  /*3690*/  LDG.E.U16 R15, [R6.64] ;  /* 0x00000004060f7981 */ /* 0x0022a2000c1e1500 */
[----:B0-----:R-:W-:-:S03]  /*36a0*/  IMAD R8, R0, 0x292, RZ ;  /* 0x0000029200087824 */ /* 0x001fc600078e02ff */
[----:B---3--:R0:W3:Y:S01]  /*36b0*/  LDG.E.U16 R14, [R4.64] ;  /* 0x00000004040e7981 */ /* 0x0080e2000c1e1500 */
[C---:B------:R-:W-:Y:S02]  /*36c0*/  IMAD R9, R0.reuse, 0x149, RZ ;  /* 0x0000014900097824 */ /* 0x040fe400078e02ff */
[----:B-1----:R-:W-:Y:S01]  /*36d0*/  IMAD R6, R0, 0x2a2, RZ ;  /* 0x000002a200067824 */ /* 0x002fe200078e02ff */
[-C--:B------:R-:W-:Y:S01]  /*36e0*/  IADD3 R8, P1, R8, R2.reuse, RZ ;  /* 0x0000000208087210 */ /* 0x080fe20007f3e0ff */
[C---:B0-----:R-:W-:Y:S02]  /*36f0*/  IMAD R5, R0.reuse, 0x141, RZ ;  /* 0x0000014100057824 */ /* 0x041fe400078e02ff */
[----:B------:R-:W-:Y:S01]  /*3700*/  IMAD R4, R0, 0x2b2, RZ ;  /* 0x000002b200047824 */ /* 0x000fe200078e02ff */
[-C--:B------:R-:W-:Y:S01]  /*3710*/  IADD3 R6, P2, R6, R2.reuse, RZ ;  /* 0x0000000206067210 */ /* 0x080fe20007f5e0ff */
[C---:B------:R-:W-:Y:S01]  /*3720*/  IMAD R7, R0.reuse, 0x151, RZ ;  /* 0x0000015100077824 */ /* 0x040fe200078e02ff */
[----:B------:R-:W-:Y:S01]  /*3730*/  LEA.HI.X.SX32 R13, R5, R3, 0x1, P0 ;  /* 0x00000003050d7211 */ /* 0x000fe200000f0eff */
[----:B------:R-:W-:Y:S01]  /*3740*/  IMAD R5, R0, 0x159, RZ ;  /* 0x0000015900057824 */ /* 0x000fe200078e02ff */
[----:B------:R-:W-:-:S02]  /*3750*/  IADD3 R4, P0, R4, R2, RZ ;  /* 0x0000000204047210 */ /* 0x000fc40007f1e0ff */
[-C--:B------:R-:W-:Y:S02]  /*3760*/  LEA.HI.X.SX32 R9, R9, R3.reuse, 0x1, P1 ;  /* 0x0000000309097211 */ /* 0x080fe400008f0eff */
[-C--:B------:R-:W-:Y:S01]  /*3770*/  LEA.HI.X.SX32 R7, R7, R3.reuse, 0x1, P2 ;  /* 0x0000000307077211 */ /* 0x080fe200010f0eff */
[----:B------:R0:W-:Y:S01]  /*3780*/  STL [R1+0x164], R21 ;  /* 0x0001641501007387 */ /* 0x0001e20000100800 */
[----:B------:R-:W-:-:S03]  /*3790*/  LEA.HI.X.SX32 R5, R5, R3, 0x1, P0 ;  /* 0x0000000305057211 */ /* 0x000fc600000f0eff */
[----:B0-----:R0:W3:Y:S04]  /*37a0*/  LDG.E.U16 R21, [R12.64] ;  /* 0x000000040c157981 */ /* 0x0010e8000c1e1500 */
[----:B----4-:R1:W-:Y:S04]  /*37b0*/  STL [R1+0x160], R20 ;  /* 0x0001601401007387 */ /* 0x0103e80000100800 */
[----:B------:R4:W-:Y:S04]  /*37c0*/  STL [R1+0x15c], R19 ;  /* 0x00015c1301007387 */ /* 0x0009e80000100800 */
[----:B-1----:R1:W3:Y:S04]  /*37d0*/  LDG.E.U16 R20, [R8.64] ;  /* 0x0000000408147981 */ /* 0x0022e8000c1e1500 */
[----:B----4-:R4:W3:Y:S04]  /*37e0*/  LDG.E.U16 R19, [R6.64] ;  /* 0x0000000406137981 */ /* 0x0108e8000c1e1500 */
[----:B------:R0:W-:Y:S04]  /*37f0*/  STL [R1+0x158], R16 ;  /* 0x0001581001007387 */ /* 0x0001e80000100800 */
[----:B0-----:R0:W3:Y:S01]  /*3800*/  LDG.E.U16 R16, [R4.64] ;  /* 0x0000000404107981 */ /* 0x0010e2000c1e1500 */
[----:B------:R-:W-:-:S02]  /*3810*/  IMAD R12, R0, 0x2c2, RZ ;  /* 0x000002c2000c7824 */ /* 0x000fc400078e02ff */
[----:B-1----:R-:W-:-:S03]  /*3820*/  IMAD R8, R0, 0x2d2, RZ ;  /* 0x000002d200087824 */ /* 0x002fc600078e02ff */
[-C--:B------:R-:W-:Y:S01]  /*3830*/  IADD3 R12, P0, R12, R2.reuse, RZ ;  /* 0x000000020c0c7210 */ /* 0x080fe20007f1e0ff */
[C---:B----4-:R-:W-:Y:S02]  /*3840*/  IMAD R6, R0.reuse, 0x2e2, RZ ;  /* 0x000002e200067824 */ /* 0x050fe400078e02ff */
        /* <DEDUP_REMOVED lines=9> */
[----:B-----5:R0:W-:Y:S01]  /*38e0*/  STL [R1+0x154], R18 ;  /* 0x0001541201007387 */ /* 0x0201e20000100800 */
[----:B------:R-:W-:-:S02]  /*38f0*/  LEA.HI.X.SX32 R9, R9, R3, 0x1, P1 ;  /* 0x0000000309097211 */ /* 0x000fc400008f0eff */
[-C--:B------:R-:W-:Y:S02]  /*3900*/  LEA.HI.X.SX32 R5, R5, R3.reuse, 0x1, P0 ;  /* 0x0000000305057211 */ /* 0x080fe400000f0eff */
[----:B------:R-:W-:Y:S01]  /*3910*/  LEA.HI.X.SX32 R7, R7, R3, 0x1, P2 ;  /* 0x0000000307077211 */ /* 0x000fe200010f0eff */
[----:B0-----:R0:W4:Y:S02]  /*3920*/  LDG.E.U16 R18, [R12.64] ;  /* 0x000000040c127981 */ /* 0x001124000c1e1500 */
[----:B0-----:R-:W-:-:S05]  /*3930*/  IMAD R12, R0, 0x302, RZ ;  /* 0x00000302000c7824 */ /* 0x001fca00078e02ff */
[----:B------:R-:W-:Y:S01]  /*3940*/  IADD3 R12, P0, R12, R2, RZ ;  /* 0x000000020c0c7210 */ /* 0x000fe20007f1e0ff */
[----:B--2---:R0:W-:Y:S04]  /*3950*/  STL [R1+0x150], R17 ;  /* 0x0001501101007387 */ /* 0x0041e80000100800 */
[----:B------:R1:W-:Y:S04]  /*3960*/  STL [R1+0x14c], R15 ;  /* 0x00014c0f01007387 */ /* 0x0003e80000100800 */
[----:B0-----:R0:W2:Y:S04]  /*3970*/  LDG.E.U16 R17, [R8.64] ;  /* 0x0000000408117981 */ /* 0x0010a8000c1e1500 */
[----:B---3--:R3:W-:Y:S04]  /*3980*/  STL [R1+0x148], R14 ;  /* 0x0001480e01007387 */ /* 0x0087e80000100800 */
[----:B-1----:R1:W5:Y:S01]  /*3990*/  LDG.E.U16 R15, [R6.64] ;  /* 0x00000004060f7981 */ /* 0x002362000c1e1500 */
        /* <DEDUP_REMOVED lines=17> */
[----:B------:R1:W-:Y:S04]  /*3ab0*/  STL [R1+0x140], R20 ;  /* 0x0001401401007387 */ /* 0x0003e80000100800 */
[----:B------:R0:W-:Y:S04]  /*3ac0*/  STL [R1+0x13c], R19 ;  /* 0x00013c1301007387 */ /* 0x0001e80000100800 */
[----:B-1----:R1:W3:Y:S04]  /*3ad0*/  LDG.E.U16 R20, [R8.64] ;  /* 0x0000000408147981 */ /* 0x0022e8000c1e1500 */
[----:B0-----:R0:W3:Y:S04]  /*3ae0*/  LDG.E.U16 R19, [R6.64] ;  /* 0x0000000406137981 */ /* 0x0010e8000c1e1500 */
[----:B------:R0:W-:Y:S04]  /*3af0*/  STL [R1+0x138], R16 ;  /* 0x0001381001007387 */ /* 0x0001e80000100800 */
[----:B0-----:R0:W3:Y:S01]  /*3b00*/  LDG.E.U16 R16, [R4.64] ;  /* 0x0000000404107981 */ /* 0x0010e2000c1e1500 */
[----:B------:R-:W-:-:S05]  /*3b10*/  IMAD R12, R0, 0x342, RZ ;  /* 0x00000342000c7824 */ /* 0x000fca00078e02ff */
[----:B------:R-:W-:Y:S01]  /*3b20*/  IADD3 R12, P0, R12, R2, RZ ;  /* 0x000000020c0c7210 */ /* 0x000fe20007f1e0ff */
[C---:B0-----:R-:W-:Y:S02]  /*3b30*/  IMAD R5, R0.reuse, 0x1a1, RZ ;  /* 0x000001a100057824 */ /* 0x041fe400078e02ff */
[----:B------:R-:W-:-:S03]  /*3b40*/  IMAD R4, R0, 0x372, RZ ;  /* 0x0000037200047824 */ /* 0x000fc600078e02ff */
[-C--:B------:R-:W-:Y:S01]  /*3b50*/  LEA.HI.X.SX32 R13, R5, R3.reuse, 0x1, P0 ;  /* 0x00000003050d7211 */ /* 0x080fe200000f0eff */
[----:B------:R-:W-:Y:S01]  /*3b60*/  IMAD R5, R0, 0x1b9, RZ ;  /* 0x000001b900057824 */ /* 0x000fe200078e02ff */
[-C--:B------:R-:W-:Y:S01]  /*3b70*/  IADD3 R4, P0, R4, R2.reuse, RZ ;  /* 0x0000000204047210 */ /* 0x080fe20007f1e0ff */
[C---:B-1----:R-:W-:Y:S02]  /*3b80*/  IMAD R8, R0.reuse, 0x352, RZ ;  /* 0x0000035200087824 */ /* 0x042fe400078e02ff */
[C---:B------:R-:W-:Y:S01]  /*3b90*/  IMAD R6, R0.reuse, 0x362, RZ ;  /* 0x0000036200067824 */ /* 0x040fe200078e02ff */
[----:B----4-:R0:W-:Y:S01]  /*3ba0*/  STL [R1+0x134], R18 ;  /* 0x0001341201007387 */ /* 0x0101e20000100800 */
[C---:B------:R-:W-:Y:S01]  /*3bb0*/  IMAD R9, R0.reuse, 0x1a9, RZ ;  /* 0x000001a900097824 */ /* 0x040fe200078e02ff */
[----:B------:R-:W-:Y:S01]  /*3bc0*/  LEA.HI.X.SX32 R5, R5, R3, 0x1, P0 ;  /* 0x0000000305057211 */ /* 0x000fe200000f0eff */
[----:B------:R-:W-:Y:S01]  /*3bd0*/  IMAD R7, R0, 0x1b1, RZ ;  /* 0x000001b100077824 */ /* 0x000fe200078e02ff */
[----:B------:R-:W-:-:S02]  /*3be0*/  IADD3 R8, P1, R8, R2, RZ ;  /* 0x0000000208087210 */ /* 0x000fc40007f3e0ff */
[----:B------:R-:W-:Y:S01]  /*3bf0*/  IADD3 R6, P2, R6, R2, RZ ;  /* 0x0000000206067210 */ /* 0x000fe20007f5e0ff */
[----:B0-----:R0:W4:Y:S01]  /*3c00*/  LDG.E.U16 R18, [R12.64] ;  /* 0x000000040c127981 */ /* 0x001122000c1e1500 */
[-C--:B------:R-:W-:Y:S02]  /*3c10*/  LEA.HI.X.SX32 R9, R9, R3.reuse, 0x1, P1 ;  /* 0x0000000309097211 */ /* 0x080fe400008f0eff */
[----:B------:R-:W-:Y:S01]  /*3c20*/  LEA.HI.X.SX32 R7, R7, R3, 0x1, P2 ;  /* 0x0000000307077211 */ /* 0x000fe200010f0eff */
[----:B0-----:R-:W-:-:S05]  /*3c30*/  IMAD R12, R0, 0x382, RZ ;  /* 0x00000382000c7824 */ /* 0x001fca00078e02ff */
[----:B------:R-:W-:Y:S01]  /*3c40*/  IADD3 R12, P0, R12, R2, RZ ;  /* 0x000000020c0c7210 */ /* 0x000fe20007f1e0ff */
[----:B--2---:R0:W-:Y:S04]  /*3c50*/  STL [R1+0x130], R17 ;  /* 0x0001301101007387 */ /* 0x0041e80000100800 */
[----:B-----5:R1:W-:Y:S04]  /*3c60*/  STL [R1+0x12c], R15 ;  /* 0x00012c0f01007387 */ /* 0x0203e80000100800 */
[----:B0-----:R0:W2:Y:S04]  /*3c70*/  LDG.E.U16 R17, [R8.64] ;  /* 0x0000000408117981 */ /* 0x0010a8000c1e1500 */
[----:B---3--:R3:W-:Y:S04]  /*3c80*/  STL [R1+0x128], R14 ;  /* 0x0001280e01007387 */ /* 0x0087e80000100800 */
[----:B-1----:R1:W5:Y:S04]  /*3c90*/  LDG.E.U16 R15, [R6.64] ;  /* 0x00000004060f7981 */ /* 0x002368000c1e1500 */
[----:B---3--:R3:W5:Y:S01]  /*3ca0*/  LDG.E.U16 R14, [R4.64] ;  /* 0x00000004040e7981 */ /* 0x008762000c1e1500 */
[----:B0-----:R-:W-:-:S02]  /*3cb0*/  IMAD R8, R0, 0x392, RZ ;  /* 0x0000039200087824 */ /* 0x001fc400078e02ff */
[C---:B-1----:R-:W-:Y:S02]  /*3cc0*/  IMAD R6, R0.reuse, 0x3a2, RZ ;  /* 0x000003a200067824 */ /* 0x042fe400078e02ff */
[C---:B---3--:R-:W-:Y:S02]  /*3cd0*/  IMAD R5, R0.reuse, 0x1c1, RZ ;  /* 0x000001c100057824 */ /* 0x048fe400078e02ff */
[----:B------:R-:W-:-:S03]  /*3ce0*/  IMAD R4, R0, 0x3b2, RZ ;  /* 0x000003b200047824 */ /* 0x000fc600078e02ff */
[-C--:B------:R-:W-:Y:S01]  /*3cf0*/  LEA.HI.X.SX32 R13, R5, R3.reuse, 0x1, P0 ;  /* 0x00000003050d7211 */ /* 0x080fe200000f0eff */
[C---:B------:R-:W-:Y:S01]  /*3d00*/  IMAD R9, R0.reuse, 0x1c9, RZ ;  /* 0x000001c900097824 */ /* 0x040fe200078e02ff */
[----:B------:R0:W-:Y:S01]  /*3d10*/  STL [R1+0x124], R21 ;  /* 0x0001241501007387 */ /* 0x0001e20000100800 */
[----:B------:R-:W-:Y:S01]  /*3d20*/  IMAD R7, R0, 0x1d1, RZ ;  /* 0x000001d100077824 */ /* 0x000fe200078e02ff */
[-C--:B------:R-:W-:Y:S01]  /*3d30*/  IADD3 R8, P1, R8, R2.reuse, RZ ;  /* 0x0000000208087210 */ /* 0x080fe20007f3e0ff */
[----:B------:R-:W-:Y:S01]  /*3d40*/  IMAD R5, R0, 0x1d9, RZ ;  /* 0x000001d900057824 */ /* 0x000fe200078e02ff */
[-C--:B------:R-:W-:Y:S02]  /*3d50*/  IADD3 R6, P2, R6, R2.reuse, RZ ;  /* 0x0000000206067210 */ /* 0x080fe40007f5e0ff */
[----:B------:R-:W-:Y:S02]  /*3d60*/  IADD3 R4, P0, R4, R2, RZ ;  /* 0x0000000204047210 */ /* 0x000fe40007f1e0ff */
[----:B------:R-:W-:-:S02]  /*3d70*/  LEA.HI.X.SX32 R9, R9, R3, 0x1, P1 ;  /* 0x0000000309097211 */ /* 0x000fc400008f0eff */
[-C--:B------:R-:W-:Y:S02]  /*3d80*/  LEA.HI.X.SX32 R7, R7, R3.reuse, 0x1, P2 ;  /* 0x0000000307077211 */ /* 0x080fe400010f0eff */
[----:B------:R-:W-:Y:S01]  /*3d90*/  LEA.HI.X.SX32 R5, R5, R3, 0x1, P0 ;  /* 0x0000000305057211 */ /* 0x000fe200000f0eff */
[----:B------:R1:W3:Y:S04]  /*3da0*/  LDG.E.U16 R23, [R8.64] ;  /* 0x0000000408177981 */ /* 0x0002e8000c1e1500 */
[----:B------:R1:W3:Y:S04]  /*3db0*/  LDG.E.U16 R22, [R6.64] ;  /* 0x0000000406167981 */ /* 0x0002e8000c1e1500 */
[----:B0-----:R0:W3:Y:S04]  /*3dc0*/  LDG.E.U16 R21, [R4.64] ;  /* 0x0000000404157981 */ /* 0x0010e8000c1e1500 */
[----:B------:R-:W-:Y:S04]  /*3dd0*/  STL [R1+0x120], R20 ;  /* 0x0001201401007387 */ /* 0x000fe80000100800 */
[----:B------:R-:W-:Y:S04]  /*3de0*/  STL [R1+0x11c], R19 ;  /* 0x00011c1301007387 */ /* 0x000fe80000100800 */
[----:B------:R0:W-:Y:S04]  /*3df0*/  STL [R1+0x118], R16 ;  /* 0x0001181001007387 */ /* 0x0001e80000100800 */
[----:B0-----:R0:W3:Y:S01]  /*3e00*/  LDG.E.U16 R16, [R12.64] ;  /* 0x000000040c107981 */ /* 0x0010e2000c1e1500 */
[----:B-1----:R-:W-:-:S02]  /*3e10*/  IMAD R8, R0, 0x3d2, RZ ;  /* 0x000003d200087824 */ /* 0x002fc400078e02ff */
[C---:B------:R-:W-:Y:S02]  /*3e20*/  IMAD R5, R0.reuse, 0x1e1, RZ ;  /* 0x000001e100057824 */ /* 0x040fe400078e02ff */
[C---:B------:R-:W-:Y:S02]  /*3e30*/  IMAD R6, R0.reuse, 0x3e2, RZ ;  /* 0x000003e200067824 */ /* 0x040fe400078e02ff */
[C---:B0-----:R-:W-:Y:S02]  /*3e40*/  IMAD R12, R0.reuse, 0x3c2, RZ ;  /* 0x000003c2000c7824 */ /* 0x041fe400078e02ff */
[----:B------:R-:W-:-:S03]  /*3e50*/  IMAD R4, R0, 0x3f2, RZ ;  /* 0x000003f200047824 */ /* 0x000fc600078e02ff */
[-C--:B------:R-:W-:Y:S01]  /*3e60*/  IADD3 R12, P0, R12, R2.reuse, RZ ;  /* 0x000000020c0c7210 */ /* 0x080fe20007f1e0ff */
[----:B------:R-:W-:Y:S01]  /*3e70*/  IMAD R9, R0, 0x1e9, RZ ;  /* 0x000001e900097824 */ /* 0x000fe200078e02ff */
[-C--:B------:R-:W-:Y:S01]  /*3e80*/  IADD3 R8, P1, R8, R2.reuse, RZ ;  /* 0x0000000208087210 */ /* 0x080fe20007f3e0ff */
[C---:B------:R-:W-:Y:S01]  /*3e90*/  IMAD R7, R0.reuse, 0x1f1, RZ ;  /* 0x000001f100077824 */ /* 0x040fe200078e02ff */
[-C--:B------:R-:W-:Y:S01]  /*3ea0*/  LEA.HI.X.SX32 R13, R5, R3.reuse, 0x1, P0 ;  /* 0x00000003050d7211 */ /* 0x080fe200000f0eff */
[----:B------:R-:W-:Y:S01]  /*3eb0*/  IMAD R5, R0, 0x1f9, RZ ;  /* 0x000001f900057824 */ /* 0x000fe200078e02ff */
[-C--:B------:R-:W-:Y:S02]  /*3ec0*/  IADD3 R6, P2, R6, R2.reuse, RZ ;  /* 0x0000000206067210 */ /* 0x080fe40007f5e0ff */
[----:B------:R-:W-:Y:S01]  /*3ed0*/  IADD3 R4, P0, R4, R2, RZ ;  /* 0x0000000204047210 */ /* 0x000fe20007f1e0ff */
[----:B----4-:R0:W-:Y:S01]  /*3ee0*/  STL [R1+0x114], R18 ;  /* 0x0001141201007387 */ /* 0x0101e20000100800 */
[----:B------:R-:W-:-:S02]  /*3ef0*/  LEA.HI.X.SX32 R9, R9, R3, 0x1, P1 ;  /* 0x0000000309097211 */ /* 0x000fc400008f0eff */
[-C--:B------:R-:W-:Y:S01]  /*3f00*/  LEA.HI.X.SX32 R7, R7, R3.reuse, 0x1, P2 ;  /* 0x0000000307077211 */ /* 0x080fe200010f0eff */
[C---:B------:R-:W-:Y:S01]  /*3f10*/  IMAD R19, R0.reuse, 0xa2, RZ ;  /* 0x000000a200137824 */ /* 0x040fe200078e02ff */
[----:B------:R-:W-:Y:S01]  /*3f20*/  LEA.HI.X.SX32 R5, R5, R3, 0x1, P0 ;  /* 0x0000000305057211 */ /* 0x000fe200000f0eff */
[----:B------:R1:W4:Y:S04]  /*3f30*/  LDG.E.U16 R20, [R12.64] ;  /* 0x000000040c147981 */ /* 0x000328000c1e1500 */
[----:B------:R1:W4:Y:S01]  /*3f40*/  LDG.E.U16 R9, [R8.64] ;  /* 0x0000000408097981 */ /* 0x000322000c1e1500 */
[----:B0-----:R-:W-:-:S03]  /*3f50*/  IMAD R18, R0, 0xb2, RZ ;  /* 0x000000b200127824 */ /* 0x001fc600078e02ff */
[----:B-1----:R0:W4:Y:S01]  /*3f60*/  LDG.E.U16 R8, [R6.64] ;  /* 0x0000000406087981 */ /* 0x002122000c1e1500 */
[C---:B------:R-:W-:Y:S01]  /*3f70*/  IMAD R13, R0.reuse, 0x49, RZ ;  /* 0x00000049000d7824 */ /* 0x040fe200078e02ff */
[----:B------:R-:W-:Y:S02]  /*3f80*/  IADD3 R12, P2, R19, R2, RZ ;  /* 0x00000002130c7210 */ /* 0x000fe40007f5e0ff */
[----:B0-----:R0:W4:Y:S04]  /*3f90*/  LDG.E.U16 R7, [R4.64] ;  /* 0x0000000404077981 */ /* 0x001128000c1e1500 */
[----:B--2---:R-:W-:Y:S04]  /*3fa0*/  STL [R1+0x110], R17 ;  /* 0x0001101101007387 */ /* 0x004fe80000100800 */
[----:B-----5:R1:W-:Y:S01]  /*3fb0*/  STL [R1+0x10c], R15 ;  /* 0x00010c0f01007387 */ /* 0x0203e20000100800 */
[----:B0-----:R-:W-:-:S03]  /*3fc0*/  IMAD R4, R0, 0x41, RZ ;  /* 0x0000004100047824 */ /* 0x001fc600078e02ff */
[----:B------:R0:W-:Y:S01]  /*3fd0*/  STL [R1+0x108], R14 ;  /* 0x0001080e01007387 */ /* 0x0001e20000100800 */
[C---:B-1----:R-:W-:Y:S02]  /*3fe0*/  IMAD R15, R0.reuse, 0x82, RZ ;  /* 0x00000082000f7824 */ /* 0x042fe400078e02ff */
[C---:B0-----:R-:W-:Y:S02]  /*3ff0*/  IMAD R14, R0.reuse, 0x92, RZ ;  /* 0x00000092000e7824 */ /* 0x041fe400078e02ff */
[C---:B------:R-:W-:Y:S02]  /*4000*/  IMAD R6, R0.reuse, 0x51, RZ ;  /* 0x0000005100067824 */ /* 0x040fe400078e02ff */
[----:B------:R-:W-:Y:S01]  /*4010*/  IMAD R5, R0, 0x59, RZ ;  /* 0x0000005900057824 */ /* 0x000fe200078e02ff */
[-C--:B------:R-:W-:Y:S01]  /*4020*/  IADD3 R14, P1, R14, R2.reuse, RZ ;  /* 0x000000020e0e7210 */ /* 0x080fe20007f3e0ff */
[----:B---3--:R0:W-:Y:S02]  /*4030*/  STL [R1+0x100], R16 ;  /* 0x0001001001007387 */ /* 0x0081e40000100800 */
[----:B0-----:R-:W-:-:S04]  /*4040*/  IADD3 R16, P0, R15, R2, RZ ;  /* 0x000000020f107210 */ /* 0x001fc80007f1e0ff */
[-C--:B------:R-:W-:Y:S02]  /*4050*/  LEA.HI.X.SX32 R17, R4, R3.reuse, 0x1, P0 ;  /* 0x0000000304117211 */ /* 0x080fe400000f0eff */
[----:B------:R-:W-:Y:S01]  /*4060*/  IADD3 R4, P0, R18, R2, RZ ;  /* 0x0000000212047210 */ /* 0x000fe20007f1e0ff */
[----:B------:R0:W-:Y:S01]  /*4070*/  STL [R1+0xf8], R23 ;  /* 0x0000f81701007387 */ /* 0x0001e20000100800 */
[-C--:B------:R-:W-:Y:S02]  /*4080*/  LEA.HI.X.SX32 R15, R13, R3.reuse, 0x1, P1 ;  /* 0x000000030d0f7211 */ /* 0x080fe400008f0eff */
[-C--:B------:R-:W-:Y:S01]  /*4090*/  LEA.HI.X.SX32 R13, R6, R3.reuse, 0x1, P2 ;  /* 0x00000003060d7211 */ /* 0x080fe200010f0eff */
[----:B------:R-:W-:Y:S01]  /*40a0*/  STL [R1+0xf0], R22 ;  /* 0x0000f01601007387 */ /* 0x000fe20000100800 */
[----:B------:R-:W-:-:S03]  /*40b0*/  LEA.HI.X.SX32 R5, R5, R3, 0x1, P0 ;  /* 0x0000000305057211 */ /* 0x000fc600000f0eff */
[----:B------:R1:W-:Y:S04]  /*40c0*/  STL [R1+0xe8], R21 ;  /* 0x0000e81501007387 */ /* 0x0003e80000100800 */
[----:B0-----:R0:W2:Y:S04]  /*40d0*/  LDG.E.U16 R23, [R14.64] ;  /* 0x000000040e177981 */ /* 0x0010a8000c1e1500 */
[----:B------:R3:W5:Y:S04]  /*40e0*/  LDG.E.U16 R27, [R12.64] ;  /* 0x000000040c1b7981 */ /* 0x000768000c1e1500 */
[----:B-1----:R1:W2:Y:S04]  /*40f0*/  LDG.E.U16 R21, [R16.64] ;  /* 0x0000000410157981 */ /* 0x0022a8000c1e1500 */
[----:B------:R4:W5:Y:S01]  /*4100*/  LDG.E.U16 R26, [R4.64] ;  /* 0x00000004041a7981 */ /* 0x000962000c1e1500 */
[----:B0-----:R-:W-:-:S02]  /*4110*/  IMAD R15, R0, 0xc2, RZ ;  /* 0x000000c2000f7824 */ /* 0x001fc400078e02ff */
[C---:B------:R-:W-:Y:S02]  /*4120*/  IMAD R14, R0.reuse, 0xd2, RZ ;  /* 0x000000d2000e7824 */ /* 0x040fe400078e02ff */
[C---:B---3--:R-:W-:Y:S01]  /*4130*/  IMAD R12, R0.reuse, 0xe2, RZ ;  /* 0x000000e2000c7824 */ /* 0x048fe200078e02ff */
[-C--:B-1----:R-:W-:Y:S01]  /*4140*/  IADD3 R16, P0, R15, R2.reuse, RZ ;  /* 0x000000020f107210 */ /* 0x082fe20007f1e0ff */
[C---:B------:R-:W-:Y:S02]  /*4150*/  IMAD R18, R0.reuse, 0xf2, RZ ;  /* 0x000000f200127824 */ /* 0x040fe400078e02ff */
[----:B----4-:R-:W-:Y:S01]  /*4160*/  IMAD R4, R0, 0x61, RZ ;  /* 0x0000006100047824 */ /* 0x010fe200078e02ff */
[-C--:B------:R-:W-:Y:S01]  /*4170*/  IADD3 R14, P1, R14, R2.reuse, RZ ;  /* 0x000000020e0e7210 */ /* 0x080fe20007f3e0ff */
[----:B------:R-:W-:Y:S01]  /*4180*/  IMAD R13, R0, 0x69, RZ ;  /* 0x00000069000d7824 */ /* 0x000fe200078e02ff */
[-C--:B------:R-:W-:Y:S01]  /*4190*/  IADD3 R12, P2, R12, R2.reuse, RZ ;  /* 0x000000020c0c7210 */ /* 0x080fe20007f5e0ff */
[----:B------:R-:W-:Y:S01]  /*41a0*/  IMAD R6, R0, 0x71, RZ ;  /* 0x0000007100067824 */ /* 0x000fe200078e02ff */
[----:B------:R-:W-:Y:S01]  /*41b0*/  LEA.HI.X.SX32 R17, R4, R3, 0x1, P0 ;  /* 0x0000000304117211 */ /* 0x000fe200000f0eff */
[----:B------:R-:W-:Y:S01]  /*41c0*/  IMAD R5, R0, 0x79, RZ ;  /* 0x0000007900057824 */ /* 0x000fe200078e02ff */
[----:B------:R-:W-:-:S02]  /*41d0*/  IADD3 R4, P0, R18, R2, RZ ;  /* 0x0000000212047210 */ /* 0x000fc40007f1e0ff */
[-C--:B------:R-:W-:Y:S01]  /*41e0*/  LEA.HI.X.SX32 R15, R13, R3.reuse, 0x1, P1 ;  /* 0x000000030d0f7211 */ /* 0x080fe200008f0eff */
[----:B------:R0:W3:Y:S01]  /*41f0*/  LDG.E.U16 R29, [R16.64] ;  /* 0x00000004101d7981 */ /* 0x0000e2000c1e1500 */
[-C--:B------:R-:W-:Y:S02]  /*4200*/  LEA.HI.X.SX32 R13, R6, R3.reuse, 0x1, P2 ;  /* 0x00000003060d7211 */ /* 0x080fe400010f0eff */
[----:B------:R-:W-:Y:S01]  /*4210*/  LEA.HI.X.SX32 R5, R5, R3, 0x1, P0 ;  /* 0x0000000305057211 */ /* 0x000fe200000f0eff */
[----:B------:R1:W-:Y:S01]  /*4220*/  STL [R1+0x8], R20 ;  /* 0x0000081401007387 */ /* 0x0003e20000100800 */
[----:B------:R-:W-:-:S03]  /*4230*/  IMAD R19, R0, 0x102, RZ ;  /* 0x0000010200137824 */ /* 0x000fc600078e02ff */
[----:B------:R4:W3:Y:S04]  /*4240*/  LDG.E.U16 R22, [R14.64] ;  /* 0x000000040e167981 */ /* 0x0008e8000c1e1500 */
[----:B------:R4:W3:Y:S01]  /*4250*/  LDG.E.U16 R24, [R12.64] ;  /* 0x000000040c187981 */ /* 0x0008e2000c1e1500 */
[----:B-1----:R-:W-:-:S03]  /*4260*/  IMAD R20, R0, 0x112, RZ ;  /* 0x0000011200147824 */ /* 0x002fc600078e02ff */
[----:B------:R1:W3:Y:S01]  /*4270*/  LDG.E.U16 R25, [R4.64] ;  /* 0x0000000404197981 */ /* 0x0002e2000c1e1500 */
[-C--:B0-----:R-:W-:Y:S02]  /*4280*/  IADD3 R16, P0, R19, R2.reuse, RZ ;  /* 0x0000000213107210 */ /* 0x081fe40007f1e0ff */
[----:B----4-:R-:W-:Y:S01]  /*4290*/  IADD3 R14, P1, R20, R2, RZ ;  /* 0x00000002140e7210 */ /* 0x010fe20007f3e0ff */
[C---:B------:R-:W-:Y:S02]  /*42a0*/  IMAD R13, R0.reuse, 0x89, RZ ;  /* 0x00000089000d7824 */ /* 0x040fe400078e02ff */
[----:B-1----:R-:W-:-:S03]  /*42b0*/  IMAD R4, R0, 0x81, RZ ;  /* 0x0000008100047824 */ /* 0x002fc600078e02ff */
[-C--:B------:R-:W-:Y:S02]  /*42c0*/  LEA.HI.X.SX32 R15, R13, R3.reuse, 0x1, P1 ;  /* 0x000000030d0f7211 */ /* 0x080fe400008f0eff */
[----:B------:R-:W-:-:S03]  /*42d0*/  LEA.HI.X.SX32 R17, R4, R3, 0x1, P0 ;  /* 0x0000000304117211 */ /* 0x000fc600000f0eff */
[----:B------:R0:W4:Y:S04]  /*42e0*/  LDG.E.U16 R18, [R14.64] ;  /* 0x000000040e127981 */ /* 0x000128000c1e1500 */
[----:B--2---:R-:W-:Y:S04]  /*42f0*/  STL [R1+0xe4], R21 ;  /* 0x0000e41501007387 */ /* 0x004fe80000100800 */
[----:B------:R-:W-:Y:S04]  /*4300*/  STL [R1+0xe0], R23 ;  /* 0x0000e01701007387 */ /* 0x000fe80000100800 */
[----:B-----5:R-:W-:Y:S04]  /*4310*/  STL [R1+0xdc], R27 ;  /* 0x0000dc1b01007387 */ /* 0x020fe80000100800 */
[----:B------:R1:W-:Y:S04]  /*4320*/  STL [R1+0xd8], R26 ;  /* 0x0000d81a01007387 */ /* 0x0003e80000100800 */
[----:B-1----:R1:W2:Y:S01]  /*4330*/  LDG.E.U16 R26, [R16.64] ;  /* 0x00000004101a7981 */ /* 0x0022a2000c1e1500 */
[----:B------:R-:W-:-:S02]  /*4340*/  IMAD R21, R0, 0x122, RZ ;  /* 0x0000012200157824 */ /* 0x000fc400078e02ff */
[C---:B------:R-:W-:Y:S02]  /*4350*/  IMAD R23, R0.reuse, 0x132, RZ ;  /* 0x0000013200177824 */ /* 0x040fe400078e02ff */
[C---:B------:R-:W-:Y:S01]  /*4360*/  IMAD R6, R0.reuse, 0x91, RZ ;  /* 0x0000009100067824 */ /* 0x040fe200078e02ff */
[-C--:B------:R-:W-:Y:S01]  /*4370*/  IADD3 R12, P2, R21, R2.reuse, RZ ;  /* 0x00000002150c7210 */ /* 0x080fe20007f5e0ff */
[----:B------:R-:W-:Y:S01]  /*4380*/  IMAD R5, R0, 0x99, RZ ;  /* 0x0000009900057824 */ /* 0x000fe200078e02ff */
[----:B------:R-:W-:Y:S01]  /*4390*/  IADD3 R4, P0, R23, R2, RZ ;  /* 0x0000000217047210 */ /* 0x000fe20007f1e0ff */
[----:B---3--:R-:W-:Y:S01]  /*43a0*/  STL [R1+0xd4], R29 ;  /* 0x0000d41d01007387 */ /* 0x008fe20000100800 */
[-C--:B------:R-:W-:Y:S02]  /*43b0*/  LEA.HI.X.SX32 R13, R6, R3.reuse, 0x1, P2 ;  /* 0x00000003060d7211 */ /* 0x080fe400010f0eff */
[----:B------:R-:W-:Y:S01]  /*43c0*/  LEA.HI.X.SX32 R5, R5, R3, 0x1, P0 ;  /* 0x0000000305057211 */ /* 0x000fe200000f0eff */
[----:B------:R3:W-:Y:S04]  /*43d0*/  STL [R1+0xd0], R22 ;  /* 0x0000d01601007387 */ /* 0x0007e80000100800 */
[----:B------:R5:W-:Y:S04]  /*43e0*/  STL [R1+0xcc], R24 ;  /* 0x0000cc1801007387 */ /* 0x000be80000100800 */
[----:B------:R0:W-:Y:S01]  /*43f0*/  STL [R1+0xc8], R25 ;  /* 0x0000c81901007387 */ /* 0x0001e20000100800 */
[----:B---3--:R-:W-:-:S03]  /*4400*/  IMAD R22, R0, 0x142, RZ ;  /* 0x0000014200167824 */ /* 0x008fc600078e02ff */
[----:B------:R3:W4:Y:S01]  /*4410*/  LDG.E.U16 R27, [R12.64] ;  /* 0x000000040c1b7981 */ /* 0x000722000c1e1500 */
[----:B-----5:R-:W-:-:S03]  /*4420*/  IMAD R24, R0, 0x152, RZ ;  /* 0x0000015200187824 */ /* 0x020fc600078e02ff */
[----:B------:R5:W4:Y:S01]  /*4430*/  LDG.E.U16 R29, [R4.64] ;  /* 0x00000004041d7981 */ /* 0x000b22000c1e1500 */
[----:B0-----:R-:W-:Y:S01]  /*4440*/  IMAD R25, R0, 0x162, RZ ;  /* 0x0000016200197824 */ /* 0x001fe200078e02ff */
[-C--:B-1----:R-:W-:Y:S01]  /*4450*/  IADD3 R16, P0, R22, R2.reuse, RZ ;  /* 0x0000000216107210 */ /* 0x082fe20007f1e0ff */
[----:B------:R-:W-:Y:S01]  /*4460*/  IMAD R6, R0, 0xb1, RZ ;  /* 0x000000b100067824 */ /* 0x000fe200078e02ff */
[-C--:B------:R-:W-:Y:S01]  /*4470*/  IADD3 R14, P1, R24, R2.reuse, RZ ;  /* 0x00000002180e7210 */ /* 0x080fe20007f3e0ff */
[C---:B---3--:R-:W-:Y:S01]  /*4480*/  IMAD R13, R0.reuse, 0xa9, RZ ;  /* 0x000000a9000d7824 */ /* 0x048fe200078e02ff */
[----:B------:R-:W-:Y:S01]  /*4490*/  IADD3 R12, P2, R25, R2, RZ ;  /* 0x00000002190c7210 */ /* 0x000fe20007f5e0ff */
[----:B-----5:R-:W-:-:S03]  /*44a0*/  IMAD R4, R0, 0xa1, RZ ;  /* 0x000000a100047824 */ /* 0x020fc600078e02ff */
[-C--:B------:R-:W-:Y:S02]  /*44b0*/  LEA.HI.X.SX32 R15, R13, R3.reuse, 0x1, P1 ;  /* 0x000000030d0f7211 */ /* 0x080fe400008f0eff */
[-C--:B------:R-:W-:Y:S02]  /*44c0*/  LEA.HI.X.SX32 R13, R6, R3.reuse, 0x1, P2 ;  /* 0x00000003060d7211 */ /* 0x080fe400010f0eff */
[----:B------:R-:W-:Y:S01]  /*44d0*/  LEA.HI.X.SX32 R17, R4, R3, 0x1, P0 ;  /* 0x0000000304117211 */ /* 0x000fe200000f0eff */
[----:B------:R0:W3:Y:S04]  /*44e0*/  LDG.E.U16 R14, [R14.64] ;  /* 0x000000040e0e7981 */ /* 0x0000e8000c1e1500 */
[----:B0-----:R0:W5:Y:S04]  /*44f0*/  LDG.E.U16 R15, [R12.64] ;  /* 0x000000040c0f7981 */ /* 0x001168000c1e1500 */
[----:B--2---:R-:W-:Y:S04]  /*4500*/  STL [R1+0xc4], R26 ;  /* 0x0000c41a01007387 */ /* 0x004fe80000100800 */
[----:B----4-:R1:W-:Y:S04]  /*4510*/  STL [R1+0xc0], R18 ;  /* 0x0000c01201007387 */ /* 0x0103e80000100800 */
[----:B-1----:R1:W2:Y:S01]  /*4520*/  LDG.E.U16 R18, [R16.64] ;  /* 0x0000000410127981 */ /* 0x0022a2000c1e1500 */
[----:B------:R-:W-:-:S02]  /*4530*/  IMAD R26, R0, 0x172, RZ ;  /* 0x00000172001a7824 */ /* 0x000fc400078e02ff */
[----:B------:R-:W-:-:S03]  /*4540*/  IMAD R5, R0, 0xb9, RZ ;  /* 0x000000b900057824 */ /* 0x000fc600078e02ff */
[----:B------:R-:W-:-:S04]  /*4550*/  IADD3 R4, P0, R26, R2, RZ ;  /* 0x000000021a047210 */ /* 0x000fc80007f1e0ff */
[----:B------:R-:W-:Y:S01]  /*4560*/  LEA.HI.X.SX32 R5, R5, R3, 0x1, P0 ;  /* 0x0000000305057211 */ /* 0x000fe200000f0eff */
[----:B------:R4:W-:Y:S05]  /*4570*/  STL [R1+0xbc], R27 ;  /* 0x0000bc1b01007387 */ /* 0x0009ea0000100800 */
[----:B------:R0:W3:Y:S01]  /*4580*/  LDG.E.U16 R5, [R4.64] ;  /* 0x0000000404057981 */ /* 0x0000e2000c1e1500 */
[----:B----4-:R-:W-:-:S03]  /*4590*/  IMAD R27, R0, 0x182, RZ ;  /* 0x00000182001b7824 */ /* 0x010fc600078e02ff */
[----:B------:R4:W-:Y:S01]  /*45a0*/  STL [R1+0xb8], R29 ;  /* 0x0000b81d01007387 */ /* 0x0009e20000100800 */
[C---:B0-----:R-:W-:Y:S01]  /*45b0*/  IMAD R4, R0.reuse, 0xc1, RZ ;  /* 0x000000c100047824 */ /* 0x041fe200078e02ff */
[----:B-1----:R-:W-:Y:S01]  /*45c0*/  IADD3 R16, P0, R27, R2, RZ ;  /* 0x000000021b107210 */ /* 0x002fe20007f1e0ff */
[----:B------:R-:W-:-:S03]  /*45d0*/  IMAD R12, R0, 0x1a2, RZ ;  /* 0x000001a2000c7824 */ /* 0x000fc600078e02ff */
[----:B------:R-:W-:Y:S01]  /*45e0*/  LEA.HI.X.SX32 R17, R4, R3, 0x1, P0 ;  /* 0x0000000304117211 */ /* 0x000fe200000f0eff */
[C---:B----4-:R-:W-:Y:S02]  /*45f0*/  IMAD R29, R0.reuse, 0x192, RZ ;  /* 0x00000192001d7824 */ /* 0x050fe400078e02ff */
[----:B------:R-:W-:Y:S01]  /*4600*/  IMAD R13, R0, 0xc9, RZ ;  /* 0x000000c9000d7824 */ /* 0x000fe200078e02ff */
[-C--:B------:R-:W-:Y:S01]  /*4610*/  IADD3 R12, P2, R12, R2.reuse, RZ ;  /* 0x000000020c0c7210 */ /* 0x080fe20007f5e0ff */
[----:B------:R-:W-:Y:S01]  /*4620*/  IMAD R6, R0, 0xd1, RZ ;  /* 0x000000d100067824 */ /* 0x000fe200078e02ff */
[----:B------:R0:W4:Y:S04]  /*4630*/  LDG.E.U16 R16, [R16.64] ;  /* 0x0000000410107981 */ /* 0x000128000c1e1500 */
[----:B--2---:R-:W-:Y:S04]  /*4640*/  STL [R1+0xb4], R18 ;  /* 0x0000b41201007387 */ /* 0x004fe80000100800 */
[----:B-----5:R-:W-:Y:S04]  /*4650*/  STL [R1+0xac], R15 ;  /* 0x0000ac0f01007387 */ /* 0x020fe80000100800 */
[----:B---3--:R1:W-:Y:S02]  /*4660*/  STL [R1+0xb0], R14 ;  /* 0x0000b00e01007387 */ /* 0x0083e40000100800 */
[----:B-1----:R-:W-:-:S04]  /*4670*/  IADD3 R14, P1, R29, R2, RZ ;  /* 0x000000021d0e7210 */ /* 0x002fc80007f3e0ff */
[-C--:B------:R-:W-:Y:S02]  /*4680*/  LEA.HI.X.SX32 R15, R13, R3.reuse, 0x1, P1 ;  /* 0x000000030d0f7211 */ /* 0x080fe400008f0eff */
[----:B------:R-:W-:-:S03]  /*4690*/  LEA.HI.X.SX32 R13, R6, R3, 0x1, P2 ;  /* 0x00000003060d7211 */ /* 0x000fc600010f0eff */
[----:B------:R-:W2:Y:S04]  /*46a0*/  LDG.E.U16 R14, [R14.64] ;  /* 0x000000040e0e7981 */ /* 0x000ea8000c1e1500 */
[----:B0-----:R0:W3:Y:S01]  /*46b0*/  LDG.E.U16 R17, [R12.64] ;  /* 0x000000040c117981 */ /* 0x0010e2000c1e1500 */
[----:B------:R-:W-:-:S03]  /*46c0*/  IMAD R18, R0, 0x1b2, RZ ;  /* 0x000001b200127824 */ /* 0x000fc600078e02ff */
[----:B------:R1:W-:Y:S02]  /*46d0*/  STL [R1+0xa8], R5 ;  /* 0x0000a80501007387 */ /* 0x0003e40000100800 */
[----:B------:R-:W-:Y:S01]  /*46e0*/  IADD3 R4, P0, R18, R2, RZ ;  /* 0x0000000212047210 */ /* 0x000fe20007f1e0ff */
[C---:B-1----:R-:W-:Y:S02]  /*46f0*/  IMAD R5, R0.reuse, 0xd9, RZ ;  /* 0x000000d900057824 */ /* 0x042fe400078e02ff */
[----:B0-----:R-:W-:-:S03]  /*4700*/  IMAD R12, R0, 0x1c2, RZ ;  /* 0x000001c2000c7824 */ /* 0x001fc600078e02ff */
[----:B------:R-:W-:Y:S01]  /*4710*/  LEA.HI.X.SX32 R5, R5, R3, 0x1, P0 ;  /* 0x0000000305057211 */ /* 0x000fe200000f0eff */
[----:B----4-:R0:W-:Y:S04]  /*4720*/  STL [R1+0xa4], R16 ;  /* 0x0000a41001007387 */ /* 0x0101e80000100800 */
[----:B------:R1:W4:Y:S01]  /*4730*/  LDG.E.U16 R18, [R4.64] ;  /* 0x0000000404127981 */ /* 0x000322000c1e1500 */
[C---:B------:R-:W-:Y:S02]  /*4740*/  IMAD R6, R0.reuse, 0xe9, RZ ;  /* 0x000000e900067824 */ /* 0x040fe400078e02ff */
[C---:B0-----:R-:W-:Y:S02]  /*4750*/  IMAD R16, R0.reuse, 0x1d2, RZ ;  /* 0x000001d200107824 */ /* 0x041fe400078e02ff */
[----:B-1----:R-:W-:Y:S01]  /*4760*/  IMAD R5, R0, 0xe1, RZ ;  /* 0x000000e100057824 */ /* 0x002fe200078e02ff */
[----:B------:R-:W-:-:S02]  /*4770*/  IADD3 R4, P0, R12, R2, RZ ;  /* 0x000000020c047210 */ /* 0x000fc40007f1e0ff */
[----:B------:R-:W-:Y:S02]  /*4780*/  IADD3 R16, P1, R16, R2, RZ ;  /* 0x0000000210107210 */ /* 0x000fe40007f3e0ff */
[-C--:B------:R-:W-:Y:S01]  /*4790*/  LEA.HI.X.SX32 R5, R5, R3.reuse, 0x1, P0 ;  /* 0x0000000305057211 */ /* 0x080fe200000f0eff */
[----:B--2---:R-:W-:Y:S04]  /*47a0*/  STL [R1+0xa0], R14 ;  /* 0x0000a00e01007387 */ /* 0x004fe80000100800 */
[----:B---3--:R0:W-:Y:S02]  /*47b0*/  STL [R1+0x9c], R17 ;  /* 0x00009c1101007387 */ /* 0x0081e40000100800 */
[----:B0-----:R-:W-:Y:S02]  /*47c0*/  LEA.HI.X.SX32 R17, R6, R3, 0x1, P1 ;  /* 0x0000000306117211 */ /* 0x001fe400008f0eff */
[----:B------:R0:W2:Y:S01]  /*47d0*/  LDG.E.U16 R6, [R4.64] ;  /* 0x0000000404067981 */ /* 0x0000a2000c1e1500 */
[----:B------:R-:W-:-:S02]  /*47e0*/  IMAD R14, R0, 0x1e2, RZ ;  /* 0x000001e2000e7824 */ /* 0x000fc400078e02ff */
[----:B------:R-:W-:-:S03]  /*47f0*/  IMAD R15, R0, 0xf1, RZ ;  /* 0x000000f1000f7824 */ /* 0x000fc600078e02ff */
[----:B------:R-:W-:-:S04]  /*4800*/  IADD3 R14, P2, R14, R2, RZ ;  /* 0x000000020e0e7210 */ /* 0x000fc80007f5e0ff */
[----:B------:R-:W-:Y:S01]  /*4810*/  LEA.HI.X.SX32 R15, R15, R3, 0x1, P2 ;  /* 0x000000030f0f7211 */ /* 0x000fe200010f0eff */
[----:B----4-:R1:W-:Y:S01]  /*4820*/  STL [R1+0x98], R18 ;  /* 0x0000981201007387 */ /* 0x0103e20000100800 */
[C---:B------:R-:W-:Y:S02]  /*4830*/  IMAD R12, R0.reuse, 0x1f2, RZ ;  /* 0x000001f2000c7824 */ /* 0x040fe400078e02ff */
[----:B------:R-:W-:-:S03]  /*4840*/  IMAD R13, R0, 0xf9, RZ ;  /* 0x000000f9000d7824 */ /* 0x000fc600078e02ff */
[----:B------:R-:W-:Y:S01]  /*4850*/  IADD3 R12, P3, R12, R2, RZ ;  /* 0x000000020c0c7210 */ /* 0x000fe20007f7e0ff */
[----:B-1----:R-:W-:-:S03]  /*4860*/  IMAD.SHL.U32 R18, R0, 0x2, RZ ;  /* 0x0000000200127824 */ /* 0x002fc600078e00ff */
[----:B------:R-:W-:Y:S02]  /*4870*/  LEA.HI.X.SX32 R13, R13, R3, 0x1, P3 ;  /* 0x000000030d0d7211 */ /* 0x000fe400018f0eff */
[----:B0-----:R-:W-:-:S04]  /*4880*/  IADD3 R4, P0, R18, R2, RZ ;  /* 0x0000000212047210 */ /* 0x001fc80007f1e0ff */
[----:B------:R-:W3:Y:S01]  /*4890*/  LDG.E.U16 R13, [R12.64] ;  /* 0x000000040c0d7981 */ /* 0x000ee2000c1e1500 */
[----:B------:R-:W-:-:S03]  /*48a0*/  LEA.HI.X.SX32 R5, R0, R3, 0x1, P0 ;  /* 0x0000000300057211 */ /* 0x000fc600000f0eff */
[----:B--2---:R0:W-:Y:S04]  /*48b0*/  STL [R1+0x94], R6 ;  /* 0x0000940601007387 */ /* 0x0041e80000100800 */
[----:B0-----:R0:W2:Y:S04]  /*48c0*/  LDG.E.U16 R6, [R16.64] ;  /* 0x0000000410067981 */ /* 0x0010a8000c1e1500 */
[----:B0-----:R0:W4:Y:S04]  /*48d0*/  LDG.E.U16 R17, [R14.64] ;  /* 0x000000040e117981 */ /* 0x001128000c1e1500 */
[----:B0-----:R0:W5:Y:S01]  /*48e0*/  LDG.E.U16 R14, [R4.64] ;  /* 0x00000004040e7981 */ /* 0x001162000c1e1500 */
[----:B------:R-:W-:-:S05]  /*48f0*/  IMAD R16, R0, 0x204, RZ ;  /* 0x0000020400107824 */ /* 0x000fca00078e02ff */
[-C--:B------:R-:W-:Y:S02]  /*4900*/  IADD3 R16, P1, R16, R2.reuse, RZ ;  /* 0x0000000210107210 */ /* 0x080fe40007f3e0ff */
[----:B0-----:R-:W-:-:S04]  /*4910*/  LEA R4, P0, R0, R2, 0x2 ;  /* 0x0000000200047211 */ /* 0x001fc800078010ff */
[-C--:B------:R-:W-:Y:S01]  /*4920*/  LEA.HI.X.SX32 R5, R18, R3.reuse, 0x1, P0 ;  /* 0x0000000312057211 */ /* 0x080fe200000f0eff */
[C---:B------:R-:W-:Y:S01]  /*4930*/  IMAD R15, R0.reuse, 0x85, RZ ;  /* 0x00000085000f7824 */ /* 0x040fe200078e02ff */
[----:B--2---:R-:W-:Y:S04]  /*4940*/  STL [R1+0x8c], R6 ;  /* 0x00008c0601007387 */ /* 0x004fe80000100800 */
[----:B----4-:R0:W-:Y:S02]  /*4950*/  STL [R1+0x88], R17 ;  /* 0x0000881101007387 */ /* 0x0101e40000100800 */
[----:B0-----:R-:W-:Y:S02]  /*4960*/  LEA.HI.X.SX32 R17, R19, R3, 0x1, P1 ;  /* 0x0000000313117211 */ /* 0x001fe400008f0eff */
[----:B------:R0:W2:Y:S01]  /*4970*/  LDG.E.U16 R19, [R4.64] ;  /* 0x0000000404137981 */ /* 0x0000a2000c1e1500 */
[----:B------:R-:W-:-:S03]  /*4980*/  IMAD R6, R0, 0x10a, RZ ;  /* 0x0000010a00067824 */ /* 0x000fc600078e02ff */
[----:B---3--:R-:W-:Y:S04]  /*4990*/  STL [R1+0x84], R13 ;  /* 0x0000840d01007387 */ /* 0x008fe80000100800 */
[----:B-----5:R1:W-:Y:S04]  /*49a0*/  STL [R1+0x90], R14 ;  /* 0x0000900e01007387 */ /* 0x0203e80000100800 */
[----:B------:R3:W4:Y:S01]  /*49b0*/  LDG.E.U16 R18, [R16.64] ;  /* 0x0000000410127981 */ /* 0x000722000c1e1500 */
[----:B-1----:R-:W-:-:S04]  /*49c0*/  IADD3 R14, P0, R6, R2, RZ ;  /* 0x00000002060e7210 */ /* 0x002fc80007f1e0ff */
[----:B------:R-:W-:-:S05]  /*49d0*/  LEA.HI.X.SX32 R15, R15, R3, 0x1, P0 ;  /* 0x000000030f0f7211 */ /* 0x000fca00000f0eff */
[----:B---3--:R1:W3:Y:S01]  /*49e0*/  LDG.E.U16 R17, [R14.64] ;  /* 0x000000040e117981 */ /* 0x0082e2000c1e1500 */
[C---:B------:R-:W-:Y:S02]  /*49f0*/  IMAD R12, R0.reuse, 0x214, RZ ;  /* 0x00000214000c7824 */ /* 0x040fe400078e02ff */
[----:B------:R-:W-:-:S03]  /*4a00*/  IMAD R13, R0, 0x224, RZ ;  /* 0x00000224000d7824 */ /* 0x000fc600078e02ff */
[-C--:B------:R-:W-:Y:S02]  /*4a10*/  IADD3 R12, P2, R12, R2.reuse, RZ ;  /* 0x000000020c0c7210 */ /* 0x080fe40007f5e0ff */
[----:B0-----:R-:W-:Y:S02]  /*4a20*/  IADD3 R4, P1, R13, R2, RZ ;  /* 0x000000020d047210 */ /* 0x001fe40007f3e0ff */
[-C--:B------:R-:W-:Y:S02]  /*4a30*/  LEA.HI.X.SX32 R13, R6, R3.reuse, 0x1, P2 ;  /* 0x00000003060d7211 */ /* 0x080fe400010f0eff */
[----:B------:R-:W-:-:S03]  /*4a40*/  LEA.HI.X.SX32 R5, R20, R3, 0x1, P1 ;  /* 0x0000000314057211 */ /* 0x000fc600008f0eff */
[----:B------:R0:W3:Y:S01]  /*4a50*/  LDG.E.U16 R20, [R12.64] ;  /* 0x000000040c147981 */ /* 0x0000e2000c1e1500 */
[C---:B------:R-:W-:Y:S02]  /*4a60*/  IMAD R6, R0.reuse, 0x11a, RZ ;  /* 0x0000011a00067824 */ /* 0x040fe400078e02ff */
[C---:B------:R-:W-:Y:S01]  /*4a70*/  IMAD R16, R0.reuse, 0x234, RZ ;  /* 0x0000023400107824 */ /* 0x040fe200078e02ff */
[----:B--2---:R2:W-:Y:S04]  /*4a80*/  STL [R1+0x80], R19 ;  /* 0x0000801301007387 */ /* 0x0045e80000100800 */
[----:B--2---:R2:W5:Y:S01]  /*4a90*/  LDG.E.U16 R19, [R4.64] ;  /* 0x0000000404137981 */ /* 0x004562000c1e1500 */
[----:B0-----:R-:W-:Y:S01]  /*4aa0*/  IMAD R12, R0, 0x244, RZ ;  /* 0x00000244000c7824 */ /* 0x001fe200078e02ff */
[----:B-1----:R-:W-:-:S02]  /*4ab0*/  IADD3 R14, P0, R6, R2, RZ ;  /* 0x00000002060e7210 */ /* 0x002fc40007f1e0ff */
[-C--:B------:R-:W-:Y:S01]  /*4ac0*/  IADD3 R16, P1, R16, R2.reuse, RZ ;  /* 0x0000000210107210 */ /* 0x080fe20007f3e0ff */
[----:B----4-:R-:W-:Y:S01]  /*4ad0*/  STL [R1+0x7c], R18 ;  /* 0x00007c1201007387 */ /* 0x010fe20000100800 */
[----:B--2---:R-:W-:Y:S01]  /*4ae0*/  IMAD R4, R0, 0x8d, RZ ;  /* 0x0000008d00047824 */ /* 0x004fe200078e02ff */
[----:B------:R-:W-:-:S04]  /*4af0*/  IADD3 R12, P2, R12, R2, RZ ;  /* 0x000000020c0c7210 */ /* 0x000fc80007f5e0ff */
[-C--:B------:R-:W-:Y:S01]  /*4b00*/  LEA.HI.X.SX32 R15, R4, R3.reuse, 0x1, P0 ;  /* 0x00000003040f7211 */ /* 0x080fe200000f0eff */
[----:B---3--:R0:W-:Y:S01]  /*4b10*/  STL [R1+0x714], R17 ;  /* 0x0007141101007387 */ /* 0x0081e20000100800 */
[----:B------:R-:W-:-:S03]  /*4b20*/  LEA.HI.X.SX32 R13, R21, R3, 0x1, P2 ;  /* 0x00000003150d7211 */ /* 0x000fc600010f0eff */
[----:B------:R-:W2:Y:S01]  /*4b30*/  LDG.E.U16 R14, [R14.64] ;  /* 0x000000040e0e7981 */ /* 0x000ea2000c1e1500 */
[----:B0-----:R-:W-:-:S05]  /*4b40*/  LEA.HI.X.SX32 R17, R6, R3, 0x1, P1 ;  /* 0x0000000306117211 */ /* 0x001fca00008f0eff */
[----:B------:R0:W3:Y:S01]  /*4b50*/  LDG.E.U16 R21, [R16.64] ;  /* 0x0000000410157981 */ /* 0x0000e2000c1e1500 */
[C---:B------:R-:W-:Y:S02]  /*4b60*/  IMAD R18, R0.reuse, 0x12a, RZ ;  /* 0x0000012a00127824 */ /* 0x040fe400078e02ff */
[----:B------:R-:W-:Y:S01]  /*4b70*/  IMAD R5, R0, 0x95, RZ ;  /* 0x0000009500057824 */ /* 0x000fe200078e02ff */
[----:B------:R1:W-:Y:S02]  /*4b80*/  STL [R1+0x78], R20 ;  /* 0x0000781401007387 */ /* 0x0003e40000100800 */
[----:B------:R-:W-:-:S04]  /*4b90*/  IADD3 R4, P0, R18, R2, RZ ;  /* 0x0000000212047210 */ /* 0x000fc80007f1e0ff */
[----:B------:R-:W-:Y:S01]  /*4ba0*/  LEA.HI.X.SX32 R5, R5, R3, 0x1, P0 ;  /* 0x0000000305057211 */ /* 0x000fe200000f0eff */
[----:B-1----:R1:W3:Y:S04]  /*4bb0*/  LDG.E.U16 R20, [R12.64] ;  /* 0x000000040c147981 */ /* 0x0022e8000c1e1500 */
[----:B-----5:R5:W-:Y:S04]  /*4bc0*/  STL [R1+0x74], R19 ;  /* 0x0000741301007387 */ /* 0x020be80000100800 */
[----:B-----5:R5:W4:Y:S01]  /*4bd0*/  LDG.E.U16 R19, [R4.64] ;  /* 0x0000000404137981 */ /* 0x020b22000c1e1500 */
[----:B------:R-:W-:-:S05]  /*4be0*/  IMAD R6, R0, 0x254, RZ ;  /* 0x0000025400067824 */ /* 0x000fca00078e02ff */
[-C--:B-----5:R-:W-:Y:S01]  /*4bf0*/  IADD3 R4, P0, R6, R2.reuse, RZ ;  /* 0x0000000206047210 */ /* 0x0a0fe20007f1e0ff */
[----:B--2---:R-:W-:Y:S03]  /*4c00*/  STL [R1+0x710], R14 ;  /* 0x0007100e01007387 */ /* 0x004fe60000100800 */
[----:B------:R-:W-:Y:S01]  /*4c10*/  LEA.HI.X.SX32 R5, R18, R3, 0x1, P0 ;  /* 0x0000000312057211 */ /* 0x000fe200000f0eff */
[C---:B0-----:R-:W-:Y:S02]  /*4c20*/  IMAD R16, R0.reuse, 0x264, RZ ;  /* 0x0000026400107824 */ /* 0x041fe400078e02ff */
[C---:B------:R-:W-:Y:S01]  /*4c30*/  IMAD R6, R0.reuse, 0x13a, RZ ;  /* 0x0000013a00067824 */ /* 0x040fe200078e02ff */
[----:B---3--:R0:W-:Y:S01]  /*4c40*/  STL [R1+0x70], R21 ;  /* 0x0000701501007387 */ /* 0x0081e20000100800 */
[----:B------:R-:W-:Y:S01]  /*4c50*/  IMAD R15, R0, 0x9d, RZ ;  /* 0x0000009d000f7824 */ /* 0x000fe200078e02ff */
[-C--:B------:R-:W-:Y:S01]  /*4c60*/  IADD3 R16, P1, R16, R2.reuse, RZ ;  /* 0x0000000210107210 */ /* 0x080fe20007f3e0ff */
[----:B-1----:R-:W-:Y:S01]  /*4c70*/  IMAD R13, R0, 0x284, RZ ;  /* 0x00000284000d7824 */ /* 0x002fe200078e02ff */
[----:B0-----:R0:W2:Y:S01]  /*4c80*/  LDG.E.U16 R21, [R4.64] ;  /* 0x0000000404157981 */ /* 0x0010a2000c1e1500 */
[----:B------:R-:W-:-:S02]  /*4c90*/  IADD3 R14, P0, R6, R2, RZ ;  /* 0x00000002060e7210 */ /* 0x000fc40007f1e0ff */
[-C--:B------:R-:W-:Y:S01]  /*4ca0*/  LEA.HI.X.SX32 R17, R23, R3.reuse, 0x1, P1 ;  /* 0x0000000317117211 */ /* 0x080fe200008f0eff */
[----:B------:R-:W-:Y:S01]  /*4cb0*/  IMAD R12, R0, 0x274, RZ ;  /* 0x00000274000c7824 */ /* 0x000fe200078e02ff */
[----:B------:R-:W-:-:S03]  /*4cc0*/  LEA.HI.X.SX32 R15, R15, R3, 0x1, P0 ;  /* 0x000000030f0f7211 */ /* 0x000fc600000f0eff */
[----:B------:R1:W3:Y:S01]  /*4cd0*/  LDG.E.U16 R23, [R16.64] ;  /* 0x0000000410177981 */ /* 0x0002e2000c1e1500 */
[-C--:B0-----:R-:W-:Y:S02]  /*4ce0*/  IADD3 R4, P1, R13, R2.reuse, RZ ;  /* 0x000000020d047210 */ /* 0x081fe40007f3e0ff */
[----:B------:R-:W-:Y:S02]  /*4cf0*/  IADD3 R12, P2, R12, R2, RZ ;  /* 0x000000020c0c7210 */ /* 0x000fe40007f5e0ff */
[-C--:B------:R-:W-:Y:S02]  /*4d00*/  LEA.HI.X.SX32 R5, R22, R3.reuse, 0x1, P1 ;  /* 0x0000000316057211 */ /* 0x080fe400008f0eff */
[----:B------:R0:W5:Y:S01]  /*4d10*/  LDG.E.U16 R22, [R14.64] ;  /* 0x000000040e167981 */ /* 0x000162000c1e1500 */
[----:B------:R-:W-:-:S03]  /*4d20*/  LEA.HI.X.SX32 R13, R6, R3, 0x1, P2 ;  /* 0x00000003060d7211 */ /* 0x000fc600010f0eff */
[----:B------:R0:W-:Y:S04]  /*4d30*/  STL [R1+0x6c], R20 ;  /* 0x00006c1401007387 */ /* 0x0001e80000100800 */
[----:B0-----:R0:W5:Y:S01]  /*4d40*/  LDG.E.U16 R20, [R12.64] ;  /* 0x000000040c147981 */ /* 0x001162000c1e1500 */
[----:B------:R-:W-:-:S05]  /*4d50*/  IMAD R6, R0, 0x14a, RZ ;  /* 0x0000014a00067824 */ /* 0x000fca00078e02ff */
[----:B------:R-:W-:Y:S01]  /*4d60*/  IADD3 R14, P0, R6, R2, RZ ;  /* 0x00000002060e7210 */ /* 0x000fe20007f1e0ff */
[----:B0-----:R-:W-:-:S05]  /*4d70*/  IMAD R12, R0, 0x2a4, RZ ;  /* 0x000002a4000c7824 */ /* 0x001fca00078e02ff */
[----:B------:R-:W-:-:S04]  /*4d80*/  IADD3 R12, P2, R12, R2, RZ ;  /* 0x000000020c0c7210 */ /* 0x000fc80007f5e0ff */
[----:B------:R-:W-:Y:S01]  /*4d90*/  LEA.HI.X.SX32 R13, R24, R3, 0x1, P2 ;  /* 0x00000003180d7211 */ /* 0x000fe200010f0eff */
[----:B----4-:R0:W-:Y:S04]  /*4da0*/  STL [R1+0x708], R19 ;  /* 0x0007081301007387 */ /* 0x0101e80000100800 */
[----:B0-----:R0:W4:Y:S02]  /*4db0*/  LDG.E.U16 R19, [R4.64] ;  /* 0x0000000404137981 */ /* 0x001124000c1e1500 */
[----:B0-----:R-:W-:-:S05]  /*4dc0*/  IMAD R4, R0, 0xa5, RZ ;  /* 0x000000a500047824 */ /* 0x001fca00078e02ff */
[----:B------:R-:W-:-:S05]  /*4dd0*/  LEA.HI.X.SX32 R15, R4, R3, 0x1, P0 ;  /* 0x00000003040f7211 */ /* 0x000fca00000f0eff */
[----:B------:R0:W4:Y:S01]  /*4de0*/  LDG.E.U16 R24, [R14.64] ;  /* 0x000000040e187981 */ /* 0x000122000c1e1500 */
[----:B-1----:R-:W-:-:S05]  /*4df0*/  IMAD R16, R0, 0x294, RZ ;  /* 0x0000029400107824 */ /* 0x002fca00078e02ff */
[----:B------:R-:W-:-:S04]  /*4e00*/  IADD3 R16, P1, R16, R2, RZ ;  /* 0x0000000210107210 */ /* 0x000fc80007f3e0ff */
[----:B------:R-:W-:Y:S01]  /*4e10*/  LEA.HI.X.SX32 R17, R6, R3, 0x1, P1 ;  /* 0x0000000306117211 */ /* 0x000fe200008f0eff */
[----:B--2---:R1:W-:Y:S01]  /*4e20*/  STL [R1+0x68], R21 ;  /* 0x0000681501007387 */ /* 0x0043e20000100800 */
[C---:B------:R-:W-:Y:S02]  /*4e30*/  IMAD R18, R0.reuse, 0x15a, RZ ;  /* 0x0000015a00127824 */ /* 0x040fe400078e02ff */
[----:B------:R-:W-:Y:S01]  /*4e40*/  IMAD R5, R0, 0xad, RZ ;  /* 0x000000ad00057824 */ /* 0x000fe200078e02ff */
[----:B-1----:R1:W2:Y:S02]  /*4e50*/  LDG.E.U16 R21, [R16.64] ;  /* 0x0000000410157981 */ /* 0x0022a4000c1e1500 */
[----:B------:R-:W-:Y:S01]  /*4e60*/  IADD3 R4, P0, R18, R2, RZ ;  /* 0x0000000212047210 */ /* 0x000fe20007f1e0ff */
[----:B------:R-:W-:-:S03]  /*4e70*/  IMAD R6, R0, 0x2b4, RZ ;  /* 0x000002b400067824 */ /* 0x000fc600078e02ff */
[----:B------:R-:W-:Y:S01]  /*4e80*/  LEA.HI.X.SX32 R5, R5, R3, 0x1, P0 ;  /* 0x0000000305057211 */ /* 0x000fe200000f0eff */
[----:B---3--:R3:W-:Y:S04]  /*4e90*/  STL [R1+0x64], R23 ;  /* 0x0000641701007387 */ /* 0x0087e80000100800 */
[----:B-----5:R5:W-:Y:S01]  /*4ea0*/  STL [R1+0x704], R22 ;  /* 0x0007041601007387 */ /* 0x020be20000100800 */
[----:B-1----:R-:W-:-:S03]  /*4eb0*/  IMAD R16, R0, 0x2c4, RZ ;  /* 0x000002c400107824 */ /* 0x002fc600078e02ff */
[----:B---3--:R1:W3:Y:S04]  /*4ec0*/  LDG.E.U16 R23, [R12.64] ;  /* 0x000000040c177981 */ /* 0x0082e8000c1e1500 */
[----:B-----5:R5:W3:Y:S01]  /*4ed0*/  LDG.E.U16 R22, [R4.64] ;  /* 0x0000000404167981 */ /* 0x020ae2000c1e1500 */
[----:B0-----:R-:W-:Y:S01]  /*4ee0*/  IMAD R15, R0, 0xb5, RZ ;  /* 0x000000b5000f7824 */ /* 0x001fe200078e02ff */
[-C--:B------:R-:W-:Y:S02]  /*4ef0*/  IADD3 R16, P1, R16, R2.reuse, RZ ;  /* 0x0000000210107210 */ /* 0x080fe40007f3e0ff */
[----:B-----5:R-:W-:Y:S01]  /*4f00*/  IADD3 R4, P0, R6, R2, RZ ;  /* 0x0000000206047210 */ /* 0x020fe20007f1e0ff */
[----:B------:R-:W-:-:S03]  /*4f10*/  IMAD R6, R0, 0x16a, RZ ;  /* 0x0000016a00067824 */ /* 0x000fc600078e02ff */
[-C--:B------:R-:W-:Y:S01]  /*4f20*/  LEA.HI.X.SX32 R5, R18, R3.reuse, 0x1, P0 ;  /* 0x0000000312057211 */ /* 0x080fe200000f0eff */
[----:B------:R0:W-:Y:S01]  /*4f30*/  STL [R1+0x60], R20 ;  /* 0x0000601401007387 */ /* 0x0001e20000100800 */
[----:B------:R-:W-:Y:S02]  /*4f40*/  IADD3 R14, P0, R6, R2, RZ ;  /* 0x00000002060e7210 */ /* 0x000fe40007f1e0ff */
[-C--:B------:R-:W-:Y:S02]  /*4f50*/  LEA.HI.X.SX32 R17, R25, R3.reuse, 0x1, P1 ;  /* 0x0000000319117211 */ /* 0x080fe400008f0eff */
[----:B------:R-:W-:Y:S01]  /*4f60*/  LEA.HI.X.SX32 R15, R15, R3, 0x1, P0 ;  /* 0x000000030f0f7211 */ /* 0x000fe200000f0eff */
[----:B0-----:R0:W5:Y:S04]  /*4f70*/  LDG.E.U16 R20, [R4.64] ;  /* 0x0000000404147981 */ /* 0x001168000c1e1500 */
[----:B------:R4:W5:Y:S01]  /*4f80*/  LDG.E.U16 R25, [R14.64] ;  /* 0x000000040e197981 */ /* 0x000962000c1e1500 */
[----:B-1----:R-:W-:-:S02]  /*4f90*/  IMAD R12, R0, 0x2d4, RZ ;  /* 0x000002d4000c7824 */ /* 0x002fc400078e02ff */
[----:B------:R-:W-:-:S03]  /*4fa0*/  IMAD R13, R0, 0x2e4, RZ ;  /* 0x000002e4000d7824 */ /* 0x000fc600078e02ff */
[-C--:B------:R-:W-:Y:S02]  /*4fb0*/  IADD3 R12, P2, R12, R2.reuse, RZ ;  /* 0x000000020c0c7210 */ /* 0x080fe40007f5e0ff */
[----:B0-----:R-:W-:Y:S02]  /*4fc0*/  IADD3 R4, P1, R13, R2, RZ ;  /* 0x000000020d047210 */ /* 0x001fe40007f3e0ff */
[-C--:B------:R-:W-:Y:S01]  /*4fd0*/  LEA.HI.X.SX32 R13, R6, R3.reuse, 0x1, P2 ;  /* 0x00000003060d7211 */ /* 0x080fe200010f0eff */
[----:B----4-:R0:W-:Y:S04]  /*4fe0*/  STL [R1+0x5c], R19 ;  /* 0x00005c1301007387 */ /* 0x0101e80000100800 */
[----:B0-----:R0:W4:Y:S04]  /*4ff0*/  LDG.E.U16 R19, [R16.64] ;  /* 0x0000000410137981 */ /* 0x001128000c1e1500 */
[----:B------:R1:W-:Y:S04]  /*5000*/  STL [R1+0x700], R24 ;  /* 0x0007001801007387 */ /* 0x0003e80000100800 */
[----:B-1----:R1:W4:Y:S01]  /*5010*/  LDG.E.U16 R24, [R12.64] ;  /* 0x000000040c187981 */ /* 0x002322000c1e1500 */
[----:B------:R-:W-:Y:S01]  /*5020*/  LEA.HI.X.SX32 R5, R26, R3, 0x1, P1 ;  /* 0x000000031a057211 */ /* 0x000fe200008f0eff */
[----:B------:R-:W-:-:S02]  /*5030*/  IMAD R6, R0, 0x17a, RZ ;  /* 0x0000017a00067824 */ /* 0x000fc400078e02ff */
[----:B0-----:R-:W-:-:S03]  /*5040*/  IMAD R16, R0, 0x2f4, RZ ;  /* 0x000002f400107824 */ /* 0x001fc600078e02ff */
[-C--:B------:R-:W-:Y:S01]  /*5050*/  IADD3 R14, P0, R6, R2.reuse, RZ ;  /* 0x00000002060e7210 */ /* 0x080fe20007f1e0ff */
[----:B--2---:R0:W-:Y:S01]  /*5060*/  STL [R1+0x58], R21 ;  /* 0x0000581501007387 */ /* 0x0041e20000100800 */
[----:B-1----:R-:W-:Y:S01]  /*5070*/  IMAD R12, R0, 0x304, RZ ;  /* 0x00000304000c7824 */ /* 0x002fe200078e02ff */
[----:B------:R-:W-:Y:S02]  /*5080*/  IADD3 R16, P1, R16, R2, RZ ;  /* 0x0000000210107210 */ /* 0x000fe40007f3e0ff */
[----:B0-----:R0:W2:Y:S02]  /*5090*/  LDG.E.U16 R21, [R4.64] ;  /* 0x0000000404157981 */ /* 0x0010a4000c1e1500 */
[----:B0-----:R-:W-:-:S05]  /*50a0*/  IMAD R4, R0, 0xbd, RZ ;  /* 0x000000bd00047824 */ /* 0x001fca00078e02ff */
[-C--:B------:R-:W-:Y:S01]  /*50b0*/  LEA.HI.X.SX32 R15, R4, R3.reuse, 0x1, P0 ;  /* 0x00000003040f7211 */ /* 0x080fe200000f0eff */
[----:B------:R-:W-:Y:S01]  /*50c0*/  IMAD R5, R0, 0x314, RZ ;  /* 0x0000031400057824 */ /* 0x000fe200078e02ff */
[----:B------:R-:W-:-:S03]  /*50d0*/  LEA.HI.X.SX32 R17, R6, R3, 0x1, P1 ;  /* 0x0000000306117211 */ /* 0x000fc600008f0eff */
[----:B------:R0:W2:Y:S01]  /*50e0*/  LDG.E.U16 R26, [R14.64] ;  /* 0x000000040e1a7981 */ /* 0x0000a2000c1e1500 */
[-C--:B------:R-:W-:Y:S01]  /*50f0*/  IADD3 R12, P2, R12, R2.reuse, RZ ;  /* 0x000000020c0c7210 */ /* 0x080fe20007f5e0ff */
[C---:B------:R-:W-:Y:S02]  /*5100*/  IMAD R18, R0.reuse, 0x18a, RZ ;  /* 0x0000018a00127824 */ /* 0x040fe400078e02ff */
[----:B---3--:R1:W-:Y:S01]  /*5110*/  STL [R1+0x54], R23 ;  /* 0x0000541701007387 */ /* 0x0083e20000100800 */
[----:B------:R-:W-:Y:S02]  /*5120*/  LEA.HI.X.SX32 R13, R27, R3, 0x1, P2 ;  /* 0x000000031b0d7211 */ /* 0x000fe400010f0eff */
[----:B------:R-:W-:Y:S01]  /*5130*/  IADD3 R4, P0, R5, R2, RZ ;  /* 0x0000000205047210 */ /* 0x000fe20007f1e0ff */
[----:B------:R3:W-:Y:S01]  /*5140*/  STL [R1+0x6fc], R22 ;  /* 0x0006fc1601007387 */ /* 0x0007e20000100800 */
[----:B0-----:R-:W-:-:S03]  /*5150*/  IMAD R14, R0, 0x334, RZ ;  /* 0x00000334000e7824 */ /* 0x001fc600078e02ff */
[----:B-1----:R0:W2:Y:S01]  /*5160*/  LDG.E.U16 R23, [R16.64] ;  /* 0x0000000410177981 */ /* 0x0020a2000c1e1500 */
[----:B------:R-:W-:Y:S01]  /*5170*/  LEA.HI.X.SX32 R5, R18, R3, 0x1, P0 ;  /* 0x0000000312057211 */ /* 0x000fe200000f0eff */
[C---:B------:R-:W-:Y:S02]  /*5180*/  IMAD R18, R0.reuse, 0x19a, RZ ;  /* 0x0000019a00127824 */ /* 0x040fe400078e02ff */
[----:B---3--:R1:W3:Y:S01]  /*5190*/  LDG.E.U16 R22, [R12.64] ;  /* 0x000000040c167981 */ /* 0x0082e2000c1e1500 */
[----:B0-----:R-:W-:Y:S01]  /*51a0*/  IMAD R16, R0, 0x324, RZ ;  /* 0x0000032400107824 */ /* 0x001fe200078e02ff */
[-C--:B------:R-:W-:Y:S02]  /*51b0*/  IADD3 R14, P1, R14, R2.reuse, RZ ;  /* 0x000000020e0e7210 */ /* 0x080fe40007f3e0ff */
[----:B-----5:R0:W-:Y:S02]  /*51c0*/  STL [R1+0x50], R20 ;  /* 0x0000501401007387 */ /* 0x0201e40000100800 */
[----:B------:R-:W-:-:S02]  /*51d0*/  IADD3 R16, P0, R16, R2, RZ ;  /* 0x0000000210107210 */ /* 0x000fc40007f1e0ff */
[-C--:B------:R-:W-:Y:S02]  /*51e0*/  LEA.HI.X.SX32 R15, R18, R3.reuse, 0x1, P1 ;  /* 0x00000003120f7211 */ /* 0x080fe400008f0eff */
[----:B------:R-:W-:Y:S01]  /*51f0*/  LEA.HI.X.SX32 R17, R29, R3, 0x1, P0 ;  /* 0x000000031d117211 */ /* 0x000fe200000f0eff */
[----:B0-----:R0:W5:Y:S04]  /*5200*/  LDG.E.U16 R20, [R4.64] ;  /* 0x0000000404147981 */ /* 0x001168000c1e1500 */
[----:B------:R0:W5:Y:S01]  /*5210*/  LDG.E.U16 R27, [R16.64] ;  /* 0x00000004101b7981 */ /* 0x000162000c1e1500 */
[----:B-1----:R-:W-:-:S05]  /*5220*/  IMAD R12, R0, 0x344, RZ ;  /* 0x00000344000c7824 */ /* 0x002fca00078e02ff */
[----:B------:R-:W-:Y:S01]  /*5230*/  IADD3 R12, P2, R12, R2, RZ ;  /* 0x000000020c0c7210 */ /* 0x000fe20007f5e0ff */
[----:B----4-:R-:W-:Y:S04]  /*5240*/  STL [R1+0x4c], R19 ;  /* 0x00004c1301007387 */ /* 0x010fe80000100800 */
[----:B------:R1:W-:Y:S04]  /*5250*/  STL [R1+0x6f8], R25 ;  /* 0x0006f81901007387 */ /* 0x0003e80000100800 */
[----:B-1----:R1:W4:Y:S01]  /*5260*/  LDG.E.U16 R25, [R14.64] ;  /* 0x000000040e197981 */ /* 0x002322000c1e1500 */
[----:B------:R-:W-:-:S05]  /*5270*/  IMAD R19, R0, 0x1a2, RZ ;  /* 0x000001a200137824 */ /* 0x000fca00078e02ff */
[----:B------:R-:W-:Y:S01]  /*5280*/  LEA.HI.X.SX32 R13, R19, R3, 0x1, P2 ;  /* 0x00000003130d7211 */ /* 0x000fe200010f0eff */
[----:B------:R0:W-:Y:S04]  /*5290*/  STL [R1+0x48], R24 ;  /* 0x0000481801007387 */ /* 0x0001e80000100800 */
[----:B0-----:R0:W4:Y:S01]  /*52a0*/  LDG.E.U16 R24, [R12.64] ;  /* 0x000000040c187981 */ /* 0x001122000c1e1500 */
[C---:B------:R-:W-:Y:S02]  /*52b0*/  IMAD R4, R0.reuse, 0x354, RZ ;  /* 0x0000035400047824 */ /* 0x040fe400078e02ff */
[C---:B------:R-:W-:Y:S02]  /*52c0*/  IMAD R6, R0.reuse, 0x1aa, RZ ;  /* 0x000001aa00067824 */ /* 0x040fe400078e02ff */
[----:B------:R-:W-:Y:S01]  /*52d0*/  IMAD R16, R0, 0x364, RZ ;  /* 0x0000036400107824 */ /* 0x000fe200078e02ff */
[----:B------:R-:W-:Y:S01]  /*52e0*/  IADD3 R4, P0, R4, R2, RZ ;  /* 0x0000000204047210 */ /* 0x000fe20007f1e0ff */
[----:B------:R-:W-:-:S03]  /*52f0*/  IMAD R19, R0, 0x1b2, RZ ;  /* 0x000001b200137824 */ /* 0x000fc600078e02ff */
[-C--:B------:R-:W-:Y:S01]  /*5300*/  LEA.HI.X.SX32 R5, R6, R3.reuse, 0x1, P0 ;  /* 0x0000000306057211 */ /* 0x080fe200000f0eff */
[----:B0-----:R-:W-:Y:S01]  /*5310*/  IMAD R12, R0, 0x384, RZ ;  /* 0x00000384000c7824 */ /* 0x001fe200078e02ff */
[-C--:B------:R-:W-:Y:S01]  /*5320*/  IADD3 R16, P0, R16, R2.reuse, RZ ;  /* 0x0000000210107210 */ /* 0x080fe20007f1e0ff */
[----:B--2---:R0:W-:Y:S03]  /*5330*/  STL [R1+0x44], R21 ;  /* 0x0000441501007387 */ /* 0x0041e60000100800 */
[----:B------:R-:W-:Y:S01]  /*5340*/  LEA.HI.X.SX32 R17, R19, R3, 0x1, P0 ;  /* 0x0000000313117211 */ /* 0x000fe200000f0eff */
[----:B------:R-:W-:Y:S01]  /*5350*/  IMAD R19, R0, 0x1c2, RZ ;  /* 0x000001c200137824 */ /* 0x000fe200078e02ff */
[----:B------:R-:W-:Y:S01]  /*5360*/  IADD3 R12, P2, R12, R2, RZ ;  /* 0x000000020c0c7210 */ /* 0x000fe20007f5e0ff */
[----:B0-----:R0:W2:Y:S01]  /*5370*/  LDG.E.U16 R21, [R4.64] ;  /* 0x0000000404157981 */ /* 0x0010a2000c1e1500 */
[----:B------:R-:W-:-:S02]  /*5380*/  IMAD R6, R0, 0x1ca, RZ ;  /* 0x000001ca00067824 */ /* 0x000fc400078e02ff */
[----:B------:R-:W-:Y:S01]  /*5390*/  LEA.HI.X.SX32 R13, R19, R3, 0x1, P2 ;  /* 0x00000003130d7211 */ /* 0x000fe200010f0eff */
[C---:B-1----:R-:W-:Y:S01]  /*53a0*/  IMAD R14, R0.reuse, 0x374, RZ ;  /* 0x00000374000e7824 */ /* 0x042fe200078e02ff */
[----:B------:R1:W-:Y:S01]  /*53b0*/  STL [R1+0x6f4], R26 ;  /* 0x0006f41a01007387 */ /* 0x0003e20000100800 */
[----:B0-----:R-:W-:-:S05]  /*53c0*/  IMAD R4, R0, 0x394, RZ ;  /* 0x0000039400047824 */ /* 0x001fca00078e02ff */
[-C--:B------:R-:W-:Y:S01]  /*53d0*/  IADD3 R4, P0, R4, R2.reuse, RZ ;  /* 0x0000000204047210 */ /* 0x080fe20007f1e0ff */
[----:B-1----:R0:W2:Y:S01]  /*53e0*/  LDG.E.U16 R26, [R16.64] ;  /* 0x00000004101a7981 */ /* 0x0020a2000c1e1500 */
[----:B------:R-:W-:Y:S02]  /*53f0*/  IMAD R19, R0, 0x1d2, RZ ;  /* 0x000001d200137824 */ /* 0x000fe400078e02ff */
[----:B------:R-:W-:Y:S01]  /*5400*/  LEA.HI.X.SX32 R5, R6, R3, 0x1, P0 ;  /* 0x0000000306057211 */ /* 0x000fe200000f0eff */
[C---:B------:R-:W-:Y:S01]  /*5410*/  IMAD R18, R0.reuse, 0x1ba, RZ ;  /* 0x000001ba00127824 */ /* 0x040fe200078e02ff */
[----:B------:R1:W-:Y:S01]  /*5420*/  STL [R1+0x40], R23 ;  /* 0x0000401701007387 */ /* 0x0003e20000100800 */
[----:B0-----:R-:W-:Y:S01]  /*5430*/  IMAD R16, R0, 0x3a4, RZ ;  /* 0x000003a400107824 */ /* 0x001fe200078e02ff */
[-C--:B------:R-:W-:Y:S02]  /*5440*/  IADD3 R14, P1, R14, R2.reuse, RZ ;  /* 0x000000020e0e7210 */ /* 0x080fe40007f3e0ff */
[----:B-1----:R0:W2:Y:S02]  /*5450*/  LDG.E.U16 R23, [R12.64] ;  /* 0x000000040c177981 */ /* 0x0020a4000c1e1500 */
[----:B------:R-:W-:-:S02]  /*5460*/  IADD3 R16, P0, R16, R2, RZ ;  /* 0x0000000210107210 */ /* 0x000fc40007f1e0ff */
[-C--:B------:R-:W-:Y:S01]  /*5470*/  LEA.HI.X.SX32 R15, R18, R3.reuse, 0x1, P1 ;  /* 0x00000003120f7211 */ /* 0x080fe200008f0eff */
[----:B---3--:R1:W-:Y:S01]  /*5480*/  STL [R1+0x3c], R22 ;  /* 0x00003c1601007387 */ /* 0x0083e20000100800 */
[-C--:B------:R-:W-:Y:S01]  /*5490*/  LEA.HI.X.SX32 R17, R19, R3.reuse, 0x1, P0 ;  /* 0x0000000313117211 */ /* 0x080fe200000f0eff */
[C---:B------:R-:W-:Y:S02]  /*54a0*/  IMAD R19, R0.reuse, 0x1e2, RZ ;  /* 0x000001e200137824 */ /* 0x040fe400078e02ff */
[----:B0-----:R-:W-:Y:S01]  /*54b0*/  IMAD R12, R0, 0x3c4, RZ ;  /* 0x000003c4000c7824 */ /* 0x001fe200078e02ff */
[----:B-1----:R0:W3:Y:S04]  /*54c0*/  LDG.E.U16 R22, [R4.64] ;  /* 0x0000000404167981 */ /* 0x0020e8000c1e1500 */
[-C--:B------:R-:W-:Y:S01]  /*54d0*/  IADD3 R12, P2, R12, R2.reuse, RZ ;  /* 0x000000020c0c7210 */ /* 0x080fe20007f5e0ff */
[C---:B------:R-:W-:Y:S01]  /*54e0*/  IMAD R6, R0.reuse, 0x1ea, RZ ;  /* 0x000001ea00067824 */ /* 0x040fe200078e02ff */
[----:B-----5:R1:W-:Y:S02]  /*54f0*/  STL [R1+0x38], R20 ;  /* 0x0000381401007387 */ /* 0x0203e40000100800 */
[-C--:B------:R-:W-:Y:S01]  /*5500*/  LEA.HI.X.SX32 R13, R19, R3.reuse, 0x1, P2 ;  /* 0x00000003130d7211 */ /* 0x080fe200010f0eff */
[----:B0-----:R-:W-:Y:S01]  /*5510*/  IMAD R4, R0, 0x3d4, RZ ;  /* 0x000003d400047824 */ /* 0x001fe200078e02ff */
[----:B-1----:R0:W5:Y:S04]  /*5520*/  LDG.E.U16 R20, [R14.64] ;  /* 0x000000040e147981 */ /* 0x002168000c1e1500 */
[----:B------:R-:W-:Y:S01]  /*5530*/  IADD3 R4, P0, R4, R2, RZ ;  /* 0x0000000204047210 */ /* 0x000fe20007f1e0ff */
[----:B------:R-:W-:Y:S01]  /*5540*/  IMAD R18, R0, 0x1da, RZ ;  /* 0x000001da00127824 */ /* 0x000fe200078e02ff */
[----:B------:R-:W-:Y:S02]  /*5550*/  STL [R1+0x34], R27 ;  /* 0x0000341b01007387 */ /* 0x000fe40000100800 */
[----:B------:R-:W-:-:S02]  /*5560*/  LEA.HI.X.SX32 R5, R6, R3, 0x1, P0 ;  /* 0x0000000306057211 */ /* 0x000fc400000f0eff */
[----:B------:R1:W3:Y:S01]  /*5570*/  LDG.E.U16 R29, [R12.64] ;  /* 0x000000040c1d7981 */ /* 0x0002e2000c1e1500 */
[----:B0-----:R-:W-:-:S03]  /*5580*/  IMAD R14, R0, 0x3b4, RZ ;  /* 0x000003b4000e7824 */ /* 0x001fc600078e02ff */
[----:B------:R0:W5:Y:S02]  /*5590*/  LDG.E.U16 R6, [R4.64] ;  /* 0x0000000404067981 */ /* 0x000164000c1e1500 */
[----:B------:R-:W-:Y:S01]  /*55a0*/  IADD3 R14, P1, R14, R2, RZ ;  /* 0x000000020e0e7210 */ /* 0x000fe20007f3e0ff */
[----:B-1----:R-:W-:-:S03]  /*55b0*/  IMAD R12, R0, 0x3e4, RZ ;  /* 0x000003e4000c7824 */ /* 0x002fc600078e02ff */
[----:B------:R-:W-:Y:S01]  /*55c0*/  LEA.HI.X.SX32 R15, R18, R3, 0x1, P1 ;  /* 0x00000003120f7211 */ /* 0x000fe200008f0eff */
[C---:B------:R-:W-:Y:S02]  /*55d0*/  IMAD R19, R0.reuse, 0x1f2, RZ ;  /* 0x000001f200137824 */ /* 0x040fe400078e02ff */
[----:B------:R-:W-:Y:S01]  /*55e0*/  IMAD R18, R0, 0x1fa, RZ ;  /* 0x000001fa00127824 */ /* 0x000fe200078e02ff */
[----:B0-----:R-:W-:-:S04]  /*55f0*/  IADD3 R4, P1, R12, R2, RZ ;  /* 0x000000020c047210 */ /* 0x001fc80007f3e0ff */
[----:B------:R-:W-:-:S06]  /*5600*/  LEA.HI.X.SX32 R5, R19, R3, 0x1, P1 ;  /* 0x0000000313057211 */ /* 0x000fcc00008f0eff */
[----:B------:R0:W5:Y:S04]  /*5610*/  LDG.E.U16 R5, [R4.64] ;  /* 0x0000000404057981 */ /* 0x000168000c1e1500 */
[----:B----4-:R1:W-:Y:S04]  /*5620*/  STL [R1+0x30], R25 ;  /* 0x0000301901007387 */ /* 0x0103e80000100800 */
[----:B-1----:R1:W4:Y:S02]  /*5630*/  LDG.E.U16 R25, [R16.64] ;  /* 0x0000000410197981 */ /* 0x002324000c1e1500 */
[----:B-1----:R-:W-:-:S05]  /*5640*/  IMAD R16, R0, 0x3f4, RZ ;  /* 0x000003f400107824 */ /* 0x002fca00078e02ff */
[----:B------:R-:W-:-:S04]  /*5650*/  IADD3 R16, P2, R16, R2, RZ ;  /* 0x0000000210107210 */ /* 0x000fc80007f5e0ff */
[----:B------:R-:W-:-:S05]  /*5660*/  LEA.HI.X.SX32 R17, R18, R3, 0x1, P2 ;  /* 0x0000000312117211 */ /* 0x000fca00010f0eff */
[----:B0-----:R0:W4:Y:S04]  /*5670*/  LDG.E.U16 R4, [R16.64] ;  /* 0x0000000410047981 */ /* 0x001128000c1e1500 */
[----:B------:R1:W-:Y:S04]  /*5680*/  STL [R1+0x2c], R24 ;  /* 0x00002c1801007387 */ /* 0x0003e80000100800 */
[----:B-1----:R1:W4:Y:S04]  /*5690*/  LDG.E.U16 R24, [R14.64] ;  /* 0x000000040e187981 */ /* 0x002328000c1e1500 */
[----:B--2---:R2:W-:Y:S01]  /*56a0*/  STL [R1+0x28], R21 ;  /* 0x0000281501007387 */ /* 0x0045e20000100800 */
[----:B------:R-:W-:-:S02]  /*56b0*/  IMAD R19, R0, 0x82, RZ ;  /* 0x0000008200137824 */ /* 0x000fc400078e02ff */
[----:B--2---:R-:W-:-:S05]  /*56c0*/  IMAD R21, R0, 0x104, RZ ;  /* 0x0000010400157824 */ /* 0x004fca00078e02ff */
[----:B-1----:R-:W-:-:S04]  /*56d0*/  IADD3 R14, P0, R21, R2, RZ ;  /* 0x00000002150e7210 */ /* 0x002fc80007f1e0ff */
[----:B------:R-:W-:Y:S01]  /*56e0*/  LEA.HI.X.SX32 R15, R19, R3, 0x1, P0 ;  /* 0x00000003130f7211 */ /* 0x000fe200000f0eff */
[----:B---3--:R-:W-:Y:S04]  /*56f0*/  STL [R1+0x2788], R29 ;  /* 0x0027881d01007387 */ /* 0x008fe80000100800 */
[----:B-----5:R1:W-:Y:S04]  /*5700*/  STL [R1+0x278c], R6 ;  /* 0x00278c0601007387 */ /* 0x0203e80000100800 */
[----:B------:R-:W-:Y:S04]  /*5710*/  STL [R1+0x24], R26 ;  /* 0x0000241a01007387 */ /* 0x000fe80000100800 */
[----:B------:R2:W-:Y:S04]  /*5720*/  STL [R1+0x20], R20 ;  /* 0x0000201401007387 */ /* 0x0005e80000100800 */
[----:B------:R3:W-:Y:S01]  /*5730*/  STL [R1+0x1c], R23 ;  /* 0x00001c1701007387 */ /* 0x0007e20000100800 */
[----:B-1----:R-:W-:-:S03]  /*5740*/  IMAD R6, R0, 0x8a, RZ ;  /* 0x0000008a00067824 */ /* 0x002fc600078e02ff */
[----:B------:R-:W-:Y:S01]  /*5750*/  STL [R1+0x18], R22 ;  /* 0x0000181601007387 */ /* 0x000fe20000100800 */
[----:B--2---:R-:W-:-:S03]  /*5760*/  IMAD R20, R0, 0x114, RZ ;  /* 0x0000011400147824 */ /* 0x004fc600078e02ff */
[----:B------:R1:W-:Y:S02]  /*5770*/  STL [R1+0x2790], R5 ;  /* 0x0027900501007387 */ /* 0x0003e40000100800 */
[-C--:B------:R-:W-:Y:S01]  /*5780*/  IADD3 R12, P1, R20, R2.reuse, RZ ;  /* 0x00000002140c7210 */ /* 0x080fe20007f3e0ff */
[----:B------:R-:W-:Y:S01]  /*5790*/  IMAD R20, R0, 0x92, RZ ;  /* 0x0000009200147824 */ /* 0x000fe200078e02ff */
[----:B---3--:R2:W3:Y:S02]  /*57a0*/  LDG.E.U16 R23, [R14.64] ;  /* 0x000000040e177981 */ /* 0x0084e4000c1e1500 */
[----:B------:R-:W-:Y:S01]  /*57b0*/  LEA.HI.X.SX32 R13, R6, R3, 0x1, P1 ;  /* 0x00000003060d7211 */ /* 0x000fe200008f0eff */
[C---:B------:R-:W-:Y:S02]  /*57c0*/  IMAD R6, R0.reuse, 0x134, RZ ;  /* 0x0000013400067824 */ /* 0x040fe400078e02ff */
[C---:B-1----:R-:W-:Y:S02]  /*57d0*/  IMAD R5, R0.reuse, 0x144, RZ ;  /* 0x0000014400057824 */ /* 0x042fe400078e02ff */
[----:B------:R1:W5:Y:S01]  /*57e0*/  LDG.E.U16 R22, [R12.64] ;  /* 0x000000040c167981 */ /* 0x000362000c1e1500 */
[----:B------:R-:W-:Y:S01]  /*57f0*/  IMAD R29, R0, 0x9a, RZ ;  /* 0x0000009a001d7824 */ /* 0x000fe200078e02ff */
[-C--:B0-----:R-:W-:Y:S01]  /*5800*/  IADD3 R16, P1, R6, R2.reuse, RZ ;  /* 0x0000000206107210 */ /* 0x081fe20007f3e0ff */
[----:B------:R-:W-:Y:S01]  /*5810*/  IMAD R6, R0, 0xaa, RZ ;  /* 0x000000aa00067824 */ /* 0x000fe200078e02ff */
[----:B--2---:R-:W-:-:S02]  /*5820*/  IADD3 R14, P2, R5, R2, RZ ;  /* 0x00000002050e7210 */ /* 0x004fc40007f5e0ff */
[----:B------:R-:W-:-:S05]  /*5830*/  LEA.HI.X.SX32 R17, R29, R3, 0x1, P1 ;  /* 0x000000031d117211 */ /* 0x000fca00008f0eff */
[----:B------:R0:W2:Y:S04]  /*5840*/  LDG.E.U16 R26, [R16.64] ;  /* 0x00000004101a7981 */ /* 0x0000a8000c1e1500 */
[----:B----4-:R4:W-:Y:S02]  /*5850*/  STL [R1+0x2794], R4 ;  /* 0x0027940401007387 */ /* 0x0109e40000100800 */
[----:B----4-:R-:W-:-:S05]  /*5860*/  IMAD R4, R0, 0x124, RZ ;  /* 0x0000012400047824 */ /* 0x010fca00078e02ff */
[----:B------:R-:W-:Y:S01]  /*5870*/  IADD3 R18, P0, R4, R2, RZ ;  /* 0x0000000204127210 */ /* 0x000fe20007f1e0ff */
[----:B------:R-:W-:-:S03]  /*5880*/  IMAD R4, R0, 0x154, RZ ;  /* 0x0000015400047824 */ /* 0x000fc600078e02ff */
[-C--:B------:R-:W-:Y:S01]  /*5890*/  LEA.HI.X.SX32 R19, R20, R3.reuse, 0x1, P0 ;  /* 0x0000000314137211 */ /* 0x080fe200000f0eff */
[----:B------:R-:W-:Y:S01]  /*58a0*/  IMAD R20, R0, 0xa2, RZ ;  /* 0x000000a200147824 */ /* 0x000fe200078e02ff */
[----:B-1----:R-:W-:Y:S01]  /*58b0*/  IADD3 R12, P0, R4, R2, RZ ;  /* 0x00000002040c7210 */ /* 0x002fe20007f1e0ff */
[----:B------:R1:W-:Y:S03]  /*58c0*/  STL [R1+0x14], R25 ;  /* 0x0000141901007387 */ /* 0x0003e60000100800 */
[-C--:B------:R-:W-:Y:S01]  /*58d0*/  LEA.HI.X.SX32 R15, R20, R3.reuse, 0x1, P2 ;  /* 0x00000003140f7211 */ /* 0x080fe200010f0eff */
[----:B------:R4:W2:Y:S01]  /*58e0*/  LDG.E.U16 R27, [R18.64] ;  /* 0x00000004121b7981 */ /* 0x0008a2000c1e1500 */
[----:B------:R-:W-:-:S03]  /*58f0*/  LEA.HI.X.SX32 R13, R6, R3, 0x1, P0 ;  /* 0x00000003060d7211 */ /* 0x000fc600000f0eff */
[----:B------:R0:W-:Y:S04]  /*5900*/  STL [R1+0x10], R24 ;  /* 0x0000101801007387 */ /* 0x0001e80000100800 */
[----:B-1----:R1:W3:Y:S04]  /*5910*/  LDG.E.U16 R25, [R14.64] ;  /* 0x000000040e197981 */ /* 0x0022e8000c1e1500 */
[----:B0-----:R0:W5:Y:S01]  /*5920*/  LDG.E.U16 R24, [R12.64] ;  /* 0x000000040c187981 */ /* 0x001162000c1e1500 */
[C---:B------:R-:W-:Y:S02]  /*5930*/  IMAD R20, R0.reuse, 0x164, RZ ;  /* 0x0000016400147824 */ /* 0x040fe400078e02ff */
[----:B------:R-:W-:-:S03]  /*5940*/  IMAD R21, R0, 0x174, RZ ;  /* 0x0000017400157824 */ /* 0x000fc600078e02ff */
[-C--:B----4-:R-:W-:Y:S01]  /*5950*/  IADD3 R18, P0, R20, R2.reuse, RZ ;  /* 0x0000000214127210 */ /* 0x090fe20007f1e0ff */
[C---:B------:R-:W-:Y:S02]  /*5960*/  IMAD R20, R0.reuse, 0xb2, RZ ;  /* 0x000000b200147824 */ /* 0x040fe400078e02ff */
[C---:B------:R-:W-:Y:S02]  /*5970*/  IMAD R5, R0.reuse, 0x184, RZ ;  /* 0x0000018400057824 */ /* 0x040fe400078e02ff */
[----:B0-----:R-:W-:Y:S01]  /*5980*/  IMAD R12, R0, 0x194, RZ ;  /* 0x00000194000c7824 */ /* 0x001fe200078e02ff */
[----:B------:R-:W-:Y:S01]  /*5990*/  LEA.HI.X.SX32 R19, R20, R3, 0x1, P0 ;  /* 0x0000000314137211 */ /* 0x000fe200000f0eff */
[C---:B------:R-:W-:Y:S01]  /*59a0*/  IMAD R4, R0.reuse, 0xba, RZ ;  /* 0x000000ba00047824 */ /* 0x040fe200078e02ff */
[-C--:B------:R-:W-:Y:S01]  /*59b0*/  IADD3 R16, P1, R21, R2.reuse, RZ ;  /* 0x0000000215107210 */ /* 0x080fe20007f3e0ff */
[C---:B------:R-:W-:Y:S01]  /*59c0*/  IMAD R20, R0.reuse, 0xc2, RZ ;  /* 0x000000c200147824 */ /* 0x040fe200078e02ff */
[-C--:B-1----:R-:W-:Y:S01]  /*59d0*/  IADD3 R14, P2, R5, R2.reuse, RZ ;  /* 0x00000002050e7210 */ /* 0x082fe20007f5e0ff */
[----:B------:R-:W-:Y:S01]  /*59e0*/  IMAD R5, R0, 0xca, RZ ;  /* 0x000000ca00057824 */ /* 0x000fe200078e02ff */
[----:B------:R-:W-:-:S02]  /*59f0*/  IADD3 R12, P0, R12, R2, RZ ;  /* 0x000000020c0c7210 */ /* 0x000fc40007f1e0ff */
[-C--:B------:R-:W-:Y:S02]  /*5a00*/  LEA.HI.X.SX32 R17, R4, R3.reuse, 0x1, P1 ;  /* 0x0000000304117211 */ /* 0x080fe400008f0eff */
[-C--:B------:R-:W-:Y:S02]  /*5a10*/  LEA.HI.X.SX32 R15, R20, R3.reuse, 0x1, P2 ;  /* 0x00000003140f7211 */ /* 0x080fe400010f0eff */
[----:B------:R-:W-:-:S03]  /*5a20*/  LEA.HI.X.SX32 R13, R5, R3, 0x1, P0 ;  /* 0x00000003050d7211 */ /* 0x000fc600000f0eff */
[----:B------:R0:W4:Y:S04]  /*5a30*/  LDG.E.U16 R21, [R14.64] ;  /* 0x000000040e157981 */ /* 0x000128000c1e1500 */
[----:B------:R1:W4:Y:S04]  /*5a40*/  LDG.E.U16 R20, [R12.64] ;  /* 0x000000040c147981 */ /* 0x000328000c1e1500 */
[----:B--2---:R-:W-:Y:S04]  /*5a50*/  STL [R1+0x2798], R27 ;  /* 0x0027981b01007387 */ /* 0x004fe80000100800 */
[----:B------:R-:W-:Y:S04]  /*5a60*/  STL [R1+0x279c], R26 ;  /* 0x00279c1a01007387 */ /* 0x000fe80000100800 */
[----:B---3--:R-:W-:Y:S04]  /*5a70*/  STL [R1+0x27a0], R25 ;  /* 0x0027a01901007387 */ /* 0x008fe80000100800 */
[----:B-----5:R-:W-:Y:S04]  /*5a80*/  STL [R1+0x27a4], R24 ;  /* 0x0027a41801007387 */ /* 0x020fe80000100800 */
[----:B------:R2:W-:Y:S04]  /*5a90*/  STL [R1+0x4], R23 ;  /* 0x0000041701007387 */ /* 0x0005e80000100800 */
[----:B------:R3:W-:Y:S04]  /*5aa0*/  STL [R1], R22 ;  /* 0x0000001601007387 */ /* 0x0007e80000100800 */
[----:B--2---:R-:W2:Y:S04]  /*5ab0*/  LDG.E.U16 R23, [R18.64] ;  /* 0x0000000412177981 */ /* 0x004ea8000c1e1500 */
[----:B---3--:R3:W5:Y:S01]  /*5ac0*/  LDG.E.U16 R22, [R16.64] ;  /* 0x0000000410167981 */ /* 0x008762000c1e1500 */
[----:B------:R-:W-:-:S02]  /*5ad0*/  IMAD R26, R0, 0x18a, RZ ;  /* 0x0000018a001a7824 */ /* 0x000fc400078e02ff */
[----:B-1----:R-:W-:-:S03]  /*5ae0*/  IMAD R13, R0, 0xc5, RZ ;  /* 0x000000c5000d7824 */ /* 0x002fc600078e02ff */
[----:B------:R-:W-:-:S04]  /*5af0*/  IADD3 R12, P0, R26, R2, RZ ;  /* 0x000000021a0c7210 */ /* 0x000fc80007f1e0ff */
[-C--:B------:R-:W-:Y:S01]  /*5b00*/  LEA.HI.X.SX32 R13, R13, R3.reuse, 0x1, P0 ;  /* 0x000000030d0d7211 */ /* 0x080fe200000f0eff */
[C---:B------:R-:W-:Y:S02]  /*5b10*/  IMAD R27, R0.reuse, 0x19a, RZ ;  /* 0x0000019a001b7824 */ /* 0x040fe400078e02ff */
[C---:B------:R-:W-:Y:S02]  /*5b20*/  IMAD R26, R0.reuse, 0x1aa, RZ ;  /* 0x000001aa001a7824 */ /* 0x040fe400078e02ff */
[C---:B0-----:R-:W-:Y:S01]  /*5b30*/  IMAD R15, R0.reuse, 0xcd, RZ ;  /* 0x000000cd000f7824 */ /* 0x041fe200078e02ff */
[-C--:B------:R-:W-:Y:S01]  /*5b40*/  IADD3 R14, P1, R27, R2.reuse, RZ ;  /* 0x000000021b0e7210 */ /* 0x080fe20007f3e0ff */
[----:B---3--:R-:W-:Y:S01]  /*5b50*/  IMAD R17, R0, 0xd5, RZ ;  /* 0x000000d500117824 */ /* 0x008fe200078e02ff */
[----:B------:R-:W-:Y:S01]  /*5b60*/  IADD3 R16, P2, R26, R2, RZ ;  /* 0x000000021a107210 */ /* 0x000fe20007f5e0ff */
[----:B--2---:R-:W-:Y:S04]  /*5b70*/  STL [R1+0x27a8], R23 ;  /* 0x0027a81701007387 */ /* 0x004fe80000100800 */
[----:B-----5:R-:W-:Y:S04]  /*5b80*/  STL [R1+0x27ac], R22 ;  /* 0x0027ac1601007387 */ /* 0x020fe80000100800 */
[----:B----4-:R-:W-:Y:S04]  /*5b90*/  STL [R1+0x27b0], R21 ;  /* 0x0027b01501007387 */ /* 0x010fe80000100800 */
[----:B------:R0:W-:Y:S04]  /*5ba0*/  STL [R1+0x27b4], R20 ;  /* 0x0027b41401007387 */ /* 0x0001e80000100800 */
[----:B0-----:R0:W2:Y:S01]  /*5bb0*/  LDG.E.U16 R20, [R12.64] ;  /* 0x000000040c147981 */ /* 0x0010a2000c1e1500 */
[----:B------:R-:W-:Y:S01]  /*5bc0*/  IMAD R27, R0, 0x1ba, RZ ;  /* 0x000001ba001b7824 */ /* 0x000fe200078e02ff */
[----:B------:R-:W-:-:S02]  /*5bd0*/  LEA.HI.X.SX32 R15, R15, R3, 0x1, P1 ;  /* 0x000000030f0f7211 */ /* 0x000fc400008f0eff */
[-C--:B------:R-:W-:Y:S01]  /*5be0*/  LEA.HI.X.SX32 R17, R17, R3.reuse, 0x1, P2 ;  /* 0x0000000311117211 */ /* 0x080fe200010f0eff */
[C---:B------:R-:W-:Y:S01]  /*5bf0*/  IMAD R19, R0.reuse, 0xdd, RZ ;  /* 0x000000dd00137824 */ /* 0x040fe200078e02ff */
[-C--:B------:R-:W-:Y:S01]  /*5c00*/  IADD3 R18, P0, R27, R2.reuse, RZ ;  /* 0x000000021b127210 */ /* 0x080fe20007f1e0ff */
[C---:B------:R-:W-:Y:S01]  /*5c10*/  IMAD R26, R0.reuse, 0x1ca, RZ ;  /* 0x000001ca001a7824 */ /* 0x040fe200078e02ff */
[----:B------:R1:W3:Y:S01]  /*5c20*/  LDG.E.U16 R24, [R14.64] ;  /* 0x000000040e187981 */ /* 0x0002e2000c1e1500 */
[----:B------:R-:W-:Y:S01]  /*5c30*/  IMAD R27, R0, 0x1da, RZ ;  /* 0x000001da001b7824 */ /* 0x000fe200078e02ff */
[----:B------:R-:W-:Y:S02]  /*5c40*/  LEA.HI.X.SX32 R19, R19, R3, 0x1, P0 ;  /* 0x0000000313137211 */ /* 0x000fe400000f0eff */
[----:B------:R4:W5:Y:S01]  /*5c50*/  LDG.E.U16 R23, [R16.64] ;  /* 0x0000000410177981 */ /* 0x000962000c1e1500 */
[----:B0-----:R-:W-:Y:S01]  /*5c60*/  IADD3 R12, P0, R26, R2, RZ ;  /* 0x000000021a0c7210 */ /* 0x001fe20007f1e0ff */
[----:B------:R-:W-:-:S02]  /*5c70*/  IMAD R13, R0, 0xe5, RZ ;  /* 0x000000e5000d7824 */ /* 0x000fc400078e02ff */
[C---:B------:R-:W-:Y:S01]  /*5c80*/  IMAD R26, R0.reuse, 0x1ea, RZ ;  /* 0x000001ea001a7824 */ /* 0x040fe200078e02ff */
[----:B------:R0:W3:Y:S01]  /*5c90*/  LDG.E.U16 R22, [R18.64] ;  /* 0x0000000412167981 */ /* 0x0000e2000c1e1500 */
[-C--:B-1----:R-:W-:Y:S01]  /*5ca0*/  IADD3 R14, P1, R27, R2.reuse, RZ ;  /* 0x000000021b0e7210 */ /* 0x082fe20007f3e0ff */
[C---:B------:R-:W-:Y:S02]  /*5cb0*/  IMAD R27, R0.reuse, 0x1fa, RZ ;  /* 0x000001fa001b7824 */ /* 0x040fe400078e02ff */
[----:B------:R-:W-:Y:S01]  /*5cc0*/  IMAD R15, R0, 0xed, RZ ;  /* 0x000000ed000f7824 */ /* 0x000fe200078e02ff */
[-C--:B----4-:R-:W-:Y:S01]  /*5cd0*/  IADD3 R16, P2, R26, R2.reuse, RZ ;  /* 0x000000021a107210 */ /* 0x090fe20007f5e0ff */
[C---:B------:R-:W-:Y:S01]  /*5ce0*/  IMAD R17, R0.reuse, 0xf5, RZ ;  /* 0x000000f500117824 */ /* 0x040fe200078e02ff */
[----:B------:R-:W-:Y:S01]  /*5cf0*/  LEA.HI.X.SX32 R13, R13, R3, 0x1, P0 ;  /* 0x000000030d0d7211 */ /* 0x000fe200000f0eff */
[----:B0-----:R-:W-:Y:S01]  /*5d00*/  IMAD R19, R0, 0xfd, RZ ;  /* 0x000000fd00137824 */ /* 0x001fe200078e02ff */
[----:B------:R-:W-:-:S03]  /*5d10*/  IADD3 R18, P0, R27, R2, RZ ;  /* 0x000000021b127210 */ /* 0x000fc60007f1e0ff */
[----:B------:R0:W5:Y:S01]  /*5d20*/  LDG.E.U16 R26, [R12.64] ;  /* 0x000000040c1a7981 */ /* 0x000162000c1e1500 */
[-C--:B------:R-:W-:Y:S02]  /*5d30*/  LEA.HI.X.SX32 R15, R15, R3.reuse, 0x1, P1 ;  /* 0x000000030f0f7211 */ /* 0x080fe400008f0eff */
[-C--:B------:R-:W-:Y:S02]  /*5d40*/  LEA.HI.X.SX32 R17, R17, R3.reuse, 0x1, P2 ;  /* 0x0000000311117211 */ /* 0x080fe400010f0eff */
[----:B------:R-:W-:Y:S01]  /*5d50*/  LEA.HI.X.SX32 R19, R19, R3, 0x1, P0 ;  /* 0x0000000313137211 */ /* 0x000fe200000f0eff */
[----:B------:R1:W5:Y:S04]  /*5d60*/  LDG.E.U16 R21, [R14.64] ;  /* 0x000000040e157981 */ /* 0x000368000c1e1500 */
[----:B------:R0:W5:Y:S04]  /*5d70*/  LDG.E.U16 R25, [R16.64] ;  /* 0x0000000410197981 */ /* 0x000168000c1e1500 */
[----:B--2---:R2:W-:Y:S04]  /*5d80*/  STL [R1+0x6ec], R20 ;  /* 0x0006ec1401007387 */ /* 0x0045e80000100800 */
[----:B--2---:R2:W4:Y:S01]  /*5d90*/  LDG.E.U16 R20, [R18.64] ;  /* 0x0000000412147981 */ /* 0x004522000c1e1500 */
[----:B------:R-:W-:-:S02]  /*5da0*/  IMAD R27, R0, 0x8a, RZ ;  /* 0x0000008a001b7824 */ /* 0x000fc400078e02ff */
[C---:B0-----:R-:W-:Y:S01]  /*5db0*/  IMAD R13, R0.reuse, 0x45, RZ ;  /* 0x00000045000d7824 */ /* 0x041fe200078e02ff */
[-C--:B-1----:R-:W-:Y:S01]  /*5dc0*/  IADD3 R14, P1, R29, R2.reuse, RZ ;  /* 0x000000021d0e7210 */ /* 0x082fe20007f3e0ff */
[C---:B------:R-:W-:Y:S01]  /*5dd0*/  IMAD R15, R0.reuse, 0x4d, RZ ;  /* 0x0000004d000f7824 */ /* 0x040fe200078e02ff */
[-C--:B------:R-:W-:Y:S01]  /*5de0*/  IADD3 R12, P0, R27, R2.reuse, RZ ;  /* 0x000000021b0c7210 */ /* 0x080fe20007f1e0ff */
[----:B------:R-:W-:Y:S01]  /*5df0*/  IMAD R17, R0, 0x55, RZ ;  /* 0x0000005500117824 */ /* 0x000fe200078e02ff */
[-C--:B------:R-:W-:Y:S02]  /*5e00*/  IADD3 R16, P2, R6, R2.reuse, RZ ;  /* 0x0000000206107210 */ /* 0x080fe40007f5e0ff */
[-C--:B------:R-:W-:Y:S02]  /*5e10*/  LEA.HI.X.SX32 R13, R13, R3.reuse, 0x1, P0 ;  /* 0x000000030d0d7211 */ /* 0x080fe400000f0eff */
[-C--:B------:R-:W-:Y:S02]  /*5e20*/  LEA.HI.X.SX32 R15, R15, R3.reuse, 0x1, P1 ;  /* 0x000000030f0f7211 */ /* 0x080fe400008f0eff */
[----:B------:R-:W-:Y:S01]  /*5e30*/  LEA.HI.X.SX32 R17, R17, R3, 0x1, P2 ;  /* 0x0000000311117211 */ /* 0x000fe200010f0eff */
[----:B---3--:R0:W-:Y:S01]  /*5e40*/  STL [R1+0x6e8], R24 ;  /* 0x0006e81801007387 */ /* 0x0081e20000100800 */
[----:B--2---:R-:W-:Y:S01]  /*5e50*/  IMAD R19, R0, 0x5d, RZ ;  /* 0x0000005d00137824 */ /* 0x004fe200078e02ff */
[----:B------:R-:W-:-:S02]  /*5e60*/  IADD3 R18, P0, R4, R2, RZ ;  /* 0x0000000204127210 */ /* 0x000fc40007f1e0ff */
[----:B-----5:R1:W-:Y:S02]  /*5e70*/  STL [R1+0x6e4], R23 ;  /* 0x0006e41701007387 */ /* 0x0203e40000100800 */
[----:B------:R-:W-:Y:S02]  /*5e80*/  LEA.HI.X.SX32 R19, R19, R3, 0x1, P0 ;  /* 0x0000000313137211 */ /* 0x000fe400000f0eff */
[----:B------:R2:W3:Y:S04]  /*5e90*/  LDG.E.U16 R6, [R16.64] ;  /* 0x0000000410067981 */ /* 0x0004e8000c1e1500 */
[----:B0-----:R0:W5:Y:S04]  /*5ea0*/  LDG.E.U16 R24, [R12.64] ;  /* 0x000000040c187981 */ /* 0x001168000c1e1500 */
[----:B-1----:R1:W3:Y:S01]  /*5eb0*/  LDG.E.U16 R23, [R14.64] ;  /* 0x000000040e177981 */ /* 0x0022e2000c1e1500 */
[----:B------:R-:W-:-:S03]  /*5ec0*/  IMAD R4, R0, 0x1a4, RZ ;  /* 0x000001a400047824 */ /* 0x000fc600078e02ff */
[----:B------:R1:W-:Y:S01]  /*5ed0*/  STL [R1+0x6e0], R22 ;  /* 0x0006e01601007387 */ /* 0x0003e20000100800 */
[C---:B0-----:R-:W-:Y:S01]  /*5ee0*/  IMAD R13, R0.reuse, 0x65, RZ ;  /* 0x00000065000d7824 */ /* 0x041fe200078e02ff */
[-C--:B------:R-:W-:Y:S01]  /*5ef0*/  IADD3 R12, P0, R5, R2.reuse, RZ ;  /* 0x00000002050c7210 */ /* 0x080fe20007f1e0ff */
[----:B------:R-:W-:Y:S01]  /*5f00*/  IMAD R29, R0, 0xd2, RZ ;  /* 0x000000d2001d7824 */ /* 0x000fe200078e02ff */
[----:B--2---:R-:W-:Y:S02]  /*5f10*/  IADD3 R16, P1, R4, R2, RZ ;  /* 0x0000000204107210 */ /* 0x004fe40007f3e0ff */
[-C--:B------:R-:W-:Y:S01]  /*5f20*/  LEA.HI.X.SX32 R13, R13, R3.reuse, 0x1, P0 ;  /* 0x000000030d0d7211 */ /* 0x080fe200000f0eff */
[----:B-1----:R0:W3:Y:S01]  /*5f30*/  LDG.E.U16 R22, [R18.64] ;  /* 0x0000000412167981 */ /* 0x0020e2000c1e1500 */
[C---:B------:R-:W-:Y:S01]  /*5f40*/  IMAD R15, R0.reuse, 0x6d, RZ ;  /* 0x0000006d000f7824 */ /* 0x040fe200078e02ff */
[----:B------:R-:W-:Y:S01]  /*5f50*/  LEA.HI.X.SX32 R17, R29, R3, 0x1, P1 ;  /* 0x000000031d117211 */ /* 0x000fe200008f0eff */
[C---:B------:R-:W-:Y:S01]  /*5f60*/  IMAD R5, R0.reuse, 0x1b4, RZ ;  /* 0x000001b400057824 */ /* 0x040fe200078e02ff */
[----:B------:R-:W-:Y:S01]  /*5f70*/  STL [R1+0x6dc], R26 ;  /* 0x0006dc1a01007387 */ /* 0x000fe20000100800 */
[----:B0-----:R-:W-:-:S03]  /*5f80*/  IMAD R18, R0, 0xda, RZ ;  /* 0x000000da00127824 */ /* 0x001fc600078e02ff */
[----:B------:R0:W-:Y:S02]  /*5f90*/  STL [R1+0x6d8], R21 ;  /* 0x0006d81501007387 */ /* 0x0001e40000100800 */
[-C--:B------:R-:W-:Y:S02]  /*5fa0*/  IADD3 R14, P0, R18, R2.reuse, RZ ;  /* 0x00000002120e7210 */ /* 0x080fe40007f1e0ff */
[----:B------:R1:W-:Y:S02]  /*5fb0*/  STL [R1+0x6d4], R25 ;  /* 0x0006d41901007387 */ /* 0x0003e40000100800 */
[----:B------:R-:W-:Y:S02]  /*5fc0*/  LEA.HI.X.SX32 R15, R15, R3, 0x1, P0 ;  /* 0x000000030f0f7211 */ /* 0x000fe400000f0eff */
[----:B0-----:R0:W3:Y:S04]  /*5fd0*/  LDG.E.U16 R21, [R12.64] ;  /* 0x000000040c157981 */ /* 0x0010e8000c1e1500 */
[----:B-1----:R1:W3:Y:S01]  /*5fe0*/  LDG.E.U16 R25, [R14.64] ;  /* 0x000000040e197981 */ /* 0x0022e2000c1e1500 */
[----:B0-----:R-:W-:-:S04]  /*5ff0*/  IADD3 R12, P1, R5, R2, RZ ;  /* 0x00000002050c7210 */ /* 0x001fc80007f3e0ff */
[----:B------:R-:W-:-:S05]  /*6000*/  LEA.HI.X.SX32 R13, R18, R3, 0x1, P1 ;  /* 0x00000003120d7211 */ /* 0x000fca00008f0eff */
[----:B------:R0:W3:Y:S04]  /*6010*/  LDG.E.U16 R26, [R12.64] ;  /* 0x000000040c1a7981 */ /* 0x0000e8000c1e1500 */
[----:B----4-:R4:W-:Y:S04]  /*6020*/  STL [R1+0x6d0], R20 ;  /* 0x0006d01401007387 */ /* 0x0109e80000100800 */
[----:B----4-:R4:W2:Y:S01]  /*6030*/  LDG.E.U16 R20, [R16.64] ;  /* 0x0000000410147981 */ /* 0x0108a2000c1e1500 */
[C---:B------:R-:W-:Y:S02]  /*6040*/  IMAD R4, R0.reuse, 0x1c4, RZ ;  /* 0x000001c400047824 */ /* 0x040fe400078e02ff */
[----:B------:R-:W-:-:S02]  /*6050*/  IMAD R19, R0, 0xea, RZ ;  /* 0x000000ea00137824 */ /* 0x000fc400078e02ff */
[C---:B------:R-:W-:Y:S02]  /*6060*/  IMAD R29, R0.reuse, 0xe2, RZ ;  /* 0x000000e2001d7824 */ /* 0x040fe400078e02ff */
[----:B-1----:R-:W-:Y:S01]  /*6070*/  IMAD R15, R0, 0x75, RZ ;  /* 0x00000075000f7824 */ /* 0x002fe200078e02ff */
[-C--:B----4-:R-:W-:Y:S02]  /*6080*/  IADD3 R16, P2, R4, R2.reuse, RZ ;  /* 0x0000000204107210 */ /* 0x090fe40007f5e0ff */
[----:B------:R-:W-:Y:S02]  /*6090*/  IADD3 R14, P0, R19, R2, RZ ;  /* 0x00000002130e7210 */ /* 0x000fe40007f1e0ff */
[-C--:B------:R-:W-:Y:S02]  /*60a0*/  LEA.HI.X.SX32 R17, R29, R3.reuse, 0x1, P2 ;  /* 0x000000031d117211 */ /* 0x080fe400010f0eff */
[----:B------:R-:W-:Y:S01]  /*60b0*/  LEA.HI.X.SX32 R15, R15, R3, 0x1, P0 ;  /* 0x000000030f0f7211 */ /* 0x000fe200000f0eff */
[----:B-----5:R-:W-:Y:S01]  /*60c0*/  STL [R1+0x6cc], R24 ;  /* 0x0006cc1801007387 */ /* 0x020fe20000100800 */
[----:B------:R-:W-:-:S03]  /*60d0*/  IMAD R4, R0, 0x1d4, RZ ;  /* 0x000001d400047824 */ /* 0x000fc600078e02ff */
[----:B------:R1:W4:Y:S04]  /*60e0*/  LDG.E.U16 R27, [R16.64] ;  /* 0x00000004101b7981 */ /* 0x000328000c1e1500 */
[----:B---3--:R-:W-:Y:S04]  /*60f0*/  STL [R1+0x6c8], R23 ;  /* 0x0006c81701007387 */ /* 0x008fe80000100800 */
[----:B------:R3:W-:Y:S01]  /*6100*/  STL [R1+0x6c4], R6 ;  /* 0x0006c40601007387 */ /* 0x0007e20000100800 */
[----:B-1----:R-:W-:Y:S01]  /*6110*/  IADD3 R16, P0, R4, R2, RZ ;  /* 0x0000000204107210 */ /* 0x002fe20007f1e0ff */
[----:B------:R-:W-:-:S02]  /*6120*/  IMAD R4, R0, 0x1f4, RZ ;  /* 0x000001f400047824 */ /* 0x000fc400078e02ff */
[----:B---3--:R1:W3:Y:S01]  /*6130*/  LDG.E.U16 R6, [R14.64] ;  /* 0x000000040e067981 */ /* 0x0082e2000c1e1500 */
[----:B------:R-:W-:Y:S01]  /*6140*/  LEA.HI.X.SX32 R17, R19, R3, 0x1, P0 ;  /* 0x0000000313117211 */ /* 0x000fe200000f0eff */
[C---:B------:R-:W-:Y:S01]  /*6150*/  IMAD R5, R0.reuse, 0x1e4, RZ ;  /* 0x000001e400057824 */ /* 0x040fe200078e02ff */
[----:B------:R-:W-:Y:S01]  /*6160*/  MOV R29, c[0x0][0x198] ;  /* 0x00006600001d7a02 */ /* 0x000fe20000000f00 */
[----:B------:R5:W-:Y:S01]  /*6170*/  STL [R1+0x6c0], R22 ;  /* 0x0006c01601007387 */ /* 0x000be20000100800 */
[----:B0-----:R-:W-:-:S03]  /*6180*/  IMAD R13, R0, 0x7d, RZ ;  /* 0x0000007d000d7824 */ /* 0x001fc600078e02ff */
[----:B------:R-:W3:Y:S01]  /*6190*/  LDL R23, [R1+0x294] ;  /* 0x0002940001177983 */ /* 0x000ee20000100800 */
[----:B-1----:R-:W-:-:S03]  /*61a0*/  IADD3 R14, P2, R4, R2, RZ ;  /* 0x00000002040e7210 */ /* 0x002fc60007f5e0ff */
[----:B------:R-:W3:Y:S01]  /*61b0*/  LDL R4, [R1+0x28c] ;  /* 0x00028c0001047983 */ /* 0x000ee20000100800 */
[----:B------:R-:W-:-:S03]  /*61c0*/  IMAD R15, R0, 0xfa, RZ ;  /* 0x000000fa000f7824 */ /* 0x000fc600078e02ff */
[----:B-----5:R0:W5:Y:S01]  /*61d0*/  LDG.E.U16 R22, [R16.64] ;  /* 0x0000000410167981 */ /* 0x020162000c1e1500 */
[----:B------:R-:W-:-:S03]  /*61e0*/  IMAD R29, R29, 0xf2, RZ ;  /* 0x000000f21d1d7824 */ /* 0x000fc600078e02ff */
[----:B------:R-:W-:Y:S01]  /*61f0*/  STL [R1+0x6bc], R21 ;  /* 0x0006bc1501007387 */ /* 0x000fe20000100800 */
[----:B------:R-:W-:-:S03]  /*6200*/  IADD3 R18, P1, R5, R2, RZ ;  /* 0x0000000205127210 */ /* 0x000fc60007f3e0ff */
[----:B0-----:R-:W3:Y:S04]  /*6210*/  LDL.LU R17, [R1+0x298] ;  /* 0x0002980001117983 */ /* 0x001ee80000300800 */
[----:B------:R-:W3:Y:S01]  /*6220*/  LDL.LU R0, [R1+0x240] ;  /* 0x0002400001007983 */ /* 0x000ee20000300800 */
[----:B------:R-:W-:-:S03]  /*6230*/  LEA.HI.X.SX32 R19, R29, R3, 0x1, P1 ;  /* 0x000000031d137211 */ /* 0x000fc600008f0eff */
[----:B--2---:R0:W-:Y:S04]  /*6240*/  STL [R1+0x6ac], R20 ;  /* 0x0006ac1401007387 */ /* 0x0041e80000100800 */
[----:B0-----:R-:W2:Y:S04]  /*6250*/  LDL.LU R20, [R1+0x238] ;  /* 0x0002380001147983 */ /* 0x001ea80000300800 */
[----:B------:R-:W2:Y:S04]  /*6260*/  LDL.LU R21, [R1+0x264] ;  /* 0x0002640001157983 */ /* 0x000ea80000300800 */
[----:B------:R-:W2:Y:S04]  /*6270*/  LDL.LU R24, [R1+0x230] ;  /* 0x0002300001187983 */ /* 0x000ea80000300800 */
[----:B------:R0:W-:Y:S04]  /*6280*/  STL [R1+0x6b8], R25 ;  /* 0x0006b81901007387 */ /* 0x0001e80000100800 */
[----:B0-----:R-:W2:Y:S04]  /*6290*/  LDL.LU R25, [R1+0x22c] ;  /* 0x00022c0001197983 */ /* 0x001ea80000300800 */
[----:B------:R-:W-:Y:S04]  /*62a0*/  STL [R1+0x27bc], R2 ;  /* 0x0027bc0201007387 */ /* 0x000fe80000100800 */
[----:B------:R-:W-:Y:S04]  /*62b0*/  STL [R1+0x27b8], R3 ;  /* 0x0027b80301007387 */ /* 0x000fe80000100800 */
[----:B------:R0:W-:Y:S04]  /*62c0*/  STL [R1+0x6a8], R26 ;  /* 0x0006a81a01007387 */ /* 0x0001e80000100800 */
[----:B0-----:R0:W2:Y:S01]  /*62d0*/  LDG.E.U16 R26, [R18.64] ;  /* 0x00000004121a7981 */ /* 0x0010a2000c1e1500 */
[----:B------:R-:W-:-:S02]  /*62e0*/  IADD3 R12, P0, R15, R2, RZ ;  /* 0x000000020f0c7210 */ /* 0x000fc40007f1e0ff */
[-C--:B------:R-:W-:Y:S02]  /*62f0*/  LEA.HI.X.SX32 R15, R15, R3.reuse, 0x1, P2 ;  /* 0x000000030f0f7211 */ /* 0x080fe400010f0eff */
[----:B------:R-:W-:Y:S01]  /*6300*/  LEA.HI.X.SX32 R13, R13, R3, 0x1, P0 ;  /* 0x000000030d0d7211 */ /* 0x000fe200000f0eff */
[----:B------:R-:W1:Y:S04]  /*6310*/  S2R R29, SR_TID.X ;  /* 0x00000000001d7919 */ /* 0x000e680000002100 */
[----:B0-----:R-:W2:Y:S04]  /*6320*/  LDL.LU R18, [R1+0x278] ;  /* 0x0002780001127983 */ /* 0x001ea80000300800 */
[----:B----4-:R0:W-:Y:S04]  /*6330*/  STL [R1+0x6a4], R27 ;  /* 0x0006a41b01007387 */ /* 0x0101e80000100800 */
[----:B------:R-:W4:Y:S04]  /*6340*/  LDL.LU R19, [R1+0x268] ;  /* 0x0002680001137983 */ /* 0x000f280000300800 */
[----:B------:R-:W4:Y:S04]  /*6350*/  LDL.LU R3, [R1+0x270] ;  /* 0x0002700001037983 */ /* 0x000f280000300800 */
[----:B---3--:R3:W-:Y:S04]  /*6360*/  STL [R1+0x6b4], R6 ;  /* 0x0006b40601007387 */ /* 0x0087e80000100800 */
[----:B------:R-:W4:Y:S04]  /*6370*/  LDL.LU R5, [R1+0x260] ;  /* 0x0002600001057983 */ /* 0x000f280000300800 */
[----:B0-----:R0:W4:Y:S04]  /*6380*/  LDG.E.U16 R27, [R12.64] ;  /* 0x000000040c1b7981 */ /* 0x001128000c1e1500 */
[----:B------:R-:W4:Y:S04]  /*6390*/  LDG.E.U16 R14, [R14.64] ;  /* 0x000000040e0e7981 */ /* 0x000f28000c1e1500 */
[----:B0-----:R-:W4:Y:S01]  /*63a0*/  LDL.LU R13, [R1+0x29c] ;  /* 0x00029c00010d7983 */ /* 0x001f220000300800 */
[----:B-1----:R-:W-:-:S03]  /*63b0*/  LOP3.LUT R29, R29, 0x7f, RZ, 0xc0, !PT ;  /* 0x0000007f1d1d7812 */ /* 0x002fc600078ec0ff */
[----:B------:R-:W4:Y:S04]  /*63c0*/  LDL.LU R2, [R1+0x21c] ;  /* 0x00021c0001027983 */ /* 0x000f280000300800 */
[----:B---3--:R-:W3:Y:S04]  /*63d0*/  LDL.LU R6, [R1+0x218] ;  /* 0x0002180001067983 */ /* 0x008ee80000300800 */
[----:B------:R-:W3:Y:S01]  /*63e0*/  LDL.LU R16, [R1+0x25c] ;  /* 0x00025c0001107983 */ /* 0x000ee20000300800 */
[----:B------:R-:W-:-:S03]  /*63f0*/  SHF.L.U32 R12, R29, 0x1, RZ ;  /* 0x000000011d0c7819 */ /* 0x000fc600000006ff */
[----:B-----5:R0:W-:Y:S04]  /*6400*/  STL [R1+0x6a0], R22 ;  /* 0x0006a01601007387 */ /* 0x0201e80000100800 */
[----:B0-----:R-:W5:Y:S04]  /*6410*/  LDL.LU R22, [R1+0x210] ;  /* 0x0002100001167983 */ /* 0x001f680000300800 */
[----:B--2---:R0:W-:Y:S04]  /*6420*/  STL [R1+0x69c], R26 ;  /* 0x00069c1a01007387 */ /* 0x0041e80000100800 */
[----:B0-----:R-:W2:Y:S04]  /*6430*/  LDL.LU R26, [R1+0x20c] ;  /* 0x00020c00011a7983 */ /* 0x001ea80000300800 */
[----:B------:R-:W2:Y:S04]  /*6440*/  LDL.LU R29, [R1+0x254] ;  /* 0x00025400011d7983 */ /* 0x000ea80000300800 */
[----:B----4-:R0:W-:Y:S04]  /*6450*/  STL [R1+0x6b0], R27 ;  /* 0x0006b01b01007387 */ /* 0x0101e80000100800 */
[----:B------:R-:W-:Y:S04]  /*6460*/  STS.U16 [R12], R13 ;  /* 0x0000000d0c007388 */ /* 0x000fe80000000400 */
[----:B------:R1:W-:Y:S04]  /*6470*/  STS.U16 [R12+0x800], R17 ;  /* 0x000800110c007388 */ /* 0x0003e80000000400 */
[----:B0-----:R-:W4:Y:S04]  /*6480*/  LDL.LU R27, [R1+0x250] ;  /* 0x00025000011b7983 */ /* 0x001f280000300800 */
[----:B------:R0:W-:Y:S04]  /*6490*/  STS.U16 [R12+0x1000], R23 ;  /* 0x001000170c007388 */ /* 0x0001e80000000400 */
[----:B------:R0:W-:Y:S04]  /*64a0*/  STS.U16 [R12+0x2000], R4 ;  /* 0x002000040c007388 */ /* 0x0001e80000000400 */
[----:B------:R-:W-:Y:S04]  /*64b0*/  STS.U16 [R12+0x4000], R18 ;  /* 0x004000120c007388 */ /* 0x000fe80000000400 */
[----:B-1----:R-:W4:Y:S04]  /*64c0*/  LDL.LU R17, [R1+0x244] ;  /* 0x0002440001117983 */ /* 0x002f280000300800 */
[----:B------:R-:W-:Y:S04]  /*64d0*/  STS.U16 [R12+0x8000], R19 ;  /* 0x008000130c007388 */ /* 0x000fe80000000400 */
[----:B0-----:R-:W4:Y:S04]  /*64e0*/  LDL.LU R23, [R1+0x1f0] ;  /* 0x0001f00001177983 */ /* 0x001f280000300800 */
[----:B------:R0:W-:Y:S04]  /*64f0*/  STS.U16 [R12+0x10000], R0 ;  /* 0x010000000c007388 */ /* 0x0001e80000000400 */
[----:B------:R-:W4:Y:S04]  /*6500*/  LDL.LU R4, [R1+0x1e4] ;  /* 0x0001e40001047983 */ /* 0x000f280000300800 */
[----:B------:R1:W-:Y:S04]  /*6510*/  STS.U16 [R12+0x10800], R20 ;  /* 0x010800140c007388 */ /* 0x0003e80000000400 */
[----:B------:R1:W-:Y:S04]  /*6520*/  STS.U16 [R12+0x8800], R21 ;  /* 0x008800150c007388 */ /* 0x0003e80000000400 */
[----:B0-----:R-:W4:Y:S04]  /*6530*/  LDL.LU R0, [R1+0x234] ;  /* 0x0002340001007983 */ /* 0x001f280000300800 */
[----:B------:R0:W-:Y:S04]  /*6540*/  STS.U16 [R12+0x11000], R24 ;  /* 0x011000180c007388 */ /* 0x0001e80000000400 */
[----:B-1----:R-:W4:Y:S04]  /*6550*/  LDL.LU R20, [R1+0x1dc] ;  /* 0x0001dc0001147983 */ /* 0x002f280000300800 */
[----:B------:R1:W-:Y:S04]  /*6560*/  STS.U16 [R12+0x11800], R25 ;  /* 0x011800190c007388 */ /* 0x0003e80000000400 */
[----:B------:R-:W4:Y:S04]  /*6570*/  LDL.LU R21, [R1+0x1d8] ;  /* 0x0001d80001157983 */ /* 0x000f280000300800 */
[----:B0-----:R-:W4:Y:S04]  /*6580*/  LDL.LU R24, [R1+0x228] ;  /* 0x0002280001187983 */ /* 0x001f280000300800 */
[----:B------:R-:W-:Y:S04]  /*6590*/  STS.U16 [R12+0x4800], R3 ;  /* 0x004800030c007388 */ /* 0x000fe80000000400 */
[----:B-1----:R-:W4:Y:S04]  /*65a0*/  LDL.LU R25, [R1+0x224] ;  /* 0x0002240001197983 */ /* 0x002f280000300800 */
[----:B------:R0:W-:Y:S04]  /*65b0*/  STS.U16 [R12+0x9000], R5 ;  /* 0x009000050c007388 */ /* 0x0001e80000000400 */
[----:B0-----:R-:W4:Y:S04]  /*65c0*/  LDL.LU R5, [R1+0x1c4] ;  /* 0x0001c40001057983 */ /* 0x001f280000300800 */
[----:B------:R-:W-:Y:S04]  /*65d0*/  STS.U16 [R12+0x12000], R2 ;  /* 0x012000020c007388 */ /* 0x000fe80000000400 */
[----:B---3--:R0:W-:Y:S04]  /*65e0*/  STS.U16 [R12+0x12800], R6 ;  /* 0x012800060c007388 */ /* 0x0081e80000000400 */
[----:B------:R-:W-:Y:S04]  /*65f0*/  STS.U16 [R12+0x9800], R16 ;  /* 0x009800100c007388 */ /* 0x000fe80000000400 */
[----:B-----5:R-:W-:Y:S04]  /*6600*/  STS.U16 [R12+0x13000], R22 ;  /* 0x013000160c007388 */ /* 0x020fe80000000400 */
[----:B0-----:R-:W3:Y:S04]  /*6610*/  LDL.LU R6, [R1+0x1c0] ;  /* 0x0001c00001067983 */ /* 0x001ee80000300800 */
[----:B------:R-:W-:Y:S04]  /*6620*/  STL [R1+0x698], R14 ;  /* 0x0006980e01007387 */ /* 0x000fe80000100800 */
[----:B--2---:R-:W-:Y:S04]  /*6630*/  STS.U16 [R12+0x13800], R26 ;  /* 0x0138001a0c007388 */ /* 0x004fe80000000400 */
[----:B------:R0:W-:Y:S04]  /*6640*/  STS.U16 [R12+0x2800], R29 ;  /* 0x0028001d0c007388 */ /* 0x0001e80000000400 */
[----:B0-----:R-:W2:Y:S04]  /*6650*/  LDL.LU R29, [R1+0x214] ;  /* 0x00021400011d7983 */ /* 0x001ea80000300800 */
[----:B------:R-:W5:Y:S04]  /*6660*/  LDL.LU R13, [R1+0x1b8] ;  /* 0x0001b800010d7983 */ /* 0x000f680000300800 */
[----:B------:R-:W5:Y:S04]  /*6670*/  LDL.LU R22, [R1+0x1b4] ;  /* 0x0001b40001167983 */ /* 0x000f680000300800 */
[----:B------:R-:W5:Y:S04]  /*6680*/  LDL.LU R26, [R1+0x208] ;  /* 0x00020800011a7983 */ /* 0x000f680000300800 */
[----:B----4-:R0:W-:Y:S04]  /*6690*/  STS.U16 [R12+0x5000], R27 ;  /* 0x0050001b0c007388 */ /* 0x0101e80000000400 */
[----:B0-----:R-:W4:Y:S04]  /*66a0*/  LDL.LU R27, [R1+0x204] ;  /* 0x00020400011b7983 */ /* 0x001f280000300800 */
[----:B------:R-:W4:Y:S04]  /*66b0*/  LDL.LU R18, [R1+0x200] ;  /* 0x0002000001127983 */ /* 0x000f280000300800 */
[----:B------:R-:W-:Y:S04]  /*66c0*/  STS.U16 [R12+0xa000], R17 ;  /* 0x00a000110c007388 */ /* 0x000fe80000000400 */
[----:B------:R-:W4:Y:S04]  /*66d0*/  LDL.LU R19, [R1+0x1f4] ;  /* 0x0001f40001137983 */ /* 0x000f280000300800 */
[----:B------:R0:W-:Y:S04]  /*66e0*/  STS.U16 [R12+0x14000], R23 ;  /* 0x014000170c007388 */ /* 0x0001e80000000400 */
[----:B------:R-:W4:Y:S04]  /*66f0*/  LDL.LU R3, [R1+0x19c] ;  /* 0x00019c0001037983 */ /* 0x000f280000300800 */
[----:B------:R1:W-:Y:S04]  /*6700*/  STS.U16 [R12+0x14800], R4 ;  /* 0x014800040c007388 */ /* 0x0003e80000000400 */
[----:B------:R-:W4:Y:S04]  /*6710*/  LDL.LU R2, [R1+0x194] ;  /* 0x0001940001027983 */ /* 0x000f280000300800 */
[----:B------:R-:W4:Y:S04]  /*6720*/  LDL.LU R16, [R1+0x1e0] ;  /* 0x0001e00001107983 */ /* 0x000f280000300800 */
[----:B------:R1:W-:Y:S04]  /*6730*/  STS.U16 [R12+0xa800], R0 ;  /* 0x00a800000c007388 */ /* 0x0003e80000000400 */
[----:B0-----:R-:W4:Y:S04]  /*6740*/  LDL.LU R23, [R1+0x18c] ;  /* 0x00018c0001177983 */ /* 0x001f280000300800 */
[----:B------:R0:W-:Y:S04]  /*6750*/  STS.U16 [R12+0x15000], R20 ;  /* 0x015000140c007388 */ /* 0x0001e80000000400 */
[----:B-1----:R-:W4:Y:S04]  /*6760*/  LDL.LU R4, [R1+0x188] ;  /* 0x0001880001047983 */ /* 0x002f280000300800 */
[----:B------:R-:W-:Y:S04]  /*6770*/  STS.U16 [R12+0x15800], R21 ;  /* 0x015800150c007388 */ /* 0x000fe80000000400 */
[----:B------:R-:W-:Y:S04]  /*6780*/  STS.U16 [R12+0x5800], R24 ;  /* 0x005800180c007388 */ /* 0x000fe80000000400 */
[----:B------:R-:W4:Y:S04]  /*6790*/  LDL.LU R17, [R1+0x1d0] ;  /* 0x0001d00001117983 */ /* 0x000f280000300800 */
[----:B------:R-:W-:Y:S04]  /*67a0*/  STS.U16 [R12+0xb000], R25 ;  /* 0x00b000190c007388 */ /* 0x000fe80000000400 */
[----:B------:R-:W4:Y:S04]  /*67b0*/  LDL.LU R0, [R1+0x1cc] ;  /* 0x0001cc0001007983 */ /* 0x000f280000300800 */
[----:B0-----:R-:W4:Y:S04]  /*67c0*/  LDL.LU R20, [R1+0x178] ;  /* 0x0001780001147983 */ /* 0x001f280000300800 */
[----:B------:R0:W-:Y:S04]  /*67d0*/  STS.U16 [R12+0x16000], R5 ;  /* 0x016000050c007388 */ /* 0x0001e80000000400 */
[----:B0-----:R-:W4:Y:S04]  /*67e0*/  LDL.LU R5, [R1+0x174] ;  /* 0x0001740001057983 */ /* 0x001f280000300800 */
[----:B------:R-:W4:Y:S04]  /*67f0*/  LDL.LU R21, [R1+0x1bc] ;  /* 0x0001bc0001157983 */ /* 0x000f280000300800 */
[----:B------:R-:W4:Y:S04]  /*6800*/  LDL.LU R24, [R1+0x16c] ;  /* 0x00016c0001187983 */ /* 0x000f280000300800 */
[----:B---3--:R0:W-:Y:S04]  /*6810*/  STS.U16 [R12+0x16800], R6 ;  /* 0x016800060c007388 */ /* 0x0081e80000000400 */
[----:B------:R-:W3:Y:S04]  /*6820*/  LDL.LU R25, [R1+0x168] ;  /* 0x0001680001197983 */ /* 0x000ee80000300800 */
[----:B0-----:R-:W3:Y:S04]  /*6830*/  LDL.LU R6, [R1+0x1b0] ;  /* 0x0001b00001067983 */ /* 0x001ee80000300800 */
[----:B--2---:R0:W-:Y:S04]  /*6840*/  STS.U16 [R12+0xb800], R29 ;  /* 0x00b8001d0c007388 */ /* 0x0041e80000000400 */
[----:B0-----:R-:W2:Y:S04]  /*6850*/  LDL.LU R29, [R1+0x1ac] ;  /* 0x0001ac00011d7983 */ /* 0x001ea80000300800 */
[----:B-----5:R-:W-:Y:S04]  /*6860*/  STS.U16 [R12+0x17000], R13 ;  /* 0x0170000d0c007388 */ /* 0x020fe80000000400 */
[----:B------:R0:W-:Y:S04]  /*6870*/  STS.U16 [R12+0x17800], R22 ;  /* 0x017800160c007388 */ /* 0x0001e80000000400 */
[----:B------:R1:W-:Y:S04]  /*6880*/  STS.U16 [R12+0x1800], R26 ;  /* 0x0018001a0c007388 */ /* 0x0003e80000000400 */
[----:B0-----:R-:W5:Y:S04]  /*6890*/  LDL.LU R22, [R1+0x1a0] ;  /* 0x0001a00001167983 */ /* 0x001f680000300800 */
[----:B-1----:R-:W5:Y:S04]  /*68a0*/  LDL.LU R26, [R1+0x104] ;  /* 0x00010400011a7983 */ /* 0x002f680000300800 */
[----:B----4-:R0:W-:Y:S04]  /*68b0*/  STS.U16 [R12+0x3000], R27 ;  /* 0x0030001b0c007388 */ /* 0x0101e80000000400 */
[----:B------:R1:W-:Y:S04]  /*68c0*/  STS.U16 [R12+0x6000], R18 ;  /* 0x006000120c007388 */ /* 0x0003e80000000400 */
[----:B0-----:R-:W4:Y:S04]  /*68d0*/  LDL.LU R27, [R1+0xfc] ;  /* 0x0000fc00011b7983 */ /* 0x001f280000300800 */
[----:B------:R0:W-:Y:S04]  /*68e0*/  STS.U16 [R12+0xc000], R19 ;  /* 0x00c000130c007388 */ /* 0x0001e80000000400 */
[----:B-1----:R-:W4:Y:S04]  /*68f0*/  LDL.LU R18, [R1+0x190] ;  /* 0x0001900001127983 */ /* 0x002f280000300800 */
[----:B------:R1:W-:Y:S04]  /*6900*/  STS.U16 [R12+0x18000], R3 ;  /* 0x018000030c007388 */ /* 0x0003e80000000400 */
[----:B0-----:R-:W4:Y:S04]  /*6910*/  LDL.LU R19, [R1+0xf4] ;  /* 0x0000f40001137983 */ /* 0x001f280000300800 */
[----:B------:R-:W-:Y:S04]  /*6920*/  STS.U16 [R12+0x18800], R2 ;  /* 0x018800020c007388 */ /* 0x000fe80000000400 */
[----:B------:R-:W-:Y:S04]  /*6930*/  STS.U16 [R12+0xc800], R16 ;  /* 0x00c800100c007388 */ /* 0x000fe80000000400 */
[----:B-1----:R-:W4:Y:S04]  /*6940*/  LDL.LU R3, [R1+0xec] ;  /* 0x0000ec0001037983 */ /* 0x002f280000300800 */
[----:B------:R0:W-:Y:S04]  /*6950*/  STS.U16 [R12+0x19000], R23 ;  /* 0x019000170c007388 */ /* 0x0001e80000000400 */
[----:B------:R1:W-:Y:S04]  /*6960*/  STS.U16 [R12+0x19800], R4 ;  /* 0x019800040c007388 */ /* 0x0003e80000000400 */
[----:B0-----:R-:W4:Y:S04]  /*6970*/  LDL.LU R23, [R1+0x184] ;  /* 0x0001840001177983 */ /* 0x001f280000300800 */
[----:B-1----:R-:W4:Y:S04]  /*6980*/  LDL.LU R4, [R1+0x180] ;  /* 0x0001800001047983 */ /* 0x002f280000300800 */
[----:B------:R-:W-:Y:S04]  /*6990*/  STS.U16 [R12+0x6800], R17 ;  /* 0x006800110c007388 */ /* 0x000fe80000000400 */
[----:B------:R-:W4:Y:S04]  /*69a0*/  LDL.LU R2, [R1+0xc] ;  /* 0x00000c0001027983 */ /* 0x000f280000300800 */
[----:B------:R-:W-:Y:S04]  /*69b0*/  STS.U16 [R12+0xd000], R0 ;  /* 0x00d000000c007388 */ /* 0x000fe80000000400 */
[----:B------:R-:W-:Y:S04]  /*69c0*/  STS.U16 [R12+0x1a000], R20 ;  /* 0x01a000140c007388 */ /* 0x000fe80000000400 */
[----:B------:R0:W-:Y:S04]  /*69d0*/  STS.U16 [R12+0x1a800], R5 ;  /* 0x01a800050c007388 */ /* 0x0001e80000000400 */
[----:B0-----:R-:W4:Y:S04]  /*69e0*/  LDL.LU R5, [R1+0x170] ;  /* 0x0001700001057983 */ /* 0x001f280000300800 */
[----:B------:R-:W-:Y:S04]  /*69f0*/  STS.U16 [R12+0xd800], R21 ;  /* 0x00d800150c007388 */ /* 0x000fe80000000400 */
[----:B------:R0:W-:Y:S04]  /*6a00*/  STS.U16 [R12+0x1b000], R24 ;  /* 0x01b000180c007388 */ /* 0x0001e80000000400 */
[----:B---3--:R1:W-:Y:S04]  /*6a10*/  STS.U16 [R12+0x1b800], R25 ;  /* 0x01b800190c007388 */ /* 0x0083e80000000400 */
[----:B------:R3:W-:Y:S04]  /*6a20*/  STS.U16 [R12+0x3800], R6 ;  /* 0x003800060c007388 */ /* 0x0007e80000000400 */
[----:B0-----:R-:W4:Y:S04]  /*6a30*/  LDL R24, [R1+0x284] ;  /* 0x0002840001187983 */ /* 0x001f280000100800 */
[----:B------:R-:W4:Y:S04]  /*6a40*/  LDL.LU R16, [R1+0x290] ;  /* 0x0002900001107983 */ /* 0x000f280000300800 */
[----:B-1----:R-:W4:Y:S04]  /*6a50*/  LDL.LU R25, [R1+0x1ec] ;  /* 0x0001ec0001197983 */ /* 0x002f280000300800 */
[----:B---3--:R-:W3:Y:S04]  /*6a60*/  LDL.LU R6, [R1+0x288] ;  /* 0x0002880001067983 */ /* 0x008ee80000300800 */
[----:B--2---:R0:W-:Y:S04]  /*6a70*/  STS.U16 [R12+0x7000], R29 ;  /* 0x0070001d0c007388 */ /* 0x0041e80000000400 */
[----:B0-----:R-:W2:Y:S04]  /*6a80*/  LDL.LU R29, [R1+0x24c] ;  /* 0x00024c00011d7983 */ /* 0x001ea80000300800 */
[----:B------:R-:W2:Y:S04]  /*6a90*/  LDL.LU R17, [R1+0x1fc] ;  /* 0x0001fc0001117983 */ /* 0x000ea80000300800 */
[----:B------:R-:W2:Y:S04]  /*6aa0*/  LDL.LU R0, [R1+0x1a8] ;  /* 0x0001a80001007983 */ /* 0x000ea80000300800 */
[----:B------:R-:W2:Y:S04]  /*6ab0*/  LDL.LU R20, [R1+0x164] ;  /* 0x0001640001147983 */ /* 0x000ea80000300800 */
[----:B-----5:R0:W-:Y:S04]  /*6ac0*/  STS.U16 [R12+0xe000], R22 ;  /* 0x00e000160c007388 */ /* 0x0201e80000000400 */
[----:B------:R-:W5:Y:S04]  /*6ad0*/  LDL.LU R21, [R1+0x160] ;  /* 0x0001600001157983 */ /* 0x000f680000300800 */
[----:B------:R1:W-:Y:S04]  /*6ae0*/  STS.U16 [R12+0x1c000], R26 ;  /* 0x01c0001a0c007388 */ /* 0x0003e80000000400 */
[----:B0-----:R-:W5:Y:S04]  /*6af0*/  LDL.LU R22, [R1+0x15c] ;  /* 0x00015c0001167983 */ /* 0x001f680000300800 */
[----:B----4-:R0:W-:Y:S04]  /*6b00*/  STS.U16 [R12+0x1c800], R27 ;  /* 0x01c8001b0c007388 */ /* 0x0101e80000000400 */
[----:B-1----:R-:W4:Y:S04]  /*6b10*/  LDL.LU R26, [R1+0x158] ;  /* 0x00015800011a7983 */ /* 0x002f280000300800 */
[----:B------:R-:W-:Y:S04]  /*6b20*/  STS.U16 [R12+0xe800], R18 ;  /* 0x00e800120c007388 */ /* 0x000fe80000000400 */
[----:B0-----:R-:W4:Y:S04]  /*6b30*/  LDL.LU R27, [R1+0x154] ;  /* 0x00015400011b7983 */ /* 0x001f280000300800 */
[----:B------:R-:W-:Y:S04]  /*6b40*/  STS.U16 [R12+0x1d000], R19 ;  /* 0x01d000130c007388 */ /* 0x000fe80000000400 */
[----:B------:R-:W-:Y:S04]  /*6b50*/  STS.U16 [R12+0x1d800], R3 ;  /* 0x01d800030c007388 */ /* 0x000fe80000000400 */
[----:B------:R0:W-:Y:S04]  /*6b60*/  STS.U16 [R12+0x7800], R23 ;  /* 0x007800170c007388 */ /* 0x0001e80000000400 */
[----:B------:R1:W-:Y:S04]  /*6b70*/  STS.U16 [R12+0xf000], R4 ;  /* 0x00f000040c007388 */ /* 0x0003e80000000400 */
[----:B0-----:R-:W4:Y:S04]  /*6b80*/  LDL.LU R23, [R1+0x150] ;  /* 0x0001500001177983 */ /* 0x001f280000300800 */
[----:B------:R-:W-:Y:S04]  /*6b90*/  STS.U16 [R12+0x1e000], R2 ;  /* 0x01e000020c007388 */ /* 0x000fe80000000400 */
[----:B-1----:R-:W4:Y:S04]  /*6ba0*/  LDL.LU R4, [R1+0x14c] ;  /* 0x00014c0001047983 */ /* 0x002f280000300800 */
[----:B------:R-:W-:Y:S01]  /*6bb0*/  STS.U16 [R12+0x1e800], R28 ;  /* 0x01e8001c0c007388 */ /* 0x000fe20000000400 */
[----:B------:R-:W-:-:S03]  /*6bc0*/  LOP3.LUT R3, R12, 0x10, RZ, 0x3c, !PT ;  /* 0x000000100c037812 */ /* 0x000fc600078e3cff */
[----:B------:R0:W-:Y:S04]  /*6bd0*/  STS.U16 [R12+0xf800], R5 ;  /* 0x00f800050c007388 */ /* 0x0001e80000000400 */
[----:B0-----:R-:W4:Y:S04]  /*6be0*/  LDL.LU R5, [R1+0x148] ;  /* 0x0001480001057983 */ /* 0x001f280000300800 */
[----:B------:R-:W-:Y:S04]  /*6bf0*/  STS.U16 [R12+0x1f000], R11 ;  /* 0x01f0000b0c007388 */ /* 0x000fe80000000400 */
[----:B------:R-:W-:Y:S04]  /*6c00*/  STS.U16 [R12+0x1f800], R10 ;  /* 0x01f8000a0c007388 */ /* 0x000fe80000000400 */
[----:B------:R0:W-:Y:S04]  /*6c10*/  STS.U16 [R3+0x900], R24 ;  /* 0x0009001803007388 */ /* 0x0001e80000000400 */
[----:B------:R-:W-:Y:S04]  /*6c20*/  STS.U16 [R3+0x1100], R16 ;  /* 0x0011001003007388 */ /* 0x000fe80000000400 */
[----:B------:R1:W-:Y:S04]  /*6c30*/  STS.U16 [R3+0x1900], R25 ;  /* 0x0019001903007388 */ /* 0x0003e80000000400 */
[----:B0-----:R-:W4:Y:S04]  /*6c40*/  LDL.LU R24, [R1+0x144] ;  /* 0x0001440001187983 */ /* 0x001f280000300800 */
[----:B---3--:R0:W-:Y:S04]  /*6c50*/  STS.U16 [R3+0x2100], R6 ;  /* 0x0021000603007388 */ /* 0x0081e80000000400 */
[----:B-1----:R-:W3:Y:S04]  /*6c60*/  LDL.LU R25, [R1+0x140] ;  /* 0x0001400001197983 */ /* 0x002ee80000300800 */
[----:B0-----:R-:W3:Y:S04]  /*6c70*/  LDL.LU R6, [R1+0x13c] ;  /* 0x00013c0001067983 */ /* 0x001ee80000300800 */
[----:B--2---:R0:W-:Y:S04]  /*6c80*/  STS.U16 [R3+0x2900], R29 ;  /* 0x0029001d03007388 */ /* 0x0041e80000000400 */
[----:B0-----:R-:W2:Y:S04]  /*6c90*/  LDL.LU R29, [R1+0x138] ;  /* 0x00013800011d7983 */ /* 0x001ea80000300800 */
[----:B------:R-:W-:Y:S04]  /*6ca0*/  STS.U16 [R3+0x3100], R17 ;  /* 0x0031001103007388 */ /* 0x000fe80000000400 */
[----:B------:R-:W-:Y:S04]  /*6cb0*/  STS.U16 [R3+0x3900], R0 ;  /* 0x0039000003007388 */ /* 0x000fe80000000400 */
[----:B------:R-:W-:Y:S04]  /*6cc0*/  STS.U16 [R3+0x10100], R20 ;  /* 0x0101001403007388 */ /* 0x000fe80000000400 */
[----:B-----5:R-:W-:Y:S04]  /*6cd0*/  STS.U16 [R3+0x10900], R21 ;  /* 0x0109001503007388 */ /* 0x020fe80000000400 */
[----:B------:R-:W5:Y:S04]  /*6ce0*/  LDL.LU R10, [R1+0x134] ;  /* 0x00013400010a7983 */ /* 0x000f680000300800 */
[----:B------:R-:W-:Y:S04]  /*6cf0*/  STS.U16 [R3+0x11100], R22 ;  /* 0x0111001603007388 */ /* 0x000fe80000000400 */
[----:B------:R-:W5:Y:S04]  /*6d00*/  LDL.LU R11, [R1+0x130] ;  /* 0x00013000010b7983 */ /* 0x000f680000300800 */
[----:B----4-:R0:W-:Y:S04]  /*6d10*/  STS.U16 [R3+0x11900], R26 ;  /* 0x0119001a03007388 */ /* 0x0101e80000000400 */
[----:B------:R-:W4:Y:S04]  /*6d20*/  LDL.LU R28, [R1+0x12c] ;  /* 0x00012c00011c7983 */ /* 0x000f280000300800 */
[----:B------:R1:W-:Y:S04]  /*6d30*/  STS.U16 [R3+0x12100], R27 ;  /* 0x0121001b03007388 */ /* 0x0003e80000000400 */
[----:B0-----:R-:W4:Y:S04]  /*6d40*/  LDL.LU R26, [R1+0x128] ;  /* 0x00012800011a7983 */ /* 0x001f280000300800 */
[----:B-1----:R-:W4:Y:S04]  /*6d50*/  LDL.LU R27, [R1+0x124] ;  /* 0x00012400011b7983 */ /* 0x002f280000300800 */
[----:B------:R-:W4:Y:S04]  /*6d60*/  LDL.LU R14, [R1+0x120] ;  /* 0x00012000010e7983 */ /* 0x000f280000300800 */
[----:B------:R-:W4:Y:S04]  /*6d70*/  LDL.LU R15, [R1+0x11c] ;  /* 0x00011c00010f7983 */ /* 0x000f280000300800 */
[----:B------:R-:W4:Y:S04]  /*6d80*/  LDL.LU R13, [R1+0x118] ;  /* 0x00011800010d7983 */ /* 0x000f280000300800 */
[----:B------:R-:W4:Y:S04]  /*6d90*/  LDL.LU R18, [R1+0x114] ;  /* 0x0001140001127983 */ /* 0x000f280000300800 */
[----:B------:R-:W-:Y:S04]  /*6da0*/  STS.U16 [R3+0x12900], R23 ;  /* 0x0129001703007388 */ /* 0x000fe80000000400 */
[----:B------:R0:W-:Y:S04]  /*6db0*/  STS.U16 [R3+0x13100], R4 ;  /* 0x0131000403007388 */ /* 0x0001e80000000400 */
[----:B0-----:R-:W4:Y:S04]  /*6dc0*/  LDL.LU R4, [R1+0x110] ;  /* 0x0001100001047983 */ /* 0x001f280000300800 */
[----:B------:R-:W4:Y:S04]  /*6dd0*/  LDL.LU R19, [R1+0x10c] ;  /* 0x00010c0001137983 */ /* 0x000f280000300800 */
[----:B------:R-:W4:Y:S04]  /*6de0*/  LDL.LU R2, [R1+0x108] ;  /* 0x0001080001027983 */ /* 0x000f280000300800 */
[----:B------:R0:W-:Y:S04]  /*6df0*/  STS.U16 [R3+0x13900], R5 ;  /* 0x0139000503007388 */ /* 0x0001e80000000400 */
[----:B0-----:R-:W4:Y:S04]  /*6e00*/  LDL.LU R5, [R1+0x100] ;  /* 0x0001000001057983 */ /* 0x001f280000300800 */
[----:B------:R-:W4:Y:S04]  /*6e10*/  LDL.LU R16, [R1+0xf8] ;  /* 0x0000f80001107983 */ /* 0x000f280000300800 */
[----:B------:R-:W4:Y:S04]  /*6e20*/  LDL.LU R17, [R1+0xf0] ;  /* 0x0000f00001117983 */ /* 0x000f280000300800 */
[----:B------:R-:W4:Y:S04]  /*6e30*/  LDL.LU R0, [R1+0xe8] ;  /* 0x0000e80001007983 */ /* 0x000f280000300800 */
[----:B------:R-:W4:Y:S04]  /*6e40*/  LDL.LU R20, [R1+0x8] ;  /* 0x0000080001147983 */ /* 0x000f280000300800 */
[----:B------:R-:W4:Y:S04]  /*6e50*/  LDL.LU R21, [R1+0xe4] ;  /* 0x0000e40001157983 */ /* 0x000f280000300800 */
[----:B------:R-:W4:Y:S04]  /*6e60*/  LDL.LU R22, [R1+0xe0] ;  /* 0x0000e00001167983 */ /* 0x000f280000300800 */
[----:B------:R0:W-:Y:S04]  /*6e70*/  STS.U16 [R3+0x14100], R24 ;  /* 0x0141001803007388 */ /* 0x0001e80000000400 */
[----:B------:R-:W4:Y:S04]  /*6e80*/  LDL.LU R23, [R1+0xdc] ;  /* 0x0000dc0001177983 */ /* 0x000f280000300800 */
[----:B---3--:R1:W-:Y:S04]  /*6e90*/  STS.U16 [R3+0x14900], R25 ;  /* 0x0149001903007388 */ /* 0x0083e80000000400 */
[----:B0-----:R-:W3:Y:S04]  /*6ea0*/  LDL.LU R24, [R1+0xd8] ;  /* 0x0000d80001187983 */ /* 0x001ee80000300800 */
[----:B------:R0:W-:Y:S04]  /*6eb0*/  STS.U16 [R3+0x15100], R6 ;  /* 0x0151000603007388 */ /* 0x0001e80000000400 */
[----:B-1----:R-:W3:Y:S04]  /*6ec0*/  LDL.LU R25, [R1+0xd4] ;  /* 0x0000d40001197983 */ /* 0x002ee80000300800 */
[----:B0-----:R-:W3:Y:S04]  /*6ed0*/  LDL.LU R6, [R1+0xd0] ;  /* 0x0000d00001067983 */ /* 0x001ee80000300800 */
[----:B--2---:R0:W-:Y:S04]  /*6ee0*/  STS.U16 [R3+0x15900], R29 ;  /* 0x0159001d03007388 */ /* 0x0041e80000000400 */
[----:B0-----:R-:W2:Y:S04]  /*6ef0*/  LDL.LU R29, [R1+0xcc] ;  /* 0x0000cc00011d7983 */ /* 0x001ea80000300800 */
[----:B-----5:R-:W-:Y:S04]  /*6f00*/  STS.U16 [R3+0x16100], R10 ;  /* 0x0161000a03007388 */ /* 0x020fe80000000400 */
[----:B------:R-:W-:Y:S04]  /*6f10*/  STS.U16 [R3+0x16900], R11 ;  /* 0x0169000b03007388 */ /* 0x000fe80000000400 */
[----:B----4-:R-:W-:Y:S04]  /*6f20*/  STS.U16 [R3+0x17100], R28 ;  /* 0x0171001c03007388 */ /* 0x010fe80000000400 */
[----:B------:R0:W-:Y:S04]  /*6f30*/  STS.U16 [R3+0x17900], R26 ;  /* 0x0179001a03007388 */ /* 0x0001e80000000400 */
[----:B------:R1:W-:Y:S04]  /*6f40*/  STS.U16 [R3+0x18100], R27 ;  /* 0x0181001b03007388 */ /* 0x0003e80000000400 */
[----:B------:R-:W-:Y:S04]  /*6f50*/  STS.U16 [R3+0x18900], R14 ;  /* 0x0189000e03007388 */ /* 0x000fe80000000400 */
[----:B------:R-:W-:Y:S04]  /*6f60*/  STS.U16 [R3+0x19100], R15 ;  /* 0x0191000f03007388 */ /* 0x000fe80000000400 */
[----:B------:R-:W-:Y:S04]  /*6f70*/  STS.U16 [R3+0x19900], R13 ;  /* 0x0199000d03007388 */ /* 0x000fe80000000400 */
[----:B------:R-:W-:Y:S04]  /*6f80*/  STS.U16 [R3+0x1a100], R18 ;  /* 0x01a1001203007388 */ /* 0x000fe80000000400 */
[----:B0-----:R-:W4:Y:S04]  /*6f90*/  LDL.LU R26, [R1+0xc8] ;  /* 0x0000c800011a7983 */ /* 0x001f280000300800 */
[----:B-1----:R-:W5:Y:S04]  /*6fa0*/  LDL.LU R27, [R1+0xc4] ;  /* 0x0000c400011b7983 */ /* 0x002f680000300800 */
[----:B------:R0:W-:Y:S04]  /*6fb0*/  STS.U16 [R3+0x1a900], R4 ;  /* 0x01a9000403007388 */ /* 0x0001e80000000400 */
[----:B------:R-:W-:Y:S04]  /*6fc0*/  STS.U16 [R3+0x1b100], R19 ;  /* 0x01b1001303007388 */ /* 0x000fe80000000400 */
[----:B------:R-:W-:Y:S04]  /*6fd0*/  STS.U16 [R3+0x1b900], R2 ;  /* 0x01b9000203007388 */ /* 0x000fe80000000400 */
[----:B0-----:R-:W5:Y:S04]  /*6fe0*/  LDL.LU R4, [R1+0xc0] ;  /* 0x0000c00001047983 */ /* 0x001f680000300800 */
[----:B------:R0:W-:Y:S04]  /*6ff0*/  STS.U16 [R3+0x1c100], R5 ;  /* 0x01c1000503007388 */ /* 0x0001e80000000400 */
[----:B------:R-:W-:Y:S04]  /*7000*/  STS.U16 [R3+0x1c900], R16 ;  /* 0x01c9001003007388 */ /* 0x000fe80000000400 */
[----:B------:R-:W-:Y:S04]  /*7010*/  STS.U16 [R3+0x1d100], R17 ;  /* 0x01d1001103007388 */ /* 0x000fe80000000400 */
[----:B------:R-:W-:Y:S04]  /*7020*/  STS.U16 [R3+0x1d900], R0 ;  /* 0x01d9000003007388 */ /* 0x000fe80000000400 */
[----:B------:R-:W-:Y:S04]  /*7030*/  STS.U16 [R3+0x1e100], R20 ;  /* 0x01e1001403007388 */ /* 0x000fe80000000400 */
[----:B------:R-:W-:Y:S04]  /*7040*/  STS.U16 [R3+0x1e900], R9 ;  /* 0x01e9000903007388 */ /* 0x000fe80000000400 */
[----:B------:R-:W-:Y:S04]  /*7050*/  STS.U16 [R3+0x1f100], R8 ;  /* 0x01f1000803007388 */ /* 0x000fe80000000400 */
[----:B------:R1:W-:Y:S04]  /*7060*/  STS.U16 [R3+0x1f900], R7 ;  /* 0x01f9000703007388 */ /* 0x0003e80000000400 */
[----:B------:R-:W-:Y:S04]  /*7070*/  STS.U16 [R3+0x4100], R21 ;  /* 0x0041001503007388 */ /* 0x000fe80000000400 */
[----:B------:R-:W-:Y:S04]  /*7080*/  STS.U16 [R3+0x4900], R22 ;  /* 0x0049001603007388 */ /* 0x000fe80000000400 */
[----:B0-----:R-:W5:Y:S04]  /*7090*/  LDL.LU R5, [R1+0xbc] ;  /* 0x0000bc0001057983 */ /* 0x001f680000300800 */
[----:B------:R-:W-:Y:S04]  /*70a0*/  STS.U16 [R3+0x5100], R23 ;  /* 0x0051001703007388 */ /* 0x000fe80000000400 */
[----:B---3--:R-:W-:Y:S04]  /*70b0*/  STS.U16 [R3+0x5900], R24 ;  /* 0x0059001803007388 */ /* 0x008fe80000000400 */
[----:B-1----:R-:W3:Y:S04]  /*70c0*/  LDL.LU R7, [R1+0xb8] ;  /* 0x0000b80001077983 */ /* 0x002ee80000300800 */
[----:B------:R-:W-:Y:S04]  /*70d0*/  STS.U16 [R3+0x6100], R25 ;  /* 0x0061001903007388 */ /* 0x000fe80000000400 */
[----:B------:R-:W3:Y:S04]  /*70e0*/  LDL.LU R8, [R1+0xb4] ;  /* 0x0000b40001087983 */ /* 0x000ee80000300800 */
[----:B------:R0:W-:Y:S04]  /*70f0*/  STS.U16 [R3+0x6900], R6 ;  /* 0x0069000603007388 */ /* 0x0001e80000000400 */
[----:B------:R-:W3:Y:S04]  /*7100*/  LDL.LU R9, [R1+0xb0] ;  /* 0x0000b00001097983 */ /* 0x000ee80000300800 */
[----:B0-----:R-:W3:Y:S04]  /*7110*/  LDL.LU R6, [R1+0xac] ;  /* 0x0000ac0001067983 */ /* 0x001ee80000300800 */
[----:B--2---:R0:W-:Y:S04]  /*7120*/  STS.U16 [R3+0x7100], R29 ;  /* 0x0071001d03007388 */ /* 0x0041e80000000400 */
[----:B0-----:R-:W2:Y:S04]  /*7130*/  LDL.LU R29, [R1+0xa8] ;  /* 0x0000a800011d7983 */ /* 0x001ea80000300800 */
[----:B------:R-:W2:Y:S04]  /*7140*/  LDL.LU R10, [R1+0xa4] ;  /* 0x0000a400010a7983 */ /* 0x000ea80000300800 */
        /* <DEDUP_REMOVED lines=11> */
[----:B----4-:R0:W-:Y:S04]  /*7200*/  STS.U16 [R3+0x7900], R26 ;  /* 0x0079001a03007388 */ /* 0x0101e80000000400 */
[----:B-----5:R1:W-:Y:S04]  /*7210*/  STS.U16 [R3+0x8100], R27 ;  /* 0x0081001b03007388 */ /* 0x0203e80000000400 */
[----:B------:R-:W4:Y:S04]  /*7220*/  LDL R20, [R1+0x27c] ;  /* 0x00027c0001147983 */ /* 0x000f280000100800 */
[----:B------:R-:W5:Y:S04]  /*7230*/  LDL.LU R21, [R1+0x23c] ;  /* 0x00023c0001157983 */ /* 0x000f680000300800 */
[----:B------:R-:W4:Y:S04]  /*7240*/  LDL.LU R22, [R1+0x1e8] ;  /* 0x0001e80001167983 */ /* 0x000f280000300800 */
[----:B------:R-:W5:Y:S04]  /*7250*/  LDL.LU R23, [R1+0x198] ;  /* 0x0001980001177983 */ /* 0x000f680000300800 */
[----:B------:R-:W5:Y:S04]  /*7260*/  LDL.LU R24, [R1+0x274] ;  /* 0x0002740001187983 */ /* 0x000f680000300800 */
[----:B------:R1:W-:Y:S04]  /*7270*/  STS.U16 [R3+0x8900], R4 ;  /* 0x0089000403007388 */ /* 0x0003e80000000400 */
[----:B------:R-:W5:Y:S04]  /*7280*/  LDL.LU R25, [R1+0x26c] ;  /* 0x00026c0001197983 */ /* 0x000f680000300800 */
[----:B0-----:R-:W5:Y:S04]  /*7290*/  LDL.LU R26, [R1+0x248] ;  /* 0x00024800011a7983 */ /* 0x001f680000300800 */
[----:B-1----:R-:W5:Y:S04]  /*72a0*/  LDL.LU R27, [R1+0x220] ;  /* 0x00022000011b7983 */ /* 0x002f680000300800 */
[----:B------:R-:W5:Y:S04]  /*72b0*/  LDL.LU R4, [R1+0x1f8] ;  /* 0x0001f80001047983 */ /* 0x000f680000300800 */
[----:B------:R0:W-:Y:S04]  /*72c0*/  STS.U16 [R3+0x9100], R5 ;  /* 0x0091000503007388 */ /* 0x0001e80000000400 */
[----:B0-----:R-:W5:Y:S04]  /*72d0*/  LDL.LU R5, [R1+0x1c8] ;  /* 0x0001c80001057983 */ /* 0x001f680000300800 */
[----:B---3--:R-:W-:Y:S04]  /*72e0*/  STS.U16 [R3+0x9900], R7 ;  /* 0x0099000703007388 */ /* 0x008fe80000000400 */
[----:B------:R-:W-:Y:S04]  /*72f0*/  STS.U16 [R3+0xa100], R8 ;  /* 0x00a1000803007388 */ /* 0x000fe80000000400 */
[----:B------:R-:W-:Y:S04]  /*7300*/  STS.U16 [R3+0xa900], R9 ;  /* 0x00a9000903007388 */ /* 0x000fe80000000400 */
[----:B------:R0:W-:Y:S04]  /*7310*/  STS.U16 [R3+0xb100], R6 ;  /* 0x00b1000603007388 */ /* 0x0001e80000000400 */
[----:B0-----:R-:W3:Y:S04]  /*7320*/  LDL.LU R6, [R1+0x1a4] ;  /* 0x0001a40001067983 */ /* 0x001ee80000300800 */
[----:B--2---:R0:W-:Y:S04]  /*7330*/  STS.U16 [R3+0xb900], R29 ;  /* 0x00b9001d03007388 */ /* 0x0041e80000000400 */
[----:B------:R-:W-:Y:S04]  /*7340*/  STS.U16 [R3+0xc100], R10 ;  /* 0x00c1000a03007388 */ /* 0x000fe80000000400 */
[----:B------:R-:W-:Y:S04]  /*7350*/  STS.U16 [R3+0xc900], R11 ;  /* 0x00c9000b03007388 */ /* 0x000fe80000000400 */
[----:B------:R-:W-:Y:S04]  /*7360*/  STS.U16 [R3+0xd100], R28 ;  /* 0x00d1001c03007388 */ /* 0x000fe80000000400 */
[----:B------:R-:W-:Y:S04]  /*7370*/  STS.U16 [R3+0xd900], R14 ;  /* 0x00d9000e03007388 */ /* 0x000fe80000000400 */
[----:B------:R-:W-:Y:S04]  /*7380*/  STS.U16 [R3+0xe100], R15 ;  /* 0x00e1000f03007388 */ /* 0x000fe80000000400 */
[----:B------:R-:W-:Y:S04]  /*7390*/  STS.U16 [R3+0xe900], R13 ;  /* 0x00e9000d03007388 */ /* 0x000fe80000000400 */
[----:B------:R-:W-:Y:S04]  /*73a0*/  STS.U16 [R3+0xf100], R18 ;  /* 0x00f1001203007388 */ /* 0x000fe80000000400 */
[----:B------:R-:W-:Y:S04]  /*73b0*/  STS.U16 [R3+0xf900], R19 ;  /* 0x00f9001303007388 */ /* 0x000fe80000000400 */
[----:B0-----:R-:W2:Y:S04]  /*73c0*/  LDL.LU R29, [R1+0x17c] ;  /* 0x00017c00011d7983 */ /* 0x001ea80000300800 */
[----:B------:R0:W-:Y:S04]  /*73d0*/  STS.U16 [R3+0x100], R2 ;  /* 0x0001000203007388 */ /* 0x0001e80000000400 */
[----:B0-----:R-:W2:Y:S01]  /*73e0*/  LDL.LU R2, [R1+0x7c] ;  /* 0x00007c0001027983 */ /* 0x001ea20000300800 */
[----:B------:R-:W-:-:S05]  /*73f0*/  LOP3.LUT R7, R12, 0x20, RZ, 0x3c, !PT ;  /* 0x000000200c077812 */ /* 0x000fca00078e3cff */
[----:B------:R-:W-:Y:S04]  /*7400*/  STS.U16 [R7+0xa00], R16 ;  /* 0x000a001007007388 */ /* 0x000fe80000000400 */
[----:B------:R-:W-:Y:S04]  /*7410*/  STS.U16 [R7+0x1200], R17 ;  /* 0x0012001107007388 */ /* 0x000fe80000000400 */
[----:B------:R-:W-:Y:S04]  /*7420*/  STS.U16 [R7+0x1a00], R0 ;  /* 0x001a000007007388 */ /* 0x000fe80000000400 */
[----:B----4-:R-:W-:Y:S04]  /*7430*/  STS.U16 [R7+0x2200], R20 ;  /* 0x0022001407007388 */ /* 0x010fe80000000400 */
[----:B-----5:R-:W-:Y:S04]  /*7440*/  STS.U16 [R7+0x2a00], R21 ;  /* 0x002a001507007388 */ /* 0x020fe80000000400 */
[----:B--2---:R0:W-:Y:S04]  /*7450*/  STL [R1+0x27c0], R2 ;  /* 0x0027c00201007387 */ /* 0x0041e80000100800 */
[----:B0-----:R-:W2:Y:S04]  /*7460*/  LDL.LU R2, [R1+0x80] ;  /* 0x0000800001027983 */ /* 0x001ea80000300800 */
[----:B------:R-:W4:Y:S04]  /*7470*/  LDL.LU R16, [R1+0x78] ;  /* 0x0000780001107983 */ /* 0x000f280000300800 */
[----:B------:R-:W5:Y:S04]  /*7480*/  LDL.LU R17, [R1+0x74] ;  /* 0x0000740001117983 */ /* 0x000f680000300800 */
[----:B------:R-:W4:Y:S04]  /*7490*/  LDL.LU R3, [R1+0x70] ;  /* 0x0000700001037983 */ /* 0x000f280000300800 */
[----:B------:R-:W4:Y:S04]  /*74a0*/  LDL.LU R20, [R1+0x6c] ;  /* 0x00006c0001147983 */ /* 0x000f280000300800 */
[----:B------:R0:W-:Y:S04]  /*74b0*/  STS.U16 [R7+0x3200], R22 ;  /* 0x0032001607007388 */ /* 0x0001e80000000400 */
[----:B------:R-:W4:Y:S04]  /*74c0*/  LDL.LU R21, [R1+0x68] ;  /* 0x0000680001157983 */ /* 0x000f280000300800 */
[----:B------:R1:W-:Y:S04]  /*74d0*/  STS.U16 [R7+0x3a00], R23 ;  /* 0x003a001707007388 */ /* 0x0003e80000000400 */
[----:B0-----:R-:W4:Y:S04]  /*74e0*/  LDL.LU R22, [R1+0x64] ;  /* 0x0000640001167983 */ /* 0x001f280000300800 */
[----:B------:R0:W-:Y:S04]  /*74f0*/  STS.U16 [R7+0x4200], R24 ;  /* 0x0042001807007388 */ /* 0x0001e80000000400 */
[----:B-1----:R-:W4:Y:S04]  /*7500*/  LDL.LU R23, [R1+0x60] ;  /* 0x0000600001177983 */ /* 0x002f280000300800 */
        /* <DEDUP_REMOVED lines=10> */
[----:B---3--:R0:W-:Y:S04]  /*75b0*/  STS.U16 [R7+0x7200], R6 ;  /* 0x0072000607007388 */ /* 0x0081e80000000400 */
[----:B-1----:R-:W3:Y:S04]  /*75c0*/  LDL.LU R5, [R1+0x48] ;  /* 0x0000480001057983 */ /* 0x002ee80000300800 */
[----:B------:R1:W-:Y:S04]  /*75d0*/  STS.U16 [R7+0x7a00], R29 ;  /* 0x007a001d07007388 */ /* 0x0003e80000000400 */
[----:B0-----:R-:W3:Y:S04]  /*75e0*/  LDL.LU R6, [R1+0x44] ;  /* 0x0000440001067983 */ /* 0x001ee80000300800 */
[----:B-1----:R-:W3:Y:S04]  /*75f0*/  LDL.LU R29, [R1+0x40] ;  /* 0x00004000011d7983 */ /* 0x002ee80000300800 */
[----:B------:R-:W3:Y:S04]  /*7600*/  LDL.LU R0, [R1+0x3c] ;  /* 0x00003c0001007983 */ /* 0x000ee80000300800 */
        /* <DEDUP_REMOVED lines=11> */
[----:B--2---:R0:W-:Y:S04]  /*76c0*/  STS.U16 [R7+0x200], R2 ;  /* 0x0002000207007388 */ /* 0x0041e80000000400 */
[----:B0-----:R-:W2:Y:S04]  /*76d0*/  LDL.LU R2, [R1+0x27c0] ;  /* 0x0027c00001027983 */ /* 0x001ea80000300800 */
[----:B--2---:R0:W-:Y:S04]  /*76e0*/  STS.U16 [R7+0x10200], R2 ;  /* 0x0102000207007388 */ /* 0x0041e80000000400 */
[----:B----4-:R1:W-:Y:S04]  /*76f0*/  STS.U16 [R7+0x10a00], R16 ;  /* 0x010a001007007388 */ /* 0x0103e80000000400 */
[----:B-----5:R2:W-:Y:S04]  /*7700*/  STS.U16 [R7+0x11200], R17 ;  /* 0x0112001107007388 */ /* 0x0205e80000000400 */
[----:B0-----:R-:W4:Y:S04]  /*7710*/  LDL.LU R2, [R1+0x27bc] ;  /* 0x0027bc0001027983 */ /* 0x001f280000300800 */
[----:B-1----:R-:W5:Y:S04]  /*7720*/  LDL.LU R16, [R1+0x4] ;  /* 0x0000040001107983 */ /* 0x002f680000300800 */
[----:B--2---:R-:W2:Y:S04]  /*7730*/  LDL.LU R17, [R1] ;  /* 0x0000000001117983 */ /* 0x004ea80000300800 */
[----:B------:R0:W-:Y:S04]  /*7740*/  STS.U16 [R7+0x11a00], R3 ;  /* 0x011a000307007388 */ /* 0x0001e80000000400 */
[----:B------:R1:W-:Y:S04]  /*7750*/  STS.U16 [R7+0x12200], R20 ;  /* 0x0122001407007388 */ /* 0x0003e80000000400 */
[----:B------:R3:W-:Y:S04]  /*7760*/  STS.U16 [R7+0x12a00], R21 ;  /* 0x012a001507007388 */ /* 0x0007e80000000400 */
[----:B0-----:R-:W2:Y:S04]  /*7770*/  LDL.LU R3, [R1+0x27b8] ;  /* 0x0027b80001037983 */ /* 0x001ea80000300800 */
[----:B-1----:R-:W2:Y:S04]  /*7780*/  LDL.LU R20, [R1+0x27b4] ;  /* 0x0027b40001147983 */ /* 0x002ea80000300800 */
[----:B---3--:R-:W3:Y:S04]  /*7790*/  LDL.LU R21, [R1+0x27b0] ;  /* 0x0027b00001157983 */ /* 0x008ee80000300800 */
[----:B------:R0:W-:Y:S04]  /*77a0*/  STS.U16 [R7+0x13200], R22 ;  /* 0x0132001607007388 */ /* 0x0001e80000000400 */
[----:B------:R1:W-:Y:S04]  /*77b0*/  STS.U16 [R7+0x13a00], R23 ;  /* 0x013a001707007388 */ /* 0x0003e80000000400 */
[----:B------:R1:W-:Y:S04]  /*77c0*/  STS.U16 [R7+0x14200], R24 ;  /* 0x0142001807007388 */ /* 0x0003e80000000400 */
[----:B0-----:R-:W2:Y:S04]  /*77d0*/  LDL.LU R22, [R1+0x27ac] ;  /* 0x0027ac0001167983 */ /* 0x001ea80000300800 */
[----:B-1----:R-:W2:Y:S04]  /*77e0*/  LDL.LU R23, [R1+0x27a8] ;  /* 0x0027a80001177983 */ /* 0x002ea80000300800 */
[----:B------:R-:W2:Y:S04]  /*77f0*/  LDL.LU R24, [R1+0x27a4] ;  /* 0x0027a40001187983 */ /* 0x000ea80000300800 */
        /* <DEDUP_REMOVED lines=13> */
[----:B0-----:R-:W2:Y:S04]  /*78d0*/  LDL.LU R29, [R1+0x2788] ;  /* 0x00278800011d7983 */ /* 0x001ea80000300800 */
[----:B------:R0:W-:Y:S04]  /*78e0*/  STS.U16 [R7+0x18200], R0 ;  /* 0x0182000007007388 */ /* 0x0001e80000000400 */
[----:B------:R-:W-:Y:S04]  /*78f0*/  STS.U16 [R7+0x18a00], R8 ;  /* 0x018a000807007388 */ /* 0x000fe80000000400 */
[----:B------:R-:W-:Y:S04]  /*7900*/  STS.U16 [R7+0x19200], R9 ;  /* 0x0192000907007388 */ /* 0x000fe80000000400 */
[----:B------:R1:W-:Y:S04]  /*7910*/  STS.U16 [R7+0x19a00], R10 ;  /* 0x019a000a07007388 */ /* 0x0003e80000000400 */
[----:B------:R0:W-:Y:S04]  /*7920*/  STS.U16 [R7+0x1a200], R11 ;  /* 0x01a2000b07007388 */ /* 0x0001e80000000400 */
[----:B------:R-:W-:Y:S04]  /*7930*/  STS.U16 [R7+0x1aa00], R28 ;  /* 0x01aa001c07007388 */ /* 0x000fe80000000400 */
[----:B------:R-:W-:Y:S04]  /*7940*/  STS.U16 [R7+0x1b200], R14 ;  /* 0x01b2000e07007388 */ /* 0x000fe80000000400 */
[----:B------:R-:W-:Y:S04]  /*7950*/  STS.U16 [R7+0x1ba00], R15 ;  /* 0x01ba000f07007388 */ /* 0x000fe80000000400 */
[----:B------:R-:W-:Y:S04]  /*7960*/  STS.U16 [R7+0x1c200], R12 ;  /* 0x01c2000c07007388 */ /* 0x000fe80000000400 */
[----:B------:R-:W-:Y:S04]  /*7970*/  STS.U16 [R7+0x1ca00], R13 ;  /* 0x01ca000d07007388 */ /* 0x000fe80000000400 */
[----:B------:R-:W-:Y:S04]  /*7980*/  STS.U16 [R7+0x1d200], R18 ;  /* 0x01d2001207007388 */ /* 0x000fe80000000400 */
[----:B------:R1:W-:Y:S01]  /*7990*/  STS.U16 [R7+0x1da00], R19 ;  /* 0x01da001307007388 */ /* 0x0003e20000000400 */
[----:B0-----:R-:W-:-:S05]  /*79a0*/  MOV R0, c[0x0][0x198] ;  /* 0x0000660000007a02 */ /* 0x001fca0000000f00 */
[C---:B-1----:R-:W-:Y:S02]  /*79b0*/  IMAD R10, R0.reuse, 0xb6, RZ ;  /* 0x000000b6000a7824 */ /* 0x042fe400078e02ff */
[C---:B------:R-:W-:Y:S02]  /*79c0*/  IMAD R11, R0.reuse, 0xbe, RZ ;  /* 0x000000be000b7824 */ /* 0x040fe400078e02ff */
[C---:B------:R-:W-:Y:S02]  /*79d0*/  IMAD R19, R0.reuse, 0x208, RZ ;  /* 0x0000020800137824 */ /* 0x040fe400078e02ff */
[C---:B------:R-:W-:Y:S02]  /*79e0*/  IMAD R14, R0.reuse, 0xd6, RZ ;  /* 0x000000d6000e7824 */ /* 0x040fe400078e02ff */
[C---:B------:R-:W-:Y:S01]  /*79f0*/  IMAD R15, R0.reuse, 0xde, RZ ;  /* 0x000000de000f7824 */ /* 0x040fe200078e02ff */
[----:B--2---:R-:W-:Y:S04]  /*7a00*/  STS.U16 [R7+0x1e200], R29 ;  /* 0x01e2001d07007388 */ /* 0x004fe80000000400 */
[----:B------:R-:W-:Y:S04]  /*7a10*/  STS.U16 [R7+0x1ea00], R6 ;  /* 0x01ea000607007388 */ /* 0x000fe80000000400 */
[----:B------:R-:W-:Y:S04]  /*7a20*/  STS.U16 [R7+0x1f200], R5 ;  /* 0x01f2000507007388 */ /* 0x000fe80000000400 */
[----:B------:R0:W-:Y:S04]  /*7a30*/  STS.U16 [R7+0x1fa00], R4 ;  /* 0x01fa000407007388 */ /* 0x0001e80000000400 */
[----:B-----5:R-:W-:Y:S04]  /*7a40*/  STS.U16 [R7+0x8200], R16 ;  /* 0x0082001007007388 */ /* 0x020fe80000000400 */
[----:B------:R1:W-:Y:S04]  /*7a50*/  STS.U16 [R7+0x8a00], R17 ;  /* 0x008a001107007388 */ /* 0x0003e80000000400 */
[----:B------:R-:W-:Y:S04]  /*7a60*/  STS.U16 [R7+0x9200], R27 ;  /* 0x0092001b07007388 */ /* 0x000fe80000000400 */
[----:B------:R-:W-:Y:S04]  /*7a70*/  STS.U16 [R7+0x9a00], R26 ;  /* 0x009a001a07007388 */ /* 0x000fe80000000400 */
[----:B------:R-:W-:Y:S01]  /*7a80*/  STS.U16 [R7+0xa200], R25 ;  /* 0x00a2001907007388 */ /* 0x000fe20000000400 */
[----:B0-----:R-:W-:-:S03]  /*7a90*/  IMAD R4, R0, 0x86, RZ ;  /* 0x0000008600047824 */ /* 0x001fc600078e02ff */
[----:B------:R0:W-:Y:S01]  /*7aa0*/  STS.U16 [R7+0xaa00], R24 ;  /* 0x00aa001807007388 */ /* 0x0001e20000000400 */
[----:B------:R-:W-:-:S03]  /*7ab0*/  IMAD R5, R0, 0x8e, RZ ;  /* 0x0000008e00057824 */ /* 0x000fc600078e02ff */
[----:B------:R-:W-:Y:S01]  /*7ac0*/  STS.U16 [R7+0xb200], R23 ;  /* 0x00b2001707007388 */ /* 0x000fe20000000400 */
[----:B-1----:R-:W-:-:S03]  /*7ad0*/  IMAD R17, R0, 0x206, RZ ;  /* 0x0000020600117824 */ /* 0x002fc600078e02ff */
[----:B------:R-:W-:Y:S01]  /*7ae0*/  STS.U16 [R7+0xba00], R22 ;  /* 0x00ba001607007388 */ /* 0x000fe20000000400 */
[----:B------:R-:W-:-:S03]  /*7af0*/  IMAD R6, R0, 0x96, RZ ;  /* 0x0000009600067824 */ /* 0x000fc600078e02ff */
[----:B---3--:R-:W-:Y:S04]  /*7b00*/  STS.U16 [R7+0xc200], R21 ;  /* 0x00c2001507007388 */ /* 0x008fe80000000400 */
[----:B------:R1:W-:Y:S01]  /*7b10*/  STS.U16 [R7+0xca00], R20 ;  /* 0x00ca001407007388 */ /* 0x0003e20000000400 */
[C---:B0-----:R-:W-:Y:S02]  /*7b20*/  IMAD R24, R0.reuse, 0x106, RZ ;  /* 0x0000010600187824 */ /* 0x041fe400078e02ff */
[C---:B------:R-:W-:Y:S01]  /*7b30*/  IMAD R25, R0.reuse, 0x10c, RZ ;  /* 0x0000010c00197824 */ /* 0x040fe200078e02ff */
[----:B------:R4:W-:Y:S01]  /*7b40*/  STL.64 [R1+0x2780], R4 ;  /* 0x0027800401007387 */ /* 0x0009e20000100a00 */
[----:B-1----:R-:W-:-:S05]  /*7b50*/  IMAD R7, R0, 0x9e, RZ ;  /* 0x0000009e00077824 */ /* 0x002fca00078e02ff */
[----:B------:R0:W-:Y:S01]  /*7b60*/  STL.64 [R1+0x2778], R6 ;  /* 0x0027780601007387 */ /* 0x0001e20000100a00 */
[----:B----4-:R-:W-:-:S03]  /*7b70*/  IADD3 R4, P0, R17, R2, RZ ;  /* 0x0000000211047210 */ /* 0x010fc60007f1e0ff */
[----:B------:R-:W-:Y:S01]  /*7b80*/  STL.64 [R1+0x2770], R10 ;  /* 0x0027700a01007387 */ /* 0x000fe20000100a00 */
[----:B------:R-:W-:-:S03]  /*7b90*/  IMAD R21, R0, 0x20a, RZ ;  /* 0x0000020a00157824 */ /* 0x000fc600078e02ff */
[----:B------:R1:W-:Y:S01]  /*7ba0*/  STL.64 [R1+0x2768], R14 ;  /* 0x0027680e01007387 */ /* 0x0003e20000100a00 */
[----:B0-----:R-:W-:-:S03]  /*7bb0*/  IADD3 R6, P6, R19, R2, RZ ;  /* 0x0000000213067210 */ /* 0x001fc60007fde0ff */
[----:B------:R-:W-:Y:S01]  /*7bc0*/  STL.64 [R1+0x2760], R24 ;  /* 0x0027601801007387 */ /* 0x000fe20000100a00 */
[----:B------:R-:W-:-:S03]  /*7bd0*/  IMAD R23, R0, 0x20c, RZ ;  /* 0x0000020c00177824 */ /* 0x000fc600078e02ff */
[----:B------:R0:W-:Y:S01]  /*7be0*/  STL [R1+0x290], R4 ;  /* 0x0002900401007387 */ /* 0x0001e20000100800 */
[C---:B------:R-:W-:Y:S01]  /*7bf0*/  IMAD.SHL.U32 R27, R0.reuse, 0x4, RZ ;  /* 0x00000004001b7824 */ /* 0x040fe200078e00ff */
[-C--:B-1----:R-:W-:Y:S02]  /*7c00*/  IADD3 R14, P5, R21, R2.reuse, RZ ;  /* 0x00000002150e7210 */ /* 0x082fe40007fbe0ff */
[----:B0-----:R-:W2:Y:S04]  /*7c10*/  LDL.LU.64 R4, [R1+0x2780] ;  /* 0x0027800001047983 */ /* 0x001ea80000300a00 */
[----:B------:R0:W-:Y:S01]  /*7c20*/  STL [R1+0x288], R6 ;  /* 0x0002880601007387 */ /* 0x0001e20000100800 */
[-C--:B------:R-:W-:Y:S02]  /*7c30*/  IADD3 R24, P4, R23, R2.reuse, RZ ;  /* 0x0000000217187210 */ /* 0x080fe40007f9e0ff */
[C---:B0-----:R-:W-:Y:S01]  /*7c40*/  LEA R6, P2, R0.reuse, R2, 0x3 ;  /* 0x0000000200067211 */ /* 0x041fe200078418ff */
[----:B------:R-:W-:Y:S03]  /*7c50*/  STL [R1+0x280], R14 ;  /* 0x0002800e01007387 */ /* 0x000fe60000100800 */
[----:B------:R-:W-:Y:S01]  /*7c60*/  LEA.HI.X.SX32 R7, R27, R3, 0x1, P2 ;  /* 0x000000031b077211 */ /* 0x000fe200010f0eff */
[----:B------:R-:W-:Y:S04]  /*7c70*/  STL [R1+0x278], R24 ;  /* 0x0002781801007387 */ /* 0x000fe80000100800 */
[----:B------:R0:W-:Y:S04]  /*7c80*/  STL.64 [R1+0x498], R6 ;  /* 0x0004980601007387 */ /* 0x0001e80000100a00 */
[----:B0-----:R-:W3:Y:S01]  /*7c90*/  LDL.LU.64 R6, [R1+0x2778] ;  /* 0x0027780001067983 */ /* 0x001ee20000300a00 */
[----:B------:R-:W-:-:S02]  /*7ca0*/  IMAD R28, R0, 0x43, RZ ;  /* 0x00000043001c7824 */ /* 0x000fc400078e02ff */
[C---:B------:R-:W-:Y:S02]  /*7cb0*/  IMAD R19, R0.reuse, 0x47, RZ ;  /* 0x0000004700137824 */ /* 0x040fe400078e02ff */
[C---:B------:R-:W-:Y:S02]  /*7cc0*/  IMAD R17, R0.reuse, 0x4b, RZ ;  /* 0x0000004b00117824 */ /* 0x040fe400078e02ff */
[C---:B------:R-:W-:Y:S02]  /*7cd0*/  IMAD R8, R0.reuse, 0xa6, RZ ;  /* 0x000000a600087824 */ /* 0x040fe400078e02ff */
[----:B------:R-:W-:Y:S01]  /*7ce0*/  IMAD R9, R0, 0xae, RZ ;  /* 0x000000ae00097824 */ /* 0x000fe200078e02ff */
[----:B--2---:R-:W-:-:S04]  /*7cf0*/  IADD3 R14, P1, R4, R2, RZ ;  /* 0x00000002040e7210 */ /* 0x004fc80007f3e0ff */
[----:B------:R-:W-:Y:S02]  /*7d00*/  LEA.HI.X.SX32 R15, R28, R3, 0x1, P1 ;  /* 0x000000031c0f7211 */ /* 0x000fe400008f0eff */
[----:B------:R-:W-:-:S03]  /*7d10*/  IADD3 R24, P3, R5, R2, RZ ;  /* 0x0000000205187210 */ /* 0x000fc60007f7e0ff */
[----:B------:R0:W-:Y:S01]  /*7d20*/  STL.64 [R1+0x490], R14 ;  /* 0x0004900e01007387 */ /* 0x0001e20000100a00 */
[----:B------:R-:W-:Y:S01]  /*7d30*/  LEA.HI.X.SX32 R25, R19, R3, 0x1, P3 ;  /* 0x0000000313197211 */ /* 0x000fe200018f0eff */
[----:B------:R-:W-:Y:S01]  /*7d40*/  IMAD R19, R0, 0x4f, RZ ;  /* 0x0000004f00137824 */ /* 0x000fe200078e02ff */
[-C--:B---3--:R-:W-:Y:S02]  /*7d50*/  IADD3 R10, P2, R6, R2.reuse, RZ ;  /* 0x00000002060a7210 */ /* 0x088fe40007f5e0ff */
[----:B0-----:R-:W-:-:S03]  /*7d60*/  IADD3 R14, P1, R7, R2, RZ ;  /* 0x00000002070e7210 */ /* 0x001fc60007f3e0ff */
[----:B------:R-:W-:Y:S04]  /*7d70*/  STL [R1+0x480], R10 ;  /* 0x0004800a01007387 */ /* 0x000fe80000100800 */
[----:B------:R0:W-:Y:S01]  /*7d80*/  STL.64 [R1+0x2748], R6 ;  /* 0x0027480601007387 */ /* 0x0001e20000100a00 */
[----:B------:R-:W-:Y:S02]  /*7d90*/  LEA.HI.X.SX32 R15, R19, R3, 0x1, P1 ;  /* 0x00000003130f7211 */ /* 0x000fe400008f0eff */
[----:B0-----:R-:W-:Y:S02]  /*7da0*/  MOV R6, R10 ;  /* 0x0000000a00067202 */ /* 0x001fe40000000f00 */
[----:B------:R-:W-:Y:S02]  /*7db0*/  MOV R7, R11 ;  /* 0x0000000b00077202 */ /* 0x000fe40000000f00 */
[----:B------:R-:W2:Y:S01]  /*7dc0*/  LDL.LU.64 R10, [R1+0x2770] ;  /* 0x00277000010a7983 */ /* 0x000ea20000300a00 */
[----:B------:R-:W-:-:S03]  /*7dd0*/  LEA.HI.X.SX32 R7, R17, R3, 0x1, P2 ;  /* 0x0000000311077211 */ /* 0x000fc600010f0eff */
[----:B------:R-:W-:Y:S04]  /*7de0*/  STL.64 [R1+0x488], R24 ;  /* 0x0004881801007387 */ /* 0x000fe80000100a00 */
[----:B------:R-:W-:Y:S04]  /*7df0*/  STL [R1+0x484], R7 ;  /* 0x0004840701007387 */ /* 0x000fe80000100800 */
[----:B------:R-:W-:Y:S04]  /*7e00*/  STL.64 [R1+0x2740], R8 ;  /* 0x0027400801007387 */ /* 0x000fe80000100a00 */
[----:B------:R-:W-:Y:S04]  /*7e10*/  STL [R1+0x2750], R9 ;  /* 0x0027500901007387 */ /* 0x000fe80000100800 */
[----:B------:R0:W-:Y:S04]  /*7e20*/  STL.64 [R1+0x478], R14 ;  /* 0x0004780e01007387 */ /* 0x0001e80000100a00 */
[----:B0-----:R-:W3:Y:S01]  /*7e30*/  LDL.LU.64 R14, [R1+0x2768] ;  /* 0x00276800010e7983 */ /* 0x001ee20000300a00 */
[----:B------:R-:W-:Y:S01]  /*7e40*/  IMAD R17, R0, 0x53, RZ ;  /* 0x0000005300117824 */ /* 0x000fe200078e02ff */
[-C--:B------:R-:W-:Y:S01]  /*7e50*/  IADD3 R24, P3, R8, R2.reuse, RZ ;  /* 0x0000000208187210 */ /* 0x080fe20007f7e0ff */
[----:B------:R-:W-:Y:S01]  /*7e60*/  IMAD R19, R0, 0x57, RZ ;  /* 0x0000005700137824 */ /* 0x000fe200078e02ff */
[----:B------:R-:W-:-:S02]  /*7e70*/  IADD3 R6, P2, R9, R2, RZ ;  /* 0x0000000209067210 */ /* 0x000fc40007f5e0ff */
[-C--:B------:R-:W-:Y:S01]  /*7e80*/  LEA.HI.X.SX32 R25, R17, R3.reuse, 0x1, P3 ;  /* 0x0000000311197211 */ /* 0x080fe200018f0eff */
[C---:B------:R-:W-:Y:S01]  /*7e90*/  IMAD R17, R0.reuse, 0x5b, RZ ;  /* 0x0000005b00117824 */ /* 0x040fe200078e02ff */
[----:B------:R-:W-:Y:S01]  /*7ea0*/  LEA.HI.X.SX32 R7, R19, R3, 0x1, P2 ;  /* 0x0000000313077211 */ /* 0x000fe200010f0eff */
[C---:B------:R-:W-:Y:S02]  /*7eb0*/  IMAD R12, R0.reuse, 0xc6, RZ ;  /* 0x000000c6000c7824 */ /* 0x040fe400078e02ff */
[----:B------:R0:W-:Y:S01]  /*7ec0*/  STL.64 [R1+0x470], R24 ;  /* 0x0004701801007387 */ /* 0x0001e20000100a00 */
[C---:B------:R-:W-:Y:S02]  /*7ed0*/  IMAD R19, R0.reuse, 0x5f, RZ ;  /* 0x0000005f00137824 */ /* 0x040fe400078e02ff */
[C---:B------:R-:W-:Y:S02]  /*7ee0*/  IMAD R13, R0.reuse, 0xce, RZ ;  /* 0x000000ce000d7824 */ /* 0x040fe400078e02ff */
[----:B------:R-:W-:-:S02]  /*7ef0*/  IMAD R16, R0, 0xe6, RZ ;  /* 0x000000e600107824 */ /* 0x000fc400078e02ff */
[----:B------:R-:W-:Y:S01]  /*7f00*/  IMAD R18, R0, 0xee, RZ ;  /* 0x000000ee00127824 */ /* 0x000fe200078e02ff */
[-C--:B--2---:R-:W-:Y:S02]  /*7f10*/  IADD3 R8, P1, R10, R2.reuse, RZ ;  /* 0x000000020a087210 */ /* 0x084fe40007f3e0ff */
[----:B0-----:R-:W-:Y:S01]  /*7f20*/  IADD3 R24, P3, R11, R2, RZ ;  /* 0x000000020b187210 */ /* 0x001fe20007f7e0ff */
[----:B------:R-:W-:Y:S01]  /*7f30*/  STL.64 [R1+0x2758], R10 ;  /* 0x0027580a01007387 */ /* 0x000fe20000100a00 */
[-C--:B------:R-:W-:Y:S01]  /*7f40*/  LEA.HI.X.SX32 R9, R17, R3.reuse, 0x1, P1 ;  /* 0x0000000311097211 */ /* 0x080fe200008f0eff */
[C---:B------:R-:W-:Y:S01]  /*7f50*/  IMAD R17, R0.reuse, 0x63, RZ ;  /* 0x0000006300117824 */ /* 0x040fe200078e02ff */
[----:B------:R-:W-:Y:S01]  /*7f60*/  LEA.HI.X.SX32 R25, R19, R3, 0x1, P3 ;  /* 0x0000000313197211 */ /* 0x000fe200018f0eff */
[----:B------:R0:W-:Y:S01]  /*7f70*/  STL.64 [R1+0x468], R6 ;  /* 0x0004680601007387 */ /* 0x0001e20000100a00 */
[----:B------:R-:W-:-:S03]  /*7f80*/  IMAD R19, R0, 0x67, RZ ;  /* 0x0000006700137824 */ /* 0x000fc600078e02ff */
[----:B------:R1:W-:Y:S01]  /*7f90*/  STL.64 [R1+0x460], R8 ;  /* 0x0004600801007387 */ /* 0x0003e20000100a00 */
[----:B0-----:R-:W-:-:S03]  /*7fa0*/  IADD3 R6, P2, R12, R2, RZ ;  /* 0x000000020c067210 */ /* 0x001fc60007f5e0ff */
[----:B------:R3:W-:Y:S01]  /*7fb0*/  STL.64 [R1+0x458], R24 ;  /* 0x0004581801007387 */ /* 0x0007e20000100a00 */
[-C--:B-1----:R-:W-:Y:S02]  /*7fc0*/  IADD3 R8, P1, R13, R2.reuse, RZ ;  /* 0x000000020d087210 */ /* 0x082fe40007f3e0ff */
[-C--:B------:R-:W-:Y:S01]  /*7fd0*/  LEA.HI.X.SX32 R7, R17, R3.reuse, 0x1, P2 ;  /* 0x0000000311077211 */ /* 0x080fe200010f0eff */
[C---:B------:R-:W-:Y:S01]  /*7fe0*/  IMAD R17, R0.reuse, 0x6b, RZ ;  /* 0x0000006b00117824 */ /* 0x040fe200078e02ff */
[-C--:B------:R-:W-:Y:S01]  /*7ff0*/  LEA.HI.X.SX32 R9, R19, R3.reuse, 0x1, P1 ;  /* 0x0000000313097211 */ /* 0x080fe200008f0eff */
[----:B------:R-:W-:Y:S01]  /*8000*/  IMAD R19, R0, 0x6f, RZ ;  /* 0x0000006f00137824 */ /* 0x000fe200078e02ff */
[-C--:B---3--:R-:W-:Y:S01]  /*8010*/  IADD3 R24, P3, R14, R2.reuse, RZ ;  /* 0x000000020e187210 */ /* 0x088fe20007f7e0ff */
[----:B------:R0:W-:Y:S03]  /*8020*/  STL.64 [R1+0x450], R6 ;  /* 0x0004500601007387 */ /* 0x0001e60000100a00 */
[----:B------:R-:W-:Y:S01]  /*8030*/  LEA.HI.X.SX32 R25, R17, R3, 0x1, P3 ;  /* 0x0000000311197211 */ /* 0x000fe200018f0eff */
[----:B------:R1:W-:Y:S01]  /*8040*/  STL.64 [R1+0x448], R8 ;  /* 0x0004480801007387 */ /* 0x0003e20000100a00 */
[----:B------:R-:W-:Y:S01]  /*8050*/  IMAD R17, R0, 0x73, RZ ;  /* 0x0000007300117824 */ /* 0x000fe200078e02ff */
[----:B0-----:R-:W-:-:S02]  /*8060*/  IADD3 R6, P2, R15, R2, RZ ;  /* 0x000000020f067210 */ /* 0x001fc40007f5e0ff */
[----:B------:R0:W-:Y:S02]  /*8070*/  STL.64 [R1+0x440], R24 ;  /* 0x0004401801007387 */ /* 0x0001e40000100a00 */
[----:B------:R-:W-:Y:S01]  /*8080*/  LEA.HI.X.SX32 R7, R19, R3, 0x1, P2 ;  /* 0x0000000313077211 */ /* 0x000fe200010f0eff */
[----:B------:R-:W-:Y:S01]  /*8090*/  IMAD R19, R0, 0x77, RZ ;  /* 0x0000007700137824 */ /* 0x000fe200078e02ff */
[----:B-1----:R-:W-:-:S04]  /*80a0*/  IADD3 R8, P1, R16, R2, RZ ;  /* 0x0000000210087210 */ /* 0x002fc80007f3e0ff */
[-C--:B------:R-:W-:Y:S02]  /*80b0*/  LEA.HI.X.SX32 R9, R17, R3.reuse, 0x1, P1 ;  /* 0x0000000311097211 */ /* 0x080fe400008f0eff */
[----:B0-----:R-:W-:Y:S01]  /*80c0*/  IADD3 R24, P3, R18, R2, RZ ;  /* 0x0000000212187210 */ /* 0x001fe20007f7e0ff */
[----:B------:R-:W-:Y:S03]  /*80d0*/  STL.64 [R1+0x438], R6 ;  /* 0x0004380601007387 */ /* 0x000fe60000100a00 */
[----:B------:R-:W-:Y:S01]  /*80e0*/  LEA.HI.X.SX32 R25, R19, R3, 0x1, P3 ;  /* 0x0000000313197211 */ /* 0x000fe200018f0eff */
[----:B------:R-:W-:Y:S04]  /*80f0*/  STL.64 [R1+0x430], R8 ;  /* 0x0004300801007387 */ /* 0x000fe80000100a00 */
[----:B------:R0:W-:Y:S04]  /*8100*/  STL.64 [R1+0x428], R24 ;  /* 0x0004281801007387 */ /* 0x0001e80000100a00 */
[----:B0-----:R-:W2:Y:S01]  /*8110*/  LDL.LU.64 R24, [R1+0x2760] ;  /* 0x0027600001187983 */ /* 0x001ea20000300a00 */
[----:B------:R-:W-:-:S02]  /*8120*/  IMAD R20, R0, 0xf6, RZ ;  /* 0x000000f600147824 */ /* 0x000fc400078e02ff */
[C---:B------:R-:W-:Y:S02]  /*8130*/  IMAD R17, R0.reuse, 0x7b, RZ ;  /* 0x0000007b00117824 */ /* 0x040fe400078e02ff */
[----:B------:R-:W-:Y:S01]  /*8140*/  IMAD R22, R0, 0xfe, RZ ;  /* 0x000000fe00167824 */ /* 0x000fe200078e02ff */
[----:B------:R-:W-:-:S04]  /*8150*/  IADD3 R6, P2, R20, R2, RZ ;  /* 0x0000000214067210 */ /* 0x000fc80007f5e0ff */
[-C--:B------:R-:W-:Y:S01]  /*8160*/  LEA.HI.X.SX32 R7, R17, R3.reuse, 0x1, P2 ;  /* 0x0000000311077211 */ /* 0x080fe200010f0eff */
[----:B------:R-:W-:Y:S01]  /*8170*/  IMAD R17, R0, 0x7f, RZ ;  /* 0x0000007f00117824 */ /* 0x000fe200078e02ff */
[----:B------:R-:W-:Y:S01]  /*8180*/  IADD3 R8, P1, R22, R2, RZ ;  /* 0x0000000216087210 */ /* 0x000fe20007f3e0ff */
[C---:B------:R-:W-:Y:S02]  /*8190*/  IMAD R26, R0.reuse, 0x10e, RZ ;  /* 0x0000010e001a7824 */ /* 0x040fe400078e02ff */
[----:B------:R0:W-:Y:S01]  /*81a0*/  STL.64 [R1+0x420], R6 ;  /* 0x0004200601007387 */ /* 0x0001e20000100a00 */
[----:B------:R-:W-:Y:S01]  /*81b0*/  LEA.HI.X.SX32 R9, R17, R3, 0x1, P1 ;  /* 0x0000000311097211 */ /* 0x000fe200008f0eff */
[C---:B------:R-:W-:Y:S02]  /*81c0*/  IMAD R19, R0.reuse, 0x83, RZ ;  /* 0x0000008300137824 */ /* 0x040fe400078e02ff */
[C---:B------:R-:W-:Y:S02]  /*81d0*/  IMAD R23, R0.reuse, 0x87, RZ ;  /* 0x0000008700177824 */ /* 0x040fe400078e02ff */
[----:B------:R-:W-:-:S02]  /*81e0*/  IMAD R29, R0, 0x116, RZ ;  /* 0x00000116001d7824 */ /* 0x000fc400078e02ff */
[C---:B------:R-:W-:Y:S02]  /*81f0*/  IMAD R17, R0.reuse, 0x11c, RZ ;  /* 0x0000011c00117824 */ /* 0x040fe400078e02ff */
[----:B------:R-:W-:Y:S01]  /*8200*/  IMAD R21, R0, 0x11e, RZ ;  /* 0x0000011e00157824 */ /* 0x000fe200078e02ff */
[-C--:B--2---:R-:W-:Y:S02]  /*8210*/  IADD3 R10, P3, R24, R2.reuse, RZ ;  /* 0x00000002180a7210 */ /* 0x084fe40007f7e0ff */
[----:B0-----:R-:W-:-:S03]  /*8220*/  IADD3 R6, P2, R25, R2, RZ ;  /* 0x0000000219067210 */ /* 0x001fc60007f5e0ff */
[----:B------:R-:W-:Y:S04]  /*8230*/  STL [R1+0x410], R10 ;  /* 0x0004100a01007387 */ /* 0x000fe80000100800 */
[----:B------:R0:W-:Y:S01]  /*8240*/  STL.64 [R1+0x2730], R24 ;  /* 0x0027301801007387 */ /* 0x0001e20000100a00 */
[-C--:B------:R-:W-:Y:S02]  /*8250*/  LEA.HI.X.SX32 R7, R4, R3.reuse, 0x1, P2 ;  /* 0x0000000304077211 */ /* 0x080fe400010f0eff */
[----:B0-----:R-:W-:Y:S01]  /*8260*/  MOV R24, R10 ;  /* 0x0000000a00187202 */ /* 0x001fe20000000f00 */
[----:B------:R-:W-:Y:S02]  /*8270*/  IMAD.MOV.U32 R25, RZ, RZ, R11 ;  /* 0x000000ffff197224 */ /* 0x000fe400078e000b */
[----:B------:R-:W2:Y:S01]  /*8280*/  LDL.LU.64 R10, [R1+0x2758] ;  /* 0x00275800010a7983 */ /* 0x000ea20000300a00 */
[----:B------:R-:W-:-:S03]  /*8290*/  LEA.HI.X.SX32 R25, R19, R3, 0x1, P3 ;  /* 0x0000000313197211 */ /* 0x000fc600018f0eff */
[----:B------:R0:W-:Y:S01]  /*82a0*/  STL.64 [R1+0x418], R8 ;  /* 0x0004180801007387 */ /* 0x0001e20000100a00 */
[----:B------:R-:W-:Y:S01]  /*82b0*/  IMAD R19, R0, 0x8b, RZ ;  /* 0x0000008b00137824 */ /* 0x000fe200078e02ff */
[-C--:B------:R-:W-:Y:S02]  /*82c0*/  IADD3 R24, P3, R29, R2.reuse, RZ ;  /* 0x000000021d187210 */ /* 0x080fe40007f7e0ff */
[----:B------:R1:W-:Y:S01]  /*82d0*/  STL [R1+0x414], R25 ;  /* 0x0004141901007387 */ /* 0x0003e20000100800 */
[----:B0-----:R-:W-:-:S03]  /*82e0*/  IADD3 R8, P1, R26, R2, RZ ;  /* 0x000000021a087210 */ /* 0x001fc60007f3e0ff */
[----:B------:R0:W-:Y:S01]  /*82f0*/  STL.64 [R1+0x408], R6 ;  /* 0x0004080601007387 */ /* 0x0001e20000100a00 */
[-C--:B------:R-:W-:Y:S02]  /*8300*/  LEA.HI.X.SX32 R9, R23, R3.reuse, 0x1, P1 ;  /* 0x0000000317097211 */ /* 0x080fe400008f0eff */
[----:B-1----:R-:W-:-:S03]  /*8310*/  LEA.HI.X.SX32 R25, R19, R3, 0x1, P3 ;  /* 0x0000000313197211 */ /* 0x002fc600018f0eff */
[----:B------:R1:W-:Y:S01]  /*8320*/  STL.64 [R1+0x400], R8 ;  /* 0x0004000801007387 */ /* 0x0003e20000100a00 */
[----:B0-----:R-:W-:-:S04]  /*8330*/  IADD3 R6, P2, R17, R2, RZ ;  /* 0x0000000211067210 */ /* 0x001fc80007f5e0ff */
[----:B------:R-:W-:Y:S02]  /*8340*/  LEA.HI.X.SX32 R7, R5, R3, 0x1, P2 ;  /* 0x0000000305077211 */ /* 0x000fe400010f0eff */
[----:B-1----:R-:W-:Y:S01]  /*8350*/  IADD3 R8, P1, R21, R2, RZ ;  /* 0x0000000215087210 */ /* 0x002fe20007f3e0ff */
[----:B------:R-:W3:Y:S04]  /*8360*/  LDL.LU R9, [R1+0x2750] ;  /* 0x0027500001097983 */ /* 0x000ee80000300800 */
[----:B------:R-:W-:Y:S04]  /*8370*/  STL.64 [R1+0x3f8], R24 ;  /* 0x0003f81801007387 */ /* 0x000fe80000100a00 */
[----:B------:R-:W-:Y:S04]  /*8380*/  STL [R1+0x3e8], R8 ;  /* 0x0003e80801007387 */ /* 0x000fe80000100800 */
[----:B------:R0:W-:Y:S04]  /*8390*/  STL.64 [R1+0x3f0], R6 ;  /* 0x0003f00601007387 */ /* 0x0001e80000100a00 */
[----:B0-----:R-:W4:Y:S01]  /*83a0*/  LDL.LU.64 R6, [R1+0x2748] ;  /* 0x0027480001067983 */ /* 0x001f220000300a00 */
[----:B------:R-:W-:-:S05]  /*83b0*/  IMAD R17, R0, 0x126, RZ ;  /* 0x0000012600117824 */ /* 0x000fca00078e02ff */
[----:B------:R-:W-:Y:S01]  /*83c0*/  IADD3 R24, P3, R17, R2, RZ ;  /* 0x0000000211187210 */ /* 0x000fe20007f7e0ff */
[C---:B------:R-:W-:Y:S01]  /*83d0*/  IMAD R17, R0.reuse, 0x12c, RZ ;  /* 0x0000012c00117824 */ /* 0x040fe200078e02ff */
[----:B------:R-:W-:Y:S01]  /*83e0*/  MOV R4, R8 ;  /* 0x0000000800047202 */ /* 0x000fe20000000f00 */
[----:B------:R-:W-:-:S03]  /*83f0*/  IMAD R19, R0, 0x8f, RZ ;  /* 0x0000008f00137824 */ /* 0x000fc600078e02ff */
[----:B------:R-:W-:Y:S01]  /*8400*/  IADD3 R8, P2, R17, R2, RZ ;  /* 0x0000000211087210 */ /* 0x000fe20007f5e0ff */
[C---:B------:R-:W-:Y:S02]  /*8410*/  IMAD R17, R0.reuse, 0x93, RZ ;  /* 0x0000009300117824 */ /* 0x040fe400078e02ff */
[----:B------:R-:W-:-:S03]  /*8420*/  IMAD R21, R0, 0x12e, RZ ;  /* 0x0000012e00157824 */ /* 0x000fc600078e02ff */
[----:B------:R-:W-:Y:S01]  /*8430*/  LEA.HI.X.SX32 R25, R17, R3, 0x1, P3 ;  /* 0x0000000311197211 */ /* 0x000fe200018f0eff */
[C---:B------:R-:W-:Y:S01]  /*8440*/  IMAD R17, R0.reuse, 0x13c, RZ ;  /* 0x0000013c00117824 */ /* 0x040fe200078e02ff */
[----:B---3--:R-:W-:Y:S02]  /*8450*/  MOV R5, R9 ;  /* 0x0000000900057202 */ /* 0x008fe40000000f00 */
[----:B------:R-:W-:Y:S01]  /*8460*/  LEA.HI.X.SX32 R5, R19, R3, 0x1, P1 ;  /* 0x0000000313057211 */ /* 0x000fe200008f0eff */
[----:B------:R-:W-:-:S04]  /*8470*/  IMAD R19, R0, 0x136, RZ ;  /* 0x0000013600137824 */ /* 0x000fc800078e02ff */
[----:B------:R-:W-:Y:S01]  /*8480*/  STL [R1+0x3ec], R5 ;  /* 0x0003ec0501007387 */ /* 0x000fe20000100800 */
[----:B------:R-:W-:-:S03]  /*8490*/  IADD3 R4, P1, R21, R2, RZ ;  /* 0x0000000215047210 */ /* 0x000fc60007f3e0ff */
[----:B------:R0:W-:Y:S01]  /*84a0*/  STL.64 [R1+0x3e0], R24 ;  /* 0x0003e01801007387 */ /* 0x0001e20000100a00 */
[-C--:B----4-:R-:W-:Y:S02]  /*84b0*/  LEA.HI.X.SX32 R9, R6, R3.reuse, 0x1, P2 ;  /* 0x0000000306097211 */ /* 0x090fe400010f0eff */
[-C--:B0-----:R-:W-:Y:S01]  /*84c0*/  IADD3 R24, P3, R19, R2.reuse, RZ ;  /* 0x0000000213187210 */ /* 0x081fe20007f7e0ff */
[C---:B------:R-:W-:Y:S02]  /*84d0*/  IMAD R19, R0.reuse, 0x97, RZ ;  /* 0x0000009700137824 */ /* 0x040fe400078e02ff */
[----:B------:R0:W-:Y:S03]  /*84e0*/  STL.64 [R1+0x3d8], R8 ;  /* 0x0003d80801007387 */ /* 0x0001e60000100a00 */
[----:B------:R-:W-:Y:S02]  /*84f0*/  LEA.HI.X.SX32 R5, R19, R3, 0x1, P1 ;  /* 0x0000000313057211 */ /* 0x000fe400008f0eff */
[----:B0-----:R-:W-:Y:S01]  /*8500*/  IADD3 R8, P2, R17, R2, RZ ;  /* 0x0000000211087210 */ /* 0x001fe20007f5e0ff */
[----:B------:R-:W-:-:S03]  /*8510*/  IMAD R17, R0, 0x9b, RZ ;  /* 0x0000009b00117824 */ /* 0x000fc600078e02ff */
[-C--:B------:R-:W-:Y:S02]  /*8520*/  LEA.HI.X.SX32 R9, R7, R3.reuse, 0x1, P2 ;  /* 0x0000000307097211 */ /* 0x080fe400010f0eff */
[----:B------:R-:W-:Y:S01]  /*8530*/  LEA.HI.X.SX32 R25, R17, R3, 0x1, P3 ;  /* 0x0000000311197211 */ /* 0x000fe200018f0eff */
[----:B------:R-:W-:Y:S04]  /*8540*/  STL.64 [R1+0x3d0], R4 ;  /* 0x0003d00401007387 */ /* 0x000fe80000100a00 */
[----:B------:R-:W-:Y:S04]  /*8550*/  STL.64 [R1+0x3c8], R24 ;  /* 0x0003c81801007387 */ /* 0x000fe80000100a00 */
[----:B------:R0:W-:Y:S04]  /*8560*/  STL.64 [R1+0x3c0], R8 ;  /* 0x0003c00801007387 */ /* 0x0001e80000100a00 */
[----:B0-----:R-:W3:Y:S01]  /*8570*/  LDL.LU.64 R8, [R1+0x2740] ;  /* 0x0027400001087983 */ /* 0x001ee20000300a00 */
[----:B------:R-:W-:-:S02]  /*8580*/  IMAD R19, R0, 0x146, RZ ;  /* 0x0000014600137824 */ /* 0x000fc400078e02ff */
[C---:B------:R-:W-:Y:S02]  /*8590*/  IMAD R17, R0.reuse, 0x14c, RZ ;  /* 0x0000014c00117824 */ /* 0x040fe400078e02ff */
[C---:B------:R-:W-:Y:S01]  /*85a0*/  IMAD R21, R0.reuse, 0x13e, RZ ;  /* 0x0000013e00157824 */ /* 0x040fe200078e02ff */
[-C--:B------:R-:W-:Y:S01]  /*85b0*/  IADD3 R24, P3, R19, R2.reuse, RZ ;  /* 0x0000000213187210 */ /* 0x080fe20007f7e0ff */
[C---:B------:R-:W-:Y:S01]  /*85c0*/  IMAD R19, R0.reuse, 0x9f, RZ ;  /* 0x0000009f00137824 */ /* 0x040fe200078e02ff */
[-C--:B------:R-:W-:Y:S01]  /*85d0*/  IADD3 R6, P2, R17, R2.reuse, RZ ;  /* 0x0000000211067210 */ /* 0x080fe20007f5e0ff */
[----:B------:R-:W-:Y:S01]  /*85e0*/  IMAD R17, R0, 0xa3, RZ ;  /* 0x000000a300117824 */ /* 0x000fe200078e02ff */
[----:B------:R-:W-:-:S04]  /*85f0*/  IADD3 R4, P1, R21, R2, RZ ;  /* 0x0000000215047210 */ /* 0x000fc80007f3e0ff */
[-C--:B------:R-:W-:Y:S01]  /*8600*/  LEA.HI.X.SX32 R5, R19, R3.reuse, 0x1, P1 ;  /* 0x0000000313057211 */ /* 0x080fe200008f0eff */
[C---:B------:R-:W-:Y:S01]  /*8610*/  IMAD R19, R0.reuse, 0x156, RZ ;  /* 0x0000015600137824 */ /* 0x040fe200078e02ff */
[----:B------:R-:W-:Y:S01]  /*8620*/  LEA.HI.X.SX32 R25, R17, R3, 0x1, P3 ;  /* 0x0000000311197211 */ /* 0x000fe200018f0eff */
[C---:B------:R-:W-:Y:S02]  /*8630*/  IMAD R17, R0.reuse, 0x15c, RZ ;  /* 0x0000015c00117824 */ /* 0x040fe400078e02ff */
[----:B------:R-:W-:Y:S01]  /*8640*/  IMAD R21, R0, 0x14e, RZ ;  /* 0x0000014e00157824 */ /* 0x000fe200078e02ff */
[----:B------:R0:W-:Y:S04]  /*8650*/  STL.64 [R1+0x3b8], R4 ;  /* 0x0003b80401007387 */ /* 0x0001e80000100a00 */
[----:B------:R1:W-:Y:S01]  /*8660*/  STL.64 [R1+0x3b0], R24 ;  /* 0x0003b01801007387 */ /* 0x0003e20000100a00 */
[----:B0-----:R-:W-:-:S02]  /*8670*/  IADD3 R4, P1, R21, R2, RZ ;  /* 0x0000000215047210 */ /* 0x001fc40007f3e0ff */
[----:B-1----:R-:W-:Y:S01]  /*8680*/  IADD3 R24, P3, R19, R2, RZ ;  /* 0x0000000213187210 */ /* 0x002fe20007f7e0ff */
[----:B------:R-:W-:-:S05]  /*8690*/  IMAD R19, R0, 0xa7, RZ ;  /* 0x000000a700137824 */ /* 0x000fca00078e02ff */
[-C--:B------:R-:W-:Y:S01]  /*86a0*/  LEA.HI.X.SX32 R5, R19, R3.reuse, 0x1, P1 ;  /* 0x0000000313057211 */ /* 0x080fe200008f0eff */
[C---:B------:R-:W-:Y:S02]  /*86b0*/  IMAD R19, R0.reuse, 0x166, RZ ;  /* 0x0000016600137824 */ /* 0x040fe400078e02ff */
[C---:B------:R-:W-:Y:S02]  /*86c0*/  IMAD R21, R0.reuse, 0x15e, RZ ;  /* 0x0000015e00157824 */ /* 0x040fe400078e02ff */
[----:B------:R-:W-:Y:S01]  /*86d0*/  IMAD R23, R0, 0xdf, RZ ;  /* 0x000000df00177824 */ /* 0x000fe200078e02ff */
[----:B---3--:R-:W-:-:S05]  /*86e0*/  LEA.HI.X.SX32 R7, R8, R3, 0x1, P2 ;  /* 0x0000000308077211 */ /* 0x008fca00010f0eff */
[----:B------:R0:W-:Y:S02]  /*86f0*/  STL.64 [R1+0x3a8], R6 ;  /* 0x0003a80601007387 */ /* 0x0001e40000100a00 */
[----:B0-----:R-:W-:Y:S01]  /*8700*/  IADD3 R6, P2, R17, R2, RZ ;  /* 0x0000000211067210 */ /* 0x001fe20007f5e0ff */
[C---:B------:R-:W-:Y:S01]  /*8710*/  IMAD R17, R0.reuse, 0xab, RZ ;  /* 0x000000ab00117824 */ /* 0x040fe200078e02ff */
[----:B------:R0:W-:Y:S04]  /*8720*/  STL.64 [R1+0x3a0], R4 ;  /* 0x0003a00401007387 */ /* 0x0001e80000100a00 */
[-C--:B------:R-:W-:Y:S01]  /*8730*/  LEA.HI.X.SX32 R25, R17, R3.reuse, 0x1, P3 ;  /* 0x0000000311197211 */ /* 0x080fe200018f0eff */
[----:B------:R-:W-:Y:S01]  /*8740*/  IMAD R17, R0, 0x16c, RZ ;  /* 0x0000016c00117824 */ /* 0x000fe200078e02ff */
[----:B------:R-:W-:-:S03]  /*8750*/  LEA.HI.X.SX32 R7, R9, R3, 0x1, P2 ;  /* 0x0000000309077211 */ /* 0x000fc600010f0eff */
[----:B------:R1:W-:Y:S01]  /*8760*/  STL.64 [R1+0x398], R24 ;  /* 0x0003981801007387 */ /* 0x0003e20000100a00 */
[----:B0-----:R-:W-:-:S03]  /*8770*/  IADD3 R4, P1, R21, R2, RZ ;  /* 0x0000000215047210 */ /* 0x001fc60007f3e0ff */
[----:B------:R0:W-:Y:S01]  /*8780*/  STL.64 [R1+0x390], R6 ;  /* 0x0003900601007387 */ /* 0x0001e20000100a00 */
[C---:B------:R-:W-:Y:S01]  /*8790*/  IMAD R21, R0.reuse, 0xb3, RZ ;  /* 0x000000b300157824 */ /* 0x040fe200078e02ff */
[-C--:B-1----:R-:W-:Y:S01]  /*87a0*/  IADD3 R24, P3, R19, R2.reuse, RZ ;  /* 0x0000000213187210 */ /* 0x082fe20007f7e0ff */
[C---:B------:R-:W-:Y:S01]  /*87b0*/  IMAD R19, R0.reuse, 0xaf, RZ ;  /* 0x000000af00137824 */ /* 0x040fe200078e02ff */
[----:B0-----:R-:W-:Y:S01]  /*87c0*/  IADD3 R6, P2, R17, R2, RZ ;  /* 0x0000000211067210 */ /* 0x001fe20007f5e0ff */
[----:B------:R-:W-:-:S03]  /*87d0*/  IMAD R17, R0, 0x16e, RZ ;  /* 0x0000016e00117824 */ /* 0x000fc600078e02ff */
[-C--:B------:R-:W-:Y:S02]  /*87e0*/  LEA.HI.X.SX32 R5, R19, R3.reuse, 0x1, P1 ;  /* 0x0000000313057211 */ /* 0x080fe400008f0eff */
[----:B------:R-:W-:-:S03]  /*87f0*/  LEA.HI.X.SX32 R25, R21, R3, 0x1, P3 ;  /* 0x0000000315197211 */ /* 0x000fc600018f0eff */
[----:B------:R0:W-:Y:S01]  /*8800*/  STL.64 [R1+0x388], R4 ;  /* 0x0003880401007387 */ /* 0x0001e20000100a00 */
[C---:B------:R-:W-:Y:S02]  /*8810*/  IMAD R19, R0.reuse, 0x176, RZ ;  /* 0x0000017600137824 */ /* 0x040fe400078e02ff */
[----:B------:R-:W-:Y:S01]  /*8820*/  IMAD R21, R0, 0xb7, RZ ;  /* 0x000000b700157824 */ /* 0x000fe200078e02ff */
[-C--:B--2---:R-:W-:Y:S01]  /*8830*/  LEA.HI.X.SX32 R7, R10, R3.reuse, 0x1, P2 ;  /* 0x000000030a077211 */ /* 0x084fe200010f0eff */
[----:B------:R1:W-:Y:S01]  /*8840*/  STL.64 [R1+0x380], R24 ;  /* 0x0003801801007387 */ /* 0x0003e20000100a00 */
[-C--:B0-----:R-:W-:Y:S01]  /*8850*/  IADD3 R4, P1, R17, R2.reuse, RZ ;  /* 0x0000000211047210 */ /* 0x081fe20007f3e0ff */
[C---:B------:R-:W-:Y:S01]  /*8860*/  IMAD R17, R0.reuse, 0x17c, RZ ;  /* 0x0000017c00117824 */ /* 0x040fe200078e02ff */
[----:B------:R-:W-:Y:S01]  /*8870*/  IADD3 R8, P3, R19, R2, RZ ;  /* 0x0000000213087210 */ /* 0x000fe20007f7e0ff */
[----:B------:R-:W-:Y:S01]  /*8880*/  IMAD R19, R0, 0x17e, RZ ;  /* 0x0000017e00137824 */ /* 0x000fe200078e02ff */
[----:B------:R-:W-:-:S02]  /*8890*/  LEA.HI.X.SX32 R5, R21, R3, 0x1, P1 ;  /* 0x0000000315057211 */ /* 0x000fc400008f0eff */
[-C--:B-1----:R-:W-:Y:S01]  /*88a0*/  IADD3 R24, P2, R17, R2.reuse, RZ ;  /* 0x0000000211187210 */ /* 0x082fe20007f5e0ff */
[C---:B------:R-:W-:Y:S01]  /*88b0*/  IMAD R17, R0.reuse, 0xbb, RZ ;  /* 0x000000bb00117824 */ /* 0x040fe200078e02ff */
[----:B------:R0:W-:Y:S04]  /*88c0*/  STL.64 [R1+0x378], R6 ;  /* 0x0003780601007387 */ /* 0x0001e80000100a00 */
[-C--:B------:R-:W-:Y:S01]  /*88d0*/  LEA.HI.X.SX32 R9, R17, R3.reuse, 0x1, P3 ;  /* 0x0000000311097211 */ /* 0x080fe200018f0eff */
[----:B------:R1:W-:Y:S01]  /*88e0*/  STL.64 [R1+0x370], R4 ;  /* 0x0003700401007387 */ /* 0x0003e20000100a00 */
[C---:B------:R-:W-:Y:S01]  /*88f0*/  IMAD R17, R0.reuse, 0xbf, RZ ;  /* 0x000000bf00117824 */ /* 0x040fe200078e02ff */
[----:B------:R-:W-:Y:S01]  /*8900*/  LEA.HI.X.SX32 R25, R11, R3, 0x1, P2 ;  /* 0x000000030b197211 */ /* 0x000fe200010f0eff */
[C---:B0-----:R-:W-:Y:S01]  /*8910*/  IMAD R6, R0.reuse, 0x186, RZ ;  /* 0x0000018600067824 */ /* 0x041fe200078e02ff */
[----:B-1----:R-:W-:Y:S01]  /*8920*/  IADD3 R4, P1, R19, R2, RZ ;  /* 0x0000000213047210 */ /* 0x002fe20007f3e0ff */
[----:B------:R0:W-:Y:S01]  /*8930*/  STL.64 [R1+0x368], R8 ;  /* 0x0003680801007387 */ /* 0x0001e20000100a00 */
[----:B------:R-:W-:-:S02]  /*8940*/  IMAD R19, R0, 0x18c, RZ ;  /* 0x0000018c00137824 */ /* 0x000fc400078e02ff */
[-C--:B------:R-:W-:Y:S01]  /*8950*/  LEA.HI.X.SX32 R5, R17, R3.reuse, 0x1, P1 ;  /* 0x0000000311057211 */ /* 0x080fe200008f0eff */
[C---:B------:R-:W-:Y:S02]  /*8960*/  IMAD R17, R0.reuse, 0xc3, RZ ;  /* 0x000000c300117824 */ /* 0x040fe400078e02ff */
[----:B------:R-:W-:Y:S01]  /*8970*/  IMAD R10, R0, 0x18e, RZ ;  /* 0x0000018e000a7824 */ /* 0x000fe200078e02ff */
[----:B------:R1:W-:Y:S01]  /*8980*/  STL.64 [R1+0x360], R24 ;  /* 0x0003601801007387 */ /* 0x0003e20000100a00 */
[----:B0-----:R-:W-:Y:S01]  /*8990*/  IADD3 R8, P3, R6, R2, RZ ;  /* 0x0000000206087210 */ /* 0x001fe20007f7e0ff */
[C---:B------:R-:W-:Y:S02]  /*89a0*/  IMAD R7, R0.reuse, 0x196, RZ ;  /* 0x0000019600077824 */ /* 0x040fe400078e02ff */
[----:B------:R0:W-:Y:S01]  /*89b0*/  STL.64 [R1+0x358], R4 ;  /* 0x0003580401007387 */ /* 0x0001e20000100a00 */
[----:B------:R-:W-:Y:S01]  /*89c0*/  IMAD R21, R0, 0xc7, RZ ;  /* 0x000000c700157824 */ /* 0x000fe200078e02ff */
[----:B------:R-:W-:-:S02]  /*89d0*/  LEA.HI.X.SX32 R9, R17, R3, 0x1, P3 ;  /* 0x0000000311097211 */ /* 0x000fc400018f0eff */
[-C--:B-1----:R-:W-:Y:S01]  /*89e0*/  IADD3 R24, P2, R19, R2.reuse, RZ ;  /* 0x0000000213187210 */ /* 0x082fe20007f5e0ff */
[C---:B------:R-:W-:Y:S02]  /*89f0*/  IMAD R11, R0.reuse, 0x19c, RZ ;  /* 0x0000019c000b7824 */ /* 0x040fe400078e02ff */
[----:B------:R1:W-:Y:S01]  /*8a00*/  STL.64 [R1+0x350], R8 ;  /* 0x0003500801007387 */ /* 0x0003e20000100a00 */
[----:B------:R-:W-:Y:S01]  /*8a10*/  IMAD R17, R0, 0xcb, RZ ;  /* 0x000000cb00117824 */ /* 0x000fe200078e02ff */
[-C--:B------:R-:W-:Y:S02]  /*8a20*/  LEA.HI.X.SX32 R25, R12, R3.reuse, 0x1, P2 ;  /* 0x000000030c197211 */ /* 0x080fe400010f0eff */
[-C--:B0-----:R-:W-:Y:S01]  /*8a30*/  IADD3 R4, P1, R10, R2.reuse, RZ ;  /* 0x000000020a047210 */ /* 0x081fe20007f3e0ff */
[----:B------:R-:W-:Y:S01]  /*8a40*/  STL [R1+0x2704], R7 ;  /* 0x0027040701007387 */ /* 0x000fe20000100800 */
[----:B------:R-:W-:Y:S02]  /*8a50*/  IMAD R19, R0, 0x19e, RZ ;  /* 0x0000019e00137824 */ /* 0x000fe400078e02ff */
[----:B------:R-:W-:Y:S01]  /*8a60*/  LEA.HI.X.SX32 R5, R21, R3, 0x1, P1 ;  /* 0x0000000315057211 */ /* 0x000fe200008f0eff */
[----:B------:R0:W-:Y:S01]  /*8a70*/  STL [R1+0x2708], R6 ;  /* 0x0027080601007387 */ /* 0x0001e20000100800 */
[----:B-1----:R-:W-:-:S03]  /*8a80*/  IADD3 R8, P3, R7, R2, RZ ;  /* 0x0000000207087210 */ /* 0x002fc60007f7e0ff */
[----:B------:R1:W-:Y:S01]  /*8a90*/  STL.64 [R1+0x2710], R10 ;  /* 0x0027100a01007387 */ /* 0x0003e20000100a00 */
[----:B------:R-:W-:Y:S01]  /*8aa0*/  LEA.HI.X.SX32 R9, R17, R3, 0x1, P3 ;  /* 0x0000000311097211 */ /* 0x000fe200018f0eff */
[----:B------:R-:W-:Y:S02]  /*8ab0*/  IMAD R17, R0, 0xcf, RZ ;  /* 0x000000cf00117824 */ /* 0x000fe400078e02ff */
[----:B------:R-:W-:Y:S01]  /*8ac0*/  STL.64 [R1+0x348], R24 ;  /* 0x0003481801007387 */ /* 0x000fe20000100a00 */
[----:B0-----:R-:W-:-:S03]  /*8ad0*/  IADD3 R6, P2, R11, R2, RZ ;  /* 0x000000020b067210 */ /* 0x001fc60007f5e0ff */
[----:B------:R0:W-:Y:S01]  /*8ae0*/  STL.64 [R1+0x340], R4 ;  /* 0x0003400401007387 */ /* 0x0001e20000100a00 */
[-C--:B------:R-:W-:Y:S02]  /*8af0*/  LEA.HI.X.SX32 R7, R13, R3.reuse, 0x1, P2 ;  /* 0x000000030d077211 */ /* 0x080fe400010f0eff */
[----:B-1----:R-:W-:Y:S01]  /*8b00*/  IADD3 R10, P1, R19, R2, RZ ;  /* 0x00000002130a7210 */ /* 0x002fe20007f3e0ff */
[----:B------:R1:W-:Y:S01]  /*8b10*/  STL.64 [R1+0x338], R8 ;  /* 0x0003380801007387 */ /* 0x0003e20000100a00 */
[C---:B------:R-:W-:Y:S02]  /*8b20*/  IMAD R19, R0.reuse, 0xd3, RZ ;  /* 0x000000d300137824 */ /* 0x040fe400078e02ff */
[----:B------:R-:W-:Y:S01]  /*8b30*/  LEA.HI.X.SX32 R11, R17, R3, 0x1, P1 ;  /* 0x00000003110b7211 */ /* 0x000fe200008f0eff */
[C---:B0-----:R-:W-:Y:S02]  /*8b40*/  IMAD R4, R0.reuse, 0x1a6, RZ ;  /* 0x000001a600047824 */ /* 0x041fe400078e02ff */
[----:B------:R-:W-:-:S02]  /*8b50*/  IMAD R5, R0, 0x1ac, RZ ;  /* 0x000001ac00057824 */ /* 0x000fc400078e02ff */
[----:B------:R-:W-:Y:S01]  /*8b60*/  IMAD R17, R0, 0x1b6, RZ ;  /* 0x000001b600117824 */ /* 0x000fe200078e02ff */
[-C--:B-1----:R-:W-:Y:S01]  /*8b70*/  IADD3 R8, P3, R4, R2.reuse, RZ ;  /* 0x0000000204087210 */ /* 0x082fe20007f7e0ff */
[----:B------:R-:W-:Y:S01]  /*8b80*/  IMAD R13, R0, 0x1ae, RZ ;  /* 0x000001ae000d7824 */ /* 0x000fe200078e02ff */
[----:B------:R0:W-:Y:S02]  /*8b90*/  STL.64 [R1+0x330], R6 ;  /* 0x0003300601007387 */ /* 0x0001e40000100a00 */
[----:B------:R-:W-:Y:S02]  /*8ba0*/  LEA.HI.X.SX32 R9, R19, R3, 0x1, P3 ;  /* 0x0000000313097211 */ /* 0x000fe400018f0eff */
[----:B------:R1:W-:Y:S04]  /*8bb0*/  STL.64 [R1+0x2718], R4 ;  /* 0x0027180401007387 */ /* 0x0003e80000100a00 */
[----:B------:R2:W-:Y:S01]  /*8bc0*/  STL.64 [R1+0x328], R10 ;  /* 0x0003280a01007387 */ /* 0x0005e20000100a00 */
[----:B0-----:R-:W-:-:S03]  /*8bd0*/  IADD3 R6, P2, R5, R2, RZ ;  /* 0x0000000205067210 */ /* 0x001fc60007f5e0ff */
[----:B------:R-:W-:Y:S01]  /*8be0*/  STL [R1+0x2700], R13 ;  /* 0x0027000d01007387 */ /* 0x000fe20000100800 */
[-C--:B-1----:R-:W-:Y:S02]  /*8bf0*/  IADD3 R4, P1, R13, R2.reuse, RZ ;  /* 0x000000020d047210 */ /* 0x082fe40007f3e0ff */
[----:B--2---:R-:W-:Y:S01]  /*8c00*/  IADD3 R10, P3, R17, R2, RZ ;  /* 0x00000002110a7210 */ /* 0x004fe20007f7e0ff */
[----:B------:R-:W-:Y:S01]  /*8c10*/  IMAD R17, R0, 0xd7, RZ ;  /* 0x000000d700117824 */ /* 0x000fe200078e02ff */
[----:B------:R0:W-:Y:S01]  /*8c20*/  STL.64 [R1+0x320], R8 ;  /* 0x0003200801007387 */ /* 0x0001e20000100a00 */
[----:B------:R-:W-:-:S03]  /*8c30*/  LEA.HI.X.SX32 R7, R14, R3, 0x1, P2 ;  /* 0x000000030e077211 */ /* 0x000fc600010f0eff */
[----:B------:R-:W-:Y:S01]  /*8c40*/  LEA.HI.X.SX32 R5, R17, R3, 0x1, P1 ;  /* 0x0000000311057211 */ /* 0x000fe200008f0eff */
[C---:B------:R-:W-:Y:S01]  /*8c50*/  IMAD R17, R0.reuse, 0xdb, RZ ;  /* 0x000000db00117824 */ /* 0x040fe200078e02ff */
[----:B------:R1:W-:Y:S01]  /*8c60*/  STL.64 [R1+0x318], R6 ;  /* 0x0003180601007387 */ /* 0x0003e20000100a00 */
[----:B0-----:R-:W-:-:S03]  /*8c70*/  IMAD R9, R0, 0x1bc, RZ ;  /* 0x000001bc00097824 */ /* 0x001fc600078e02ff */
[-C--:B------:R-:W-:Y:S01]  /*8c80*/  LEA.HI.X.SX32 R11, R17, R3.reuse, 0x1, P3 ;  /* 0x00000003110b7211 */ /* 0x080fe200018f0eff */
[C---:B------:R-:W-:Y:S01]  /*8c90*/  IMAD R21, R0.reuse, 0x1be, RZ ;  /* 0x000001be00157824 */ /* 0x040fe200078e02ff */
[-C--:B-1----:R-:W-:Y:S01]  /*8ca0*/  IADD3 R6, P2, R9, R2.reuse, RZ ;  /* 0x0000000209067210 */ /* 0x082fe20007f5e0ff */
[C---:B------:R-:W-:Y:S01]  /*8cb0*/  IMAD R8, R0.reuse, 0x1c6, RZ ;  /* 0x000001c600087824 */ /* 0x040fe200078e02ff */
[----:B------:R0:W-:Y:S01]  /*8cc0*/  STL.64 [R1+0x310], R4 ;  /* 0x0003100401007387 */ /* 0x0001e20000100a00 */
[C---:B------:R-:W-:Y:S01]  /*8cd0*/  IMAD R14, R0.reuse, 0x1cc, RZ ;  /* 0x000001cc000e7824 */ /* 0x040fe200078e02ff */
[----:B------:R-:W-:Y:S01]  /*8ce0*/  LEA.HI.X.SX32 R7, R15, R3, 0x1, P2 ;  /* 0x000000030f077211 */ /* 0x000fe200010f0eff */
[----:B------:R-:W-:Y:S01]  /*8cf0*/  IMAD R17, R0, 0xe3, RZ ;  /* 0x000000e300117824 */ /* 0x000fe200078e02ff */
[----:B------:R1:W-:Y:S04]  /*8d00*/  STL.64 [R1+0x308], R10 ;  /* 0x0003080a01007387 */ /* 0x0003e80000100a00 */
[----:B------:R-:W-:Y:S01]  /*8d10*/  STL.64 [R1+0x26f8], R8 ;  /* 0x0026f80801007387 */ /* 0x000fe20000100a00 */
[----:B0-----:R-:W-:-:S03]  /*8d20*/  IADD3 R4, P1, R21, R2, RZ ;  /* 0x0000000215047210 */ /* 0x001fc60007f3e0ff */
[----:B------:R0:W-:Y:S01]  /*8d30*/  STL.64 [R1+0x300], R6 ;  /* 0x0003000601007387 */ /* 0x0001e20000100a00 */
[-C--:B-1----:R-:W-:Y:S01]  /*8d40*/  IADD3 R10, P3, R8, R2.reuse, RZ ;  /* 0x00000002080a7210 */ /* 0x082fe20007f7e0ff */
[----:B------:R-:W-:Y:S01]  /*8d50*/  IMAD R15, R0, 0x1d6, RZ ;  /* 0x000001d6000f7824 */ /* 0x000fe200078e02ff */
[-C--:B------:R-:W-:Y:S02]  /*8d60*/  LEA.HI.X.SX32 R5, R23, R3.reuse, 0x1, P1 ;  /* 0x0000000317057211 */ /* 0x080fe400008f0eff */
[-C--:B------:R-:W-:Y:S02]  /*8d70*/  LEA.HI.X.SX32 R11, R17, R3.reuse, 0x1, P3 ;  /* 0x00000003110b7211 */ /* 0x080fe400018f0eff */
[----:B0-----:R-:W-:Y:S01]  /*8d80*/  IADD3 R6, P2, R14, R2, RZ ;  /* 0x000000020e067210 */ /* 0x001fe20007f5e0ff */
[----:B------:R0:W-:Y:S03]  /*8d90*/  STL.64 [R1+0x2f8], R4 ;  /* 0x0002f80401007387 */ /* 0x0001e60000100a00 */
[----:B------:R-:W-:Y:S01]  /*8da0*/  LEA.HI.X.SX32 R7, R16, R3, 0x1, P2 ;  /* 0x0000000310077211 */ /* 0x000fe200010f0eff */
[----:B------:R-:W-:Y:S04]  /*8db0*/  STL.64 [R1+0x2720], R14 ;  /* 0x0027200e01007387 */ /* 0x000fe80000100a00 */
[----:B------:R1:W-:Y:S04]  /*8dc0*/  STL.64 [R1+0x2f0], R10 ;  /* 0x0002f00a01007387 */ /* 0x0003e80000100a00 */
[----:B------:R2:W-:Y:S04]  /*8dd0*/  STL.64 [R1+0x2e8], R6 ;  /* 0x0002e80601007387 */ /* 0x0005e80000100a00 */
[----:B------:R-:W3:Y:S01]  /*8de0*/  LDL.64 R8, [R1+0x290] ;  /* 0x0002900001087983 */ /* 0x000ee20000100a00 */
[----:B------:R-:W-:-:S02]  /*8df0*/  IMAD R19, R0, 0x1ce, RZ ;  /* 0x000001ce00137824 */ /* 0x000fc400078e02ff */
[C---:B------:R-:W-:Y:S02]  /*8e00*/  IMAD R23, R0.reuse, 0x1dc, RZ ;  /* 0x000001dc00177824 */ /* 0x040fe400078e02ff */
[C---:B------:R-:W-:Y:S01]  /*8e10*/  IMAD R17, R0.reuse, 0xe7, RZ ;  /* 0x000000e700117824 */ /* 0x040fe200078e02ff */
[-C--:B0-----:R-:W-:Y:S01]  /*8e20*/  IADD3 R4, P1, R19, R2.reuse, RZ ;  /* 0x0000000213047210 */ /* 0x081fe20007f3e0ff */
[C---:B------:R-:W-:Y:S01]  /*8e30*/  IMAD R27, R0.reuse, 0xeb, RZ ;  /* 0x000000eb001b7824 */ /* 0x040fe200078e02ff */
[-C--:B------:R-:W-:Y:S02]  /*8e40*/  IADD3 R24, P3, R15, R2.reuse, RZ ;  /* 0x000000020f187210 */ /* 0x080fe40007f7e0ff */
[-C--:B-1----:R-:W-:Y:S02]  /*8e50*/  IADD3 R10, P2, R23, R2.reuse, RZ ;  /* 0x00000002170a7210 */ /* 0x082fe40007f5e0ff */
[-C--:B------:R-:W-:Y:S01]  /*8e60*/  LEA.HI.X.SX32 R5, R17, R3.reuse, 0x1, P1 ;  /* 0x0000000311057211 */ /* 0x080fe200008f0eff */
[C---:B------:R-:W-:Y:S01]  /*8e70*/  IMAD R19, R0.reuse, 0x1de, RZ ;  /* 0x000001de00137824 */ /* 0x040fe200078e02ff */
[-C--:B------:R-:W-:Y:S01]  /*8e80*/  LEA.HI.X.SX32 R25, R27, R3.reuse, 0x1, P3 ;  /* 0x000000031b197211 */ /* 0x080fe200018f0eff */
[----:B------:R-:W-:Y:S01]  /*8e90*/  IMAD R28, R0, 0x1ec, RZ ;  /* 0x000001ec001c7824 */ /* 0x000fe200078e02ff */
[----:B------:R-:W-:Y:S01]  /*8ea0*/  LEA.HI.X.SX32 R11, R18, R3, 0x1, P2 ;  /* 0x00000003120b7211 */ /* 0x000fe200010f0eff */
[----:B------:R-:W-:Y:S01]  /*8eb0*/  IMAD R23, R0, 0x1e6, RZ ;  /* 0x000001e600177824 */ /* 0x000fe200078e02ff */
[----:B------:R-:W-:-:S04]  /*8ec0*/  IADD3 R16, P1, R19, R2, RZ ;  /* 0x0000000213107210 */ /* 0x000fc80007f3e0ff */
[----:B------:R-:W-:Y:S01]  /*8ed0*/  IADD3 R14, P3, R23, R2, RZ ;  /* 0x00000002170e7210 */ /* 0x000fe20007f7e0ff */
[C---:B------:R-:W-:Y:S01]  /*8ee0*/  IMAD R27, R0.reuse, 0x1ee, RZ ;  /* 0x000001ee001b7824 */ /* 0x040fe200078e02ff */
[----:B---3--:R-:W-:Y:S04]  /*8ef0*/  STL [R1+0x2738], R8 ;  /* 0x0027380801007387 */ /* 0x008fe80000100800 */
[----:B--2---:R0:W2:Y:S04]  /*8f00*/  LDL.64 R6, [R1+0x288] ;  /* 0x0002880001067983 */ /* 0x0040a80000100a00 */
[----:B------:R1:W-:Y:S04]  /*8f10*/  STL.64 [R1+0x2e0], R4 ;  /* 0x0002e00401007387 */ /* 0x0003e80000100a00 */
[----:B------:R0:W3:Y:S04]  /*8f20*/  LDL.64 R12, [R1+0x280] ;  /* 0x00028000010c7983 */ /* 0x0000e80000100a00 */
[----:B-1----:R0:W4:Y:S04]  /*8f30*/  LDL.64 R4, [R1+0x278] ;  /* 0x0002780001047983 */ /* 0x0021280000100a00 */
[----:B------:R1:W-:Y:S04]  /*8f40*/  STL.64 [R1+0x2d8], R24 ;  /* 0x0002d81801007387 */ /* 0x0003e80000100a00 */
[----:B------:R-:W-:Y:S04]  /*8f50*/  STL [R1+0x2728], R19 ;  /* 0x0027281301007387 */ /* 0x000fe80000100800 */
[----:B------:R5:W-:Y:S01]  /*8f60*/  STL.64 [R1+0x2d0], R10 ;  /* 0x0002d00a01007387 */ /* 0x000be20000100a00 */
[----:B-1----:R-:W-:-:S02]  /*8f70*/  IMAD R25, R0, 0xef, RZ ;  /* 0x000000ef00197824 */ /* 0x002fc400078e02ff */
[----:B------:R-:W-:-:S03]  /*8f80*/  IMAD R24, R0, 0xf3, RZ ;  /* 0x000000f300187824 */ /* 0x000fc600078e02ff */
[-C--:B------:R-:W-:Y:S02]  /*8f90*/  LEA.HI.X.SX32 R17, R25, R3.reuse, 0x1, P1 ;  /* 0x0000000319117211 */ /* 0x080fe400008f0eff */
[-C--:B-----5:R-:W-:Y:S02]  /*8fa0*/  IADD3 R10, P2, R28, R2.reuse, RZ ;  /* 0x000000021c0a7210 */ /* 0x0a0fe40007f5e0ff */
[-C--:B------:R-:W-:Y:S02]  /*8fb0*/  LEA.HI.X.SX32 R15, R24, R3.reuse, 0x1, P3 ;  /* 0x00000003180f7211 */ /* 0x080fe400018f0eff */
[----:B------:R-:W-:Y:S01]  /*8fc0*/  LEA.HI.X.SX32 R11, R20, R3, 0x1, P2 ;  /* 0x00000003140b7211 */ /* 0x000fe200010f0eff */
[----:B------:R-:W-:Y:S01]  /*8fd0*/  IMAD R25, R0, 0x1f6, RZ ;  /* 0x000001f600197824 */ /* 0x000fe200078e02ff */
[----:B------:R1:W-:Y:S01]  /*8fe0*/  STL.64 [R1+0x2c8], R16 ;  /* 0x0002c81001007387 */ /* 0x0003e20000100a00 */
[----:B------:R-:W-:-:S03]  /*8ff0*/  IADD3 R8, P1, R27, R2, RZ ;  /* 0x000000021b087210 */ /* 0x000fc60007f3e0ff */
[----:B------:R-:W-:Y:S01]  /*9000*/  STL.64 [R1+0x2b8], R10 ;  /* 0x0002b80a01007387 */ /* 0x000fe20000100a00 */
[----:B------:R-:W-:-:S03]  /*9010*/  IADD3 R24, P3, R25, R2, RZ ;  /* 0x0000000219187210 */ /* 0x000fc60007f7e0ff */
[----:B------:R5:W-:Y:S01]  /*9020*/  STL.64 [R1+0x2c0], R14 ;  /* 0x0002c00e01007387 */ /* 0x000be20000100a00 */
[----:B-1----:R-:W-:-:S05]  /*9030*/  IMAD R16, R0, 0xf7, RZ ;  /* 0x000000f700107824 */ /* 0x002fca00078e02ff */
[----:B------:R-:W-:Y:S01]  /*9040*/  LEA.HI.X.SX32 R9, R16, R3, 0x1, P1 ;  /* 0x0000000310097211 */ /* 0x000fe200008f0eff */
[----:B-----5:R-:W-:-:S04]  /*9050*/  IMAD R14, R0, 0xfb, RZ ;  /* 0x000000fb000e7824 */ /* 0x020fc800078e02ff */
[----:B------:R1:W-:Y:S01]  /*9060*/  STL.64 [R1+0x2b0], R8 ;  /* 0x0002b00801007387 */ /* 0x0003e20000100a00 */
[----:B------:R-:W-:-:S03]  /*9070*/  LEA.HI.X.SX32 R25, R14, R3, 0x1, P3 ;  /* 0x000000030e197211 */ /* 0x000fc600018f0eff */
[----:B-1----:R0:W5:Y:S04]  /*9080*/  LDL.LU R8, [R1+0x2738] ;  /* 0x0027380001087983 */ /* 0x0021680000300800 */
[----:B------:R1:W-:Y:S04]  /*9090*/  STL.64 [R1+0x2a8], R24 ;  /* 0x0002a81801007387 */ /* 0x0003e80000100a00 */
[----:B-1----:R-:W5:Y:S01]  /*90a0*/  LDL.LU.64 R24, [R1+0x2730] ;  /* 0x0027300001187983 */ /* 0x002f620000300a00 */
[C---:B------:R-:W-:Y:S02]  /*90b0*/  IMAD R17, R0.reuse, 0x1fc, RZ ;  /* 0x000001fc00117824 */ /* 0x040fe400078e02ff */
[----:B------:R-:W-:-:S03]  /*90c0*/  IMAD R15, R0, 0x20e, RZ ;  /* 0x0000020e000f7824 */ /* 0x000fc600078e02ff */
[-C--:B------:R-:W-:Y:S01]  /*90d0*/  IADD3 R10, P2, R17, R2.reuse, RZ ;  /* 0x00000002110a7210 */ /* 0x080fe20007f5e0ff */
[----:B------:R-:W-:Y:S01]  /*90e0*/  IMAD R17, R0, 0x1fe, RZ ;  /* 0x000001fe00117824 */ /* 0x000fe200078e02ff */
[-C--:B------:R-:W-:Y:S02]  /*90f0*/  IADD3 R18, P3, R15, R2.reuse, RZ ;  /* 0x000000020f127210 */ /* 0x080fe40007f7e0ff */
[----:B------:R-:W-:Y:S01]  /*9100*/  LEA.HI.X.SX32 R11, R22, R3, 0x1, P2 ;  /* 0x00000003160b7211 */ /* 0x000fe200010f0eff */
[C---:B------:R-:W-:Y:S01]  /*9110*/  IMAD R14, R0.reuse, 0xff, RZ ;  /* 0x000000ff000e7824 */ /* 0x040fe200078e02ff */
[----:B------:R-:W-:Y:S01]  /*9120*/  IADD3 R16, P1, R17, R2, RZ ;  /* 0x0000000211107210 */ /* 0x000fe20007f3e0ff */
[----:B------:R-:W-:Y:S02]  /*9130*/  IMAD R15, R0, 0x218, RZ ;  /* 0x00000218000f7824 */ /* 0x000fe400078e02ff */
[----:B------:R-:W-:Y:S01]  /*9140*/  STL.64 [R1+0x2a0], R10 ;  /* 0x0002a00a01007387 */ /* 0x000fe20000100a00 */
[----:B------:R-:W-:-:S02]  /*9150*/  MOV R22, R18 ;  /* 0x0000001200167202 */ /* 0x000fc40000000f00 */
[-C--:B------:R-:W-:Y:S01]  /*9160*/  LEA.HI.X.SX32 R17, R14, R3.reuse, 0x1, P1 ;  /* 0x000000030e117211 */ /* 0x080fe200008f0eff */
[----:B------:R-:W-:Y:S04]  /*9170*/  STL [R1+0x26e8], R23 ;  /* 0x0026e81701007387 */ /* 0x000fe80000100800 */
[----:B------:R1:W-:Y:S01]  /*9180*/  STL [R1+0x270], R18 ;  /* 0x0002701201007387 */ /* 0x0003e20000100800 */
[C---:B------:R-:W-:Y:S01]  /*9190*/  IMAD R14, R0.reuse, 0x103, RZ ;  /* 0x00000103000e7824 */ /* 0x040fe200078e02ff */
[----:B-1----:R-:W-:Y:S01]  /*91a0*/  IADD3 R18, P1, R15, R2, RZ ;  /* 0x000000020f127210 */ /* 0x002fe20007f3e0ff */
[C---:B------:R-:W-:Y:S02]  /*91b0*/  IMAD R15, R0.reuse, 0x104, RZ ;  /* 0x00000104000f7824 */ /* 0x040fe400078e02ff */
[----:B------:R-:W-:Y:S01]  /*91c0*/  IMAD R11, R0, 0x216, RZ ;  /* 0x00000216000b7824 */ /* 0x000fe200078e02ff */
[----:B------:R-:W-:Y:S01]  /*91d0*/  LEA.HI.X.SX32 R9, R14, R3, 0x1, P0 ;  /* 0x000000030e097211 */ /* 0x000fe200000f0eff */
[----:B------:R1:W-:Y:S01]  /*91e0*/  STL.64 [R1+0x298], R16 ;  /* 0x0002981001007387 */ /* 0x0003e20000100a00 */
[----:B------:R-:W-:-:S02]  /*91f0*/  IMAD.MOV.U32 R23, RZ, RZ, R19 ;  /* 0x000000ffff177224 */ /* 0x000fc400078e0013 */
[----:B------:R-:W-:Y:S01]  /*9200*/  IADD3 R10, P2, R11, R2, RZ ;  /* 0x000000020b0a7210 */ /* 0x000fe20007f5e0ff */
[----:B------:R-:W-:Y:S01]  /*9210*/  STL [R1+0x294], R9 ;  /* 0x0002940901007387 */ /* 0x000fe20000100800 */
[C---:B-1----:R-:W-:Y:S01]  /*9220*/  IMAD R17, R0.reuse, 0x21a, RZ ;  /* 0x0000021a00117824 */ /* 0x042fe200078e02ff */
[----:B--2---:R-:W-:Y:S01]  /*9230*/  LEA.HI.X.SX32 R7, R15, R3, 0x1, P6 ;  /* 0x000000030f077211 */ /* 0x004fe200030f0eff */
[C---:B------:R-:W-:Y:S02]  /*9240*/  IMAD R15, R0.reuse, 0x105, RZ ;  /* 0x00000105000f7824 */ /* 0x040fe400078e02ff */
[----:B------:R-:W-:-:S03]  /*9250*/  IMAD R6, R0, 0x21e, RZ ;  /* 0x0000021e00067824 */ /* 0x000fc600078e02ff */
[----:B---3--:R-:W-:Y:S02]  /*9260*/  LEA.HI.X.SX32 R13, R15, R3, 0x1, P5 ;  /* 0x000000030f0d7211 */ /* 0x008fe400028f0eff */
[----:B------:R-:W-:Y:S01]  /*9270*/  IADD3 R14, P5, R6, R2, RZ ;  /* 0x00000002060e7210 */ /* 0x000fe20007fbe0ff */
[C---:B------:R-:W-:Y:S02]  /*9280*/  IMAD R6, R0.reuse, 0x10b, RZ ;  /* 0x0000010b00067824 */ /* 0x040fe400078e02ff */
[----:B----4-:R-:W-:-:S03]  /*9290*/  IMAD R4, R0, 0x107, RZ ;  /* 0x0000010700047824 */ /* 0x010fc600078e02ff */
[-C--:B------:R-:W-:Y:S01]  /*92a0*/  LEA.HI.X.SX32 R11, R6, R3.reuse, 0x1, P2 ;  /* 0x00000003060b7211 */ /* 0x080fe200010f0eff */
[----:B------:R1:W-:Y:S01]  /*92b0*/  STL [R1+0x28c], R7 ;  /* 0x00028c0701007387 */ /* 0x0003e20000100800 */
[----:B------:R-:W-:-:S03]  /*92c0*/  LEA.HI.X.SX32 R23, R4, R3, 0x1, P3 ;  /* 0x0000000304177211 */ /* 0x000fc600018f0eff */
[----:B------:R-:W-:Y:S01]  /*92d0*/  STL [R1+0x284], R13 ;  /* 0x0002840d01007387 */ /* 0x000fe20000100800 */
[C---:B-1----:R-:W-:Y:S01]  /*92e0*/  IMAD R7, R0.reuse, 0x226, RZ ;  /* 0x0000022600077824 */ /* 0x042fe200078e02ff */
[----:B-----5:R-:W-:Y:S01]  /*92f0*/  IADD3 R8, P0, R17, R2, RZ ;  /* 0x0000000211087210 */ /* 0x020fe20007f1e0ff */
[----:B------:R-:W-:Y:S01]  /*9300*/  IMAD R17, R0, 0x21c, RZ ;  /* 0x0000021c00117824 */ /* 0x000fe200078e02ff */
[----:B------:R-:W-:-:S05]  /*9310*/  LEA.HI.X.SX32 R5, R24, R3, 0x1, P4 ;  /* 0x0000000318057211 */ /* 0x000fca00020f0eff */
[----:B------:R-:W-:Y:S04]  /*9320*/  STL [R1+0x27c], R5 ;  /* 0x00027c0501007387 */ /* 0x000fe80000100800 */
[----:B------:R-:W-:Y:S04]  /*9330*/  STL [R1+0x274], R23 ;  /* 0x0002741701007387 */ /* 0x000fe80000100800 */
[----:B------:R1:W-:Y:S01]  /*9340*/  STL.64 [R1+0x268], R10 ;  /* 0x0002680a01007387 */ /* 0x0003e20000100a00 */
[----:B------:R-:W-:Y:S02]  /*9350*/  IADD3 R16, P6, R17, R2, RZ ;  /* 0x0000000211107210 */ /* 0x000fe40007fde0ff */
[----:B------:R-:W-:-:S02]  /*9360*/  LEA.HI.X.SX32 R19, R25, R3, 0x1, P1 ;  /* 0x0000000319137211 */ /* 0x000fc400008f0eff */
[-C--:B------:R-:W-:Y:S01]  /*9370*/  LEA.HI.X.SX32 R17, R26, R3.reuse, 0x1, P6 ;  /* 0x000000031a117211 */ /* 0x080fe200030f0eff */
[----:B-1----:R-:W-:Y:S02]  /*9380*/  IMAD R10, R0, 0x10d, RZ ;  /* 0x0000010d000a7824 */ /* 0x002fe400078e02ff */
[----:B------:R1:W-:Y:S03]  /*9390*/  STL.64 [R1+0x260], R18 ;  /* 0x0002601201007387 */ /* 0x0003e60000100a00 */
[----:B------:R-:W-:Y:S01]  /*93a0*/  LEA.HI.X.SX32 R9, R10, R3, 0x1, P0 ;  /* 0x000000030a097211 */ /* 0x000fe200000f0eff */
[----:B-1----:R-:W2:Y:S04]  /*93b0*/  LDL.LU R19, [R1+0x2728] ;  /* 0x0027280001137983 */ /* 0x002ea80000300800 */
[----:B------:R-:W-:Y:S04]  /*93c0*/  STL.64 [R1+0x258], R8 ;  /* 0x0002580801007387 */ /* 0x000fe80000100a00 */
[----:B------:R-:W-:Y:S04]  /*93d0*/  STL [R1+0x26e4], R27 ;  /* 0x0026e41b01007387 */ /* 0x000fe80000100800 */
[----:B------:R1:W-:Y:S01]  /*93e0*/  STL.64 [R1+0x250], R16 ;  /* 0x0002501001007387 */ /* 0x0003e20000100a00 */
[----:B------:R-:W-:Y:S01]  /*93f0*/  IADD3 R12, P4, R7, R2, RZ ;  /* 0x00000002070c7210 */ /* 0x000fe20007f9e0ff */
[----:B------:R-:W-:-:S02]  /*9400*/  IMAD R7, R0, 0x22a, RZ ;  /* 0x0000022a00077824 */ /* 0x000fc400078e02ff */
[C---:B-1----:R-:W-:Y:S02]  /*9410*/  IMAD R17, R0.reuse, 0x10f, RZ ;  /* 0x0000010f00117824 */ /* 0x042fe400078e02ff */
[----:B------:R-:W-:-:S03]  /*9420*/  IMAD R16, R0, 0x113, RZ ;  /* 0x0000011300107824 */ /* 0x000fc600078e02ff */
[-C--:B------:R-:W-:Y:S02]  /*9430*/  LEA.HI.X.SX32 R15, R17, R3.reuse, 0x1, P5 ;  /* 0x00000003110f7211 */ /* 0x080fe400028f0eff */
[----:B------:R-:W-:Y:S01]  /*9440*/  LEA.HI.X.SX32 R13, R16, R3, 0x1, P4 ;  /* 0x00000003100d7211 */ /* 0x000fe200020f0eff */
[C---:B------:R-:W-:Y:S02]  /*9450*/  IMAD R5, R0.reuse, 0x228, RZ ;  /* 0x0000022800057824 */ /* 0x040fe400078e02ff */
[----:B------:R1:W-:Y:S01]  /*9460*/  STL.64 [R1+0x248], R14 ;  /* 0x0002480e01007387 */ /* 0x0003e20000100a00 */
[-C--:B------:R-:W-:Y:S01]  /*9470*/  IADD3 R22, P2, R7, R2.reuse, RZ ;  /* 0x0000000207167210 */ /* 0x080fe20007f5e0ff */
[C---:B------:R-:W-:Y:S01]  /*9480*/  IMAD R7, R0.reuse, 0x22c, RZ ;  /* 0x0000022c00077824 */ /* 0x040fe200078e02ff */
[-C--:B------:R-:W-:Y:S01]  /*9490*/  IADD3 R4, P3, R5, R2.reuse, RZ ;  /* 0x0000000205047210 */ /* 0x080fe20007f7e0ff */
[C---:B------:R-:W-:Y:S02]  /*94a0*/  IMAD R11, R0.reuse, 0x22e, RZ ;  /* 0x0000022e000b7824 */ /* 0x040fe400078e02ff */
[C---:B------:R-:W-:Y:S01]  /*94b0*/  IMAD R17, R0.reuse, 0x23a, RZ ;  /* 0x0000023a00117824 */ /* 0x040fe200078e02ff */
[----:B-1----:R-:W3:Y:S04]  /*94c0*/  LDL.LU.64 R14, [R1+0x2720] ;  /* 0x00272000010e7983 */ /* 0x002ee80000300a00 */
[----:B------:R1:W-:Y:S01]  /*94d0*/  STL.64 [R1+0x240], R12 ;  /* 0x0002400c01007387 */ /* 0x0003e20000100a00 */
[-C--:B------:R-:W-:Y:S01]  /*94e0*/  IADD3 R6, P1, R7, R2.reuse, RZ ;  /* 0x0000000207067210 */ /* 0x080fe20007f3e0ff */
[----:B------:R-:W-:Y:S01]  /*94f0*/  IMAD R9, R0, 0x236, RZ ;  /* 0x0000023600097824 */ /* 0x000fe200078e02ff */
[----:B------:R-:W-:-:S02]  /*9500*/  IADD3 R10, P0, R11, R2, RZ ;  /* 0x000000020b0a7210 */ /* 0x000fc40007f1e0ff */
[----:B------:R-:W-:Y:S01]  /*9510*/  IADD3 R24, P4, R17, R2, RZ ;  /* 0x0000000211187210 */ /* 0x000fe20007f9e0ff */
[C---:B-1----:R-:W-:Y:S02]  /*9520*/  IMAD R12, R0.reuse, 0x114, RZ ;  /* 0x00000114000c7824 */ /* 0x042fe400078e02ff */
[----:B------:R-:W-:-:S03]  /*9530*/  IMAD R13, R0, 0x115, RZ ;  /* 0x00000115000d7824 */ /* 0x000fc600078e02ff */
[-C--:B------:R-:W-:Y:S02]  /*9540*/  LEA.HI.X.SX32 R5, R12, R3.reuse, 0x1, P3 ;  /* 0x000000030c057211 */ /* 0x080fe400018f0eff */
[-C--:B------:R-:W-:Y:S01]  /*9550*/  LEA.HI.X.SX32 R23, R13, R3.reuse, 0x1, P2 ;  /* 0x000000030d177211 */ /* 0x080fe200010f0eff */
[C---:B------:R-:W-:Y:S01]  /*9560*/  IMAD R13, R0.reuse, 0x117, RZ ;  /* 0x00000117000d7824 */ /* 0x040fe200078e02ff */
[-C--:B------:R-:W-:Y:S01]  /*9570*/  LEA.HI.X.SX32 R7, R29, R3.reuse, 0x1, P1 ;  /* 0x000000031d077211 */ /* 0x080fe200008f0eff */
[----:B------:R1:W-:Y:S01]  /*9580*/  STL.64 [R1+0x238], R4 ;  /* 0x0002380401007387 */ /* 0x0003e20000100a00 */
[-C--:B------:R-:W-:Y:S02]  /*9590*/  IADD3 R26, P6, R9, R2.reuse, RZ ;  /* 0x00000002091a7210 */ /* 0x080fe40007fde0ff */
[----:B------:R-:W-:Y:S01]  /*95a0*/  LEA.HI.X.SX32 R11, R13, R3, 0x1, P0 ;  /* 0x000000030d0b7211 */ /* 0x000fe200000f0eff */
[----:B------:R-:W-:Y:S01]  /*95b0*/  IMAD R9, R0, 0x238, RZ ;  /* 0x0000023800097824 */ /* 0x000fe200078e02ff */
[----:B-1----:R-:W4:Y:S04]  /*95c0*/  LDL.LU.64 R4, [R1+0x2718] ;  /* 0x0027180001047983 */ /* 0x002f280000300a00 */
[----:B------:R-:W-:Y:S04]  /*95d0*/  STL [R1+0x208], R24 ;  /* 0x0002081801007387 */ /* 0x000fe80000100800 */
[----:B------:R-:W-:Y:S04]  /*95e0*/  STL.64 [R1+0x230], R22 ;  /* 0x0002301601007387 */ /* 0x000fe80000100a00 */
[----:B------:R-:W-:Y:S04]  /*95f0*/  STL.64 [R1+0x26f0], R28 ;  /* 0x0026f01c01007387 */ /* 0x000fe80000100a00 */
[----:B------:R-:W-:Y:S01]  /*9600*/  STL.64 [R1+0x228], R6 ;  /* 0x0002280601007387 */ /* 0x000fe20000100a00 */
[----:B------:R-:W-:-:S03]  /*9610*/  IADD3 R8, P5, R9, R2, RZ ;  /* 0x0000000209087210 */ /* 0x000fc60007fbe0ff */
[----:B------:R1:W-:Y:S01]  /*9620*/  STL.64 [R1+0x220], R10 ;  /* 0x0002200a01007387 */ /* 0x0003e20000100a00 */
[C---:B------:R-:W-:Y:S02]  /*9630*/  IMAD R17, R0.reuse, 0x23c, RZ ;  /* 0x0000023c00117824 */ /* 0x040fe400078e02ff */
[C---:B-1----:R-:W-:Y:S02]  /*9640*/  IMAD R11, R0.reuse, 0x11b, RZ ;  /* 0x0000011b000b7824 */ /* 0x042fe400078e02ff */
[----:B------:R-:W-:-:S03]  /*9650*/  IMAD R10, R0, 0x11c, RZ ;  /* 0x0000011c000a7824 */ /* 0x000fc600078e02ff */
[-C--:B------:R-:W-:Y:S02]  /*9660*/  LEA.HI.X.SX32 R27, R11, R3.reuse, 0x1, P6 ;  /* 0x000000030b1b7211 */ /* 0x080fe400030f0eff */
[----:B------:R-:W-:Y:S01]  /*9670*/  LEA.HI.X.SX32 R9, R10, R3, 0x1, P5 ;  /* 0x000000030a097211 */ /* 0x000fe200028f0eff */
[----:B------:R-:W-:Y:S02]  /*9680*/  IMAD R10, R0, 0x11d, RZ ;  /* 0x0000011d000a7824 */ /* 0x000fe400078e02ff */
[----:B------:R-:W-:Y:S01]  /*9690*/  STL.64 [R1+0x218], R26 ;  /* 0x0002181a01007387 */ /* 0x000fe20000100a00 */
[----:B------:R-:W-:-:S03]  /*96a0*/  IADD3 R16, P3, R17, R2, RZ ;  /* 0x0000000211107210 */ /* 0x000fc60007f7e0ff */
[----:B------:R1:W-:Y:S01]  /*96b0*/  STL.64 [R1+0x210], R8 ;  /* 0x0002100801007387 */ /* 0x0003e20000100a00 */
[----:B------:R-:W-:Y:S02]  /*96c0*/  MOV R29, R25 ;  /* 0x00000019001d7202 */ /* 0x000fe40000000f00 */
[-C--:B------:R-:W-:Y:S01]  /*96d0*/  LEA.HI.X.SX32 R29, R10, R3.reuse, 0x1, P4 ;  /* 0x000000030a1d7211 */ /* 0x080fe200020f0eff */
[C---:B------:R-:W-:Y:S02]  /*96e0*/  IMAD R12, R0.reuse, 0x23e, RZ ;  /* 0x0000023e000c7824 */ /* 0x040fe400078e02ff */
[C---:B-1----:R-:W-:Y:S02]  /*96f0*/  IMAD R8, R0.reuse, 0x11e, RZ ;  /* 0x0000011e00087824 */ /* 0x042fe400078e02ff */
[----:B------:R-:W-:Y:S01]  /*9700*/  STL [R1+0x20c], R29 ;  /* 0x00020c1d01007387 */ /* 0x000fe20000100800 */
[----:B------:R-:W-:Y:S02]  /*9710*/  IMAD R7, R0, 0x246, RZ ;  /* 0x0000024600077824 */ /* 0x000fe400078e02ff */
[----:B------:R-:W-:-:S02]  /*9720*/  LEA.HI.X.SX32 R17, R8, R3, 0x1, P3 ;  /* 0x0000000308117211 */ /* 0x000fc400018f0eff */
[----:B------:R-:W-:-:S03]  /*9730*/  IADD3 R22, P2, R12, R2, RZ ;  /* 0x000000020c167210 */ /* 0x000fc60007f5e0ff */
[----:B------:R1:W-:Y:S01]  /*9740*/  STL.64 [R1+0x4d0], R16 ;  /* 0x0004d01001007387 */ /* 0x0003e20000100a00 */
[----:B------:R-:W-:Y:S01]  /*9750*/  IADD3 R6, P1, R7, R2, RZ ;  /* 0x0000000207067210 */ /* 0x000fe20007f3e0ff */
[C---:B------:R-:W-:Y:S01]  /*9760*/  IMAD R12, R0.reuse, 0x248, RZ ;  /* 0x00000248000c7824 */ /* 0x040fe200078e02ff */
[----:B------:R-:W-:Y:S01]  /*9770*/  MOV R28, R24 ;  /* 0x00000018001c7202 */ /* 0x000fe20000000f00 */
[C---:B-1----:R-:W-:Y:S02]  /*9780*/  IMAD R17, R0.reuse, 0x11f, RZ ;  /* 0x0000011f00117824 */ /* 0x042fe400078e02ff */
[----:B------:R-:W-:-:S03]  /*9790*/  IMAD R16, R0, 0x123, RZ ;  /* 0x0000012300107824 */ /* 0x000fc600078e02ff */
[-C--:B------:R-:W-:Y:S02]  /*97a0*/  LEA.HI.X.SX32 R23, R17, R3.reuse, 0x1, P2 ;  /* 0x0000000311177211 */ /* 0x080fe400010f0eff */
[----:B------:R-:W-:Y:S02]  /*97b0*/  LEA.HI.X.SX32 R7, R16, R3, 0x1, P1 ;  /* 0x0000000310077211 */ /* 0x000fe400008f0eff */
[----:B------:R-:W-:Y:S01]  /*97c0*/  IADD3 R24, P0, R12, R2, RZ ;  /* 0x000000020c187210 */ /* 0x000fe20007f1e0ff */
[C---:B------:R-:W-:Y:S01]  /*97d0*/  IMAD R12, R0.reuse, 0x24a, RZ ;  /* 0x0000024a000c7824 */ /* 0x040fe200078e02ff */
[----:B------:R-:W-:Y:S01]  /*97e0*/  STL.64 [R1+0x4d8], R22 ;  /* 0x0004d81601007387 */ /* 0x000fe20000100a00 */
[----:B------:R-:W-:-:S03]  /*97f0*/  IMAD R11, R0, 0x24c, RZ ;  /* 0x0000024c000b7824 */ /* 0x000fc600078e02ff */
[----:B------:R1:W-:Y:S01]  /*9800*/  STL.64 [R1+0x200], R6 ;  /* 0x0002000601007387 */ /* 0x0003e20000100a00 */
[-C--:B------:R-:W-:Y:S02]  /*9810*/  IADD3 R12, P6, R12, R2.reuse, RZ ;  /* 0x000000020c0c7210 */ /* 0x080fe40007fde0ff */
[----:B------:R-:W-:Y:S01]  /*9820*/  IADD3 R26, P5, R11, R2, RZ ;  /* 0x000000020b1a7210 */ /* 0x000fe20007fbe0ff */
        /* <DEDUP_REMOVED lines=9> */
[----:B------:R-:W-:Y:S01]  /*98c0*/  IMAD R9, R0, 0x256, RZ ;  /* 0x0000025600097824 */ /* 0x000fe200078e02ff */
[----:B------:R-:W-:Y:S01]  /*98d0*/  LEA.HI.X.SX32 R27, R6, R3, 0x1, P5 ;  /* 0x00000003061b7211 */ /* 0x000fe200028f0eff */
[----:B-1----:R-:W-:-:S03]  /*98e0*/  IMAD R13, R0, 0x127, RZ ;  /* 0x00000127000d7824 */ /* 0x002fc600078e02ff */
[----:B------:R-:W-:Y:S01]  /*98f0*/  IADD3 R28, P3, R9, R2, RZ ;  /* 0x00000002091c7210 */ /* 0x000fe20007f7e0ff */
[C---:B------:R-:W-:Y:S01]  /*9900*/  IMAD R9, R0.reuse, 0x258, RZ ;  /* 0x0000025800097824 */ /* 0x040fe200078e02ff */
[----:B------:R-:W-:Y:S01]  /*9910*/  LEA.HI.X.SX32 R11, R13, R3, 0x1, P4 ;  /* 0x000000030d0b7211 */ /* 0x000fe200020f0eff */
        /* <DEDUP_REMOVED lines=17> */
[-C--:B------:R-:W-:Y:S01]  /*9a30*/  IADD3 R24, P6, R7, R2.reuse, RZ ;  /* 0x0000000207187210 */ /* 0x080fe20007fde0ff */
[----:B------:R-:W-:Y:S01]  /*9a40*/  IMAD R7, R0, 0x266, RZ ;  /* 0x0000026600077824 */ /* 0x000fe200078e02ff */
[----:B------:R-:W-:Y:S01]  /*9a50*/  LEA.HI.X.SX32 R17, R8, R3, 0x1, P0 ;  /* 0x0000000308117211 */ /* 0x000fe200000f0eff */
[----:B------:R-:W-:Y:S03]  /*9a60*/  STL.64 [R1+0x1d8], R22 ;  /* 0x0001d81601007387 */ /* 0x000fe60000100a00 */
[----:B------:R-:W-:Y:S01]  /*9a70*/  IADD3 R6, P5, R7, R2, RZ ;  /* 0x0000000207067210 */ /* 0x000fe20007fbe0ff */
[----:B------:R1:W-:Y:S01]  /*9a80*/  STL.64 [R1+0x4f0], R16 ;  /* 0x0004f01001007387 */ /* 0x0003e20000100a00 */
[C---:B------:R-:W-:Y:S02]  /*9a90*/  IMAD R12, R0.reuse, 0x268, RZ ;  /* 0x00000268000c7824 */ /* 0x040fe400078e02ff */
[----:B-1----:R-:W-:-:S02]  /*9aa0*/  IMAD R17, R0, 0x12f, RZ ;  /* 0x0000012f00117824 */ /* 0x002fc400078e02ff */
        /* <DEDUP_REMOVED lines=173> */
[C---:B------:R-:W-:Y:S01]  /*a580*/  IMAD R9, R0.reuse, 0x2d8, RZ ;  /* 0x000002d800097824 */ /* 0x040fe200078e02ff */
        /* <DEDUP_REMOVED lines=9> */
[-C--:B------:R-:W-:Y:S01]  /*a620*/  IADD3 R22, P3, R17, R2.reuse, RZ ;  /* 0x0000000211167210 */ /* 0x080fe20007f7e0ff */
[C---:B------:R-:W-:Y:S01]  /*a630*/  IMAD R17, R0.reuse, 0x2dc, RZ ;  /* 0x000002dc00117824 */ /* 0x040fe200078e02ff */
[----:B------:R-:W-:Y:S04]  /*a640*/  STL.64 [R1+0x128], R28 ;  /* 0x0001281c01007387 */ /* 0x000fe80000100a00 */
[----:B------:R1:W-:Y:S01]  /*a650*/  STL.64 [R1+0x120], R8 ;  /* 0x0001200801007387 */ /* 0x0003e20000100a00 */
[----:B------:R-:W-:Y:S01]  /*a660*/  IADD3 R16, P2, R17, R2, RZ ;  /* 0x0000000211107210 */ /* 0x000fe20007f5e0ff */
[----:B------:R-:W-:-:S02]  /*a670*/  IMAD R7, R0, 0x2de, RZ ;  /* 0x000002de00077824 */ /* 0x000fc400078e02ff */
[C---:B-1----:R-:W-:Y:S02]  /*a680*/  IMAD R9, R0.reuse, 0x16d, RZ ;  /* 0x0000016d00097824 */ /* 0x042fe400078e02ff */
        /* <DEDUP_REMOVED lines=14> */
[----:B------:R-:W-:Y:S01]  /*a770*/  IMAD R12, R0, 0x2ea, RZ ;  /* 0x000002ea000c7824 */ /* 0x000fe200078e02ff */
[----:B------:R-:W-:Y:S04]  /*a780*/  STL.64 [R1+0x608], R24 ;  /* 0x0006081801007387 */ /* 0x000fe80000100a00 */
[----:B------:R1:W-:Y:S01]  /*a790*/  STL.64 [R1+0x110], R6 ;  /* 0x0001100601007387 */ /* 0x0003e20000100a00 */
[----:B------:R-:W-:Y:S01]  /*a7a0*/  IADD3 R12, P5, R12, R2, RZ ;  /* 0x000000020c0c7210 */ /* 0x000fe20007fbe0ff */
[----:B------:R-:W-:-:S02]  /*a7b0*/  IMAD R11, R0, 0x2ec, RZ ;  /* 0x000002ec000b7824 */ /* 0x000fc400078e02ff */
[C---:B------:R-:W-:Y:S02]  /*a7c0*/  IMAD R18, R0.reuse, 0x2ee, RZ ;  /* 0x000002ee00127824 */ /* 0x040fe400078e02ff */
[C---:B-1----:R-:W-:Y:S02]  /*a7d0*/  IMAD R7, R0.reuse, 0x174, RZ ;  /* 0x0000017400077824 */ /* 0x042fe400078e02ff */
[----:B------:R-:W-:-:S03]  /*a7e0*/  IMAD R6, R0, 0x175, RZ ;  /* 0x0000017500067824 */ /* 0x000fc600078e02ff */
[-C--:B------:R-:W-:Y:S02]  /*a7f0*/  LEA.HI.X.SX32 R27, R7, R3.reuse, 0x1, P6 ;  /* 0x00000003071b7211 */ /* 0x080fe400030f0eff */
[----:B------:R-:W-:Y:S01]  /*a800*/  LEA.HI.X.SX32 R13, R6, R3, 0x1, P5 ;  /* 0x00000003060d7211 */ /* 0x000fe200028f0eff */
[----:B------:R-:W-:Y:S01]  /*a810*/  IMAD R6, R0, 0x176, RZ ;  /* 0x0000017600067824 */ /* 0x000fe200078e02ff */
[-C--:B------:R-:W-:Y:S01]  /*a820*/  IADD3 R10, P4, R11, R2.reuse, RZ ;  /* 0x000000020b0a7210 */ /* 0x080fe20007f9e0ff */
        /* <DEDUP_REMOVED lines=8> */
[-C--:B------:R-:W-:Y:S01]  /*a8b0*/  LEA.HI.X.SX32 R23, R13, R3.reuse, 0x1, P3 ;  /* 0x000000030d177211 */ /* 0x080fe200018f0eff */
[C---:B------:R-:W-:Y:S01]  /*a8c0*/  IMAD R9, R0.reuse, 0x2f8, RZ ;  /* 0x000002f800097824 */ /* 0x040fe200078e02ff */
[----:B------:R1:W-:Y:S01]  /*a8d0*/  STL.64 [R1+0x548], R10 ;  /* 0x0005480a01007387 */ /* 0x0003e20000100a00 */
[C---:B------:R-:W-:Y:S02]  /*a8e0*/  IMAD R13, R0.reuse, 0x17b, RZ ;  /* 0x0000017b000d7824 */ /* 0x040fe400078e02ff */
[C---:B------:R-:W-:Y:S01]  /*a8f0*/  IMAD R17, R0.reuse, 0x2fa, RZ ;  /* 0x000002fa00117824 */ /* 0x040fe200078e02ff */
[-C--:B------:R-:W-:Y:S01]  /*a900*/  IADD3 R8, P1, R9, R2.reuse, RZ ;  /* 0x0000000209087210 */ /* 0x080fe20007f3e0ff */
[----:B-1----:R-:W5:Y:S04]  /*a910*/  LDL.LU.64 R10, [R1+0x2710] ;  /* 0x00271000010a7983 */ /* 0x002f680000300a00 */
[----:B------:R1:W-:Y:S01]  /*a920*/  STL.64 [R1+0x610], R22 ;  /* 0x0006101601007387 */ /* 0x0003e20000100a00 */
[----:B------:R-:W-:Y:S01]  /*a930*/  LEA.HI.X.SX32 R29, R13, R3, 0x1, P2 ;  /* 0x000000030d1d7211 */ /* 0x000fe200010f0eff */
[----:B------:R-:W-:Y:S01]  /*a940*/  IMAD R13, R0, 0x30c, RZ ;  /* 0x0000030c000d7824 */ /* 0x000fe200078e02ff */
[----:B------:R-:W-:-:S02]  /*a950*/  IADD3 R24, P0, R17, R2, RZ ;  /* 0x0000000211187210 */ /* 0x000fc40007f1e0ff */
[----:B-1----:R-:W-:Y:S01]  /*a960*/  IADD3 R22, P3, R12, R2, RZ ;  /* 0x000000020c167210 */ /* 0x002fe20007f7e0ff */
[C---:B------:R-:W-:Y:S01]  /*a970*/  IMAD R12, R0.reuse, 0x17c, RZ ;  /* 0x0000017c000c7824 */ /* 0x040fe200078e02ff */
[----:B------:R-:W-:Y:S01]  /*a980*/  STL.64 [R1+0xf8], R28 ;  /* 0x0000f81c01007387 */ /* 0x000fe20000100a00 */
[----:B------:R-:W-:-:S03]  /*a990*/  IMAD R17, R0, 0x2fc, RZ ;  /* 0x000002fc00117824 */ /* 0x000fc600078e02ff */
[----:B------:R-:W-:Y:S01]  /*a9a0*/  LEA.HI.X.SX32 R9, R12, R3, 0x1, P1 ;  /* 0x000000030c097211 */ /* 0x000fe200008f0eff */
[----:B------:R-:W-:Y:S01]  /*a9b0*/  IMAD R12, R0, 0x17d, RZ ;  /* 0x0000017d000c7824 */ /* 0x000fe200078e02ff */
[----:B------:R-:W-:-:S03]  /*a9c0*/  IADD3 R16, P6, R17, R2, RZ ;  /* 0x0000000211107210 */ /* 0x000fc60007fde0ff */
[----:B------:R1:W-:Y:S01]  /*a9d0*/  STL.64 [R1+0xf0], R8 ;  /* 0x0000f00801007387 */ /* 0x0003e20000100a00 */
[----:B------:R-:W-:Y:S01]  /*a9e0*/  IMAD R7, R0, 0x2fe, RZ ;  /* 0x000002fe00077824 */ /* 0x000fe200078e02ff */
[----:B------:R-:W-:Y:S02]  /*a9f0*/  LEA.HI.X.SX32 R25, R12, R3, 0x1, P0 ;  /* 0x000000030c197211 */ /* 0x000fe400000f0eff */
[-C--:B-1----:R-:W-:Y:S01]  /*aa00*/  IADD3 R8, P1, R13, R2.reuse, RZ ;  /* 0x000000020d087210 */ /* 0x082fe20007f3e0ff */
[C---:B------:R-:W-:Y:S01]  /*aa10*/  IMAD R13, R0.reuse, 0x17e, RZ ;  /* 0x0000017e000d7824 */ /* 0x040fe200078e02ff */
[----:B------:R-:W-:Y:S01]  /*aa20*/  IADD3 R26, P5, R7, R2, RZ ;  /* 0x00000002071a7210 */ /* 0x000fe20007fbe0ff */
[----:B------:R-:W-:-:S03]  /*aa30*/  IMAD R7, R0, 0x306, RZ ;  /* 0x0000030600077824 */ /* 0x000fc600078e02ff */
[----:B------:R-:W-:Y:S01]  /*aa40*/  LEA.HI.X.SX32 R17, R13, R3, 0x1, P6 ;  /* 0x000000030d117211 */ /* 0x000fe200030f0eff */
[----:B------:R-:W-:Y:S01]  /*aa50*/  STL.64 [R1+0xe8], R24 ;  /* 0x0000e81801007387 */ /* 0x000fe20000100a00 */
[----:B------:R-:W-:-:S03]  /*aa60*/  IADD3 R6, P4, R7, R2, RZ ;  /* 0x0000000207067210 */ /* 0x000fc60007f9e0ff */
[----:B------:R1:W-:Y:S02]  /*aa70*/  STL.64 [R1+0x550], R16 ;  /* 0x0005501001007387 */ /* 0x0003e40000100a00 */
[C---:B-1----:R-:W-:Y:S02]  /*aa80*/  IMAD R17, R0.reuse, 0x17f, RZ ;  /* 0x0000017f00117824 */ /* 0x042fe400078e02ff */
[----:B------:R-:W-:-:S03]  /*aa90*/  IMAD R16, R0, 0x183, RZ ;  /* 0x0000018300107824 */ /* 0x000fc600078e02ff */
[-C--:B------:R-:W-:Y:S02]  /*aaa0*/  LEA.HI.X.SX32 R27, R17, R3.reuse, 0x1, P5 ;  /* 0x00000003111b7211 */ /* 0x080fe400028f0eff */
[----:B------:R-:W-:-:S03]  /*aab0*/  LEA.HI.X.SX32 R7, R16, R3, 0x1, P4 ;  /* 0x0000000310077211 */ /* 0x000fc600020f0eff */
[----:B------:R-:W-:Y:S04]  /*aac0*/  STL.64 [R1+0x618], R26 ;  /* 0x0006181a01007387 */ /* 0x000fe80000100a00 */
[----:B------:R1:W-:Y:S04]  /*aad0*/  STL.64 [R1+0xe0], R6 ;  /* 0x0000e00601007387 */ /* 0x0003e80000100a00 */
[----:B-1----:R-:W2:Y:S01]  /*aae0*/  LDL.LU R6, [R1+0x2708] ;  /* 0x0027080001067983 */ /* 0x002ea20000300800 */
[----:B------:R-:W-:-:S05]  /*aaf0*/  IMAD R18, R0, 0x30a, RZ ;  /* 0x0000030a00127824 */ /* 0x000fca00078e02ff */
[----:B------:R-:W-:Y:S01]  /*ab00*/  IADD3 R28, P2, R18, R2, RZ ;  /* 0x00000002121c7210 */ /* 0x000fe20007f5e0ff */
[----:B------:R-:W-:-:S05]  /*ab10*/  IMAD R18, R0, 0x30e, RZ ;  /* 0x0000030e00127824 */ /* 0x000fca00078e02ff */
[----:B------:R-:W-:Y:S01]  /*ab20*/  IADD3 R24, P0, R18, R2, RZ ;  /* 0x0000000212187210 */ /* 0x000fe20007f1e0ff */
[C---:B------:R-:W-:Y:S02]  /*ab30*/  IMAD R18, R0.reuse, 0x318, RZ ;  /* 0x0000031800127824 */ /* 0x040fe400078e02ff */
[----:B------:R-:W-:-:S03]  /*ab40*/  IMAD R7, R0, 0x185, RZ ;  /* 0x0000018500077824 */ /* 0x000fc600078e02ff */
[----:B------:R-:W-:Y:S01]  /*ab50*/  IADD3 R26, P5, R18, R2, RZ ;  /* 0x00000002121a7210 */ /* 0x000fe20007fbe0ff */
[C---:B------:R-:W-:Y:S01]  /*ab60*/  IMAD R18, R0.reuse, 0x184, RZ ;  /* 0x0000018400127824 */ /* 0x040fe200078e02ff */
[----:B------:R-:W-:Y:S01]  /*ab70*/  LEA.HI.X.SX32 R29, R7, R3, 0x1, P2 ;  /* 0x00000003071d7211 */ /* 0x000fe200010f0eff */
[----:B------:R-:W-:-:S03]  /*ab80*/  IMAD R7, R0, 0x326, RZ ;  /* 0x0000032600077824 */ /* 0x000fc600078e02ff */
[----:B------:R-:W-:Y:S01]  /*ab90*/  LEA.HI.X.SX32 R23, R18, R3, 0x1, P3 ;  /* 0x0000000312177211 */ /* 0x000fe200018f0eff */
[----:B------:R-:W-:-:S04]  /*aba0*/  IMAD R12, R0, 0x316, RZ ;  /* 0x00000316000c7824 */ /* 0x000fc800078e02ff */
[----:B------:R1:W-:Y:S04]  /*abb0*/  STL.64 [R1+0xd8], R22 ;  /* 0x0000d81601007387 */ /* 0x0003e80000100a00 */
[----:B------:R0:W-:Y:S01]  /*abc0*/  STL.64 [R1+0xd0], R28 ;  /* 0x0000d01c01007387 */ /* 0x0001e20000100a00 */
[----:B------:R-:W-:Y:S01]  /*abd0*/  IADD3 R12, P6, R12, R2, RZ ;  /* 0x000000020c0c7210 */ /* 0x000fe20007fde0ff */
[C---:B------:R-:W-:Y:S02]  /*abe0*/  IMAD R17, R0.reuse, 0x31a, RZ ;  /* 0x0000031a00117824 */ /* 0x040fe400078e02ff */
[----:B------:R-:W-:-:S03]  /*abf0*/  IMAD R20, R0, 0x31c, RZ ;  /* 0x0000031c00147824 */ /* 0x000fc600078e02ff */
[-C--:B------:R-:W-:Y:S02]  /*ac00*/  IADD3 R16, P4, R17, R2.reuse, RZ ;  /* 0x0000000211107210 */ /* 0x080fe40007f9e0ff */
[----:B-1----:R-:W-:Y:S01]  /*ac10*/  IADD3 R22, P3, R20, R2, RZ ;  /* 0x0000000214167210 */ /* 0x002fe20007f7e0ff */
[----:B------:R-:W-:-:S05]  /*ac20*/  IMAD R18, R0, 0x31e, RZ ;  /* 0x0000031e00127824 */ /* 0x000fca00078e02ff */
[----:B0-----:R-:W-:Y:S01]  /*ac30*/  IADD3 R28, P2, R18, R2, RZ ;  /* 0x00000002121c7210 */ /* 0x001fe20007f5e0ff */
[----:B------:R-:W-:Y:S01]  /*ac40*/  IMAD R18, R0, 0x328, RZ ;  /* 0x0000032800127824 */ /* 0x000fe200078e02ff */
[----:B-----5:R-:W-:Y:S01]  /*ac50*/  LEA.HI.X.SX32 R23, R10, R3, 0x1, P3 ;  /* 0x000000030a177211 */ /* 0x020fe200018f0eff */
[----:B------:R-:W-:-:S05]  /*ac60*/  IMAD R10, R0, 0x18f, RZ ;  /* 0x0000018f000a7824 */ /* 0x000fca00078e02ff */
[-C--:B------:R-:W-:Y:S01]  /*ac70*/  LEA.HI.X.SX32 R29, R10, R3.reuse, 0x1, P2 ;  /* 0x000000030a1d7211 */ /* 0x080fe200010f0eff */
[----:B------:R-:W-:Y:S01]  /*ac80*/  IMAD R10, R0, 0x33a, RZ ;  /* 0x0000033a000a7824 */ /* 0x000fe200078e02ff */
[----:B--2---:R-:W-:Y:S01]  /*ac90*/  LEA.HI.X.SX32 R9, R6, R3, 0x1, P1 ;  /* 0x0000000306097211 */ /* 0x004fe200008f0eff */
[----:B------:R-:W-:-:S04]  /*aca0*/  IMAD R6, R0, 0x187, RZ ;  /* 0x0000018700067824 */ /* 0x000fc800078e02ff */
[----:B------:R0:W-:Y:S01]  /*acb0*/  STL.64 [R1+0x558], R8 ;  /* 0x0005580801007387 */ /* 0x0001e20000100a00 */
[-C--:B------:R-:W-:Y:S02]  /*acc0*/  LEA.HI.X.SX32 R25, R6, R3.reuse, 0x1, P0 ;  /* 0x0000000306197211 */ /* 0x080fe400000f0eff */
[----:B0-----:R-:W-:Y:S01]  /*acd0*/  IADD3 R8, P1, R7, R2, RZ ;  /* 0x0000000207087210 */ /* 0x001fe20007f3e0ff */
[----:B------:R-:W-:Y:S02]  /*ace0*/  IMAD R7, R0, 0x18b, RZ ;  /* 0x0000018b00077824 */ /* 0x000fe400078e02ff */
[----:B------:R-:W-:Y:S03]  /*acf0*/  STL.64 [R1+0x620], R24 ;  /* 0x0006201801007387 */ /* 0x000fe60000100a00 */
[----:B------:R-:W-:-:S05]  /*ad00*/  LEA.HI.X.SX32 R13, R7, R3, 0x1, P6 ;  /* 0x00000003070d7211 */ /* 0x000fca00030f0eff */
[----:B------:R0:W-:Y:S02]  /*ad10*/  STL.64 [R1+0xc8], R12 ;  /* 0x0000c80c01007387 */ /* 0x0001e40000100a00 */
[C---:B0-----:R-:W-:Y:S02]  /*ad20*/  IMAD R12, R0.reuse, 0x18c, RZ ;  /* 0x0000018c000c7824 */ /* 0x041fe400078e02ff */
[----:B------:R-:W-:-:S03]  /*ad30*/  IMAD R13, R0, 0x18d, RZ ;  /* 0x0000018d000d7824 */ /* 0x000fc600078e02ff */
[-C--:B------:R-:W-:Y:S02]  /*ad40*/  LEA.HI.X.SX32 R27, R12, R3.reuse, 0x1, P5 ;  /* 0x000000030c1b7211 */ /* 0x080fe400028f0eff */
[----:B------:R-:W-:-:S03]  /*ad50*/  LEA.HI.X.SX32 R17, R13, R3, 0x1, P4 ;  /* 0x000000030d117211 */ /* 0x000fc600020f0eff */
[----:B------:R-:W-:Y:S04]  /*ad60*/  STL.64 [R1+0xc0], R26 ;  /* 0x0000c01a01007387 */ /* 0x000fe80000100a00 */
[----:B------:R0:W-:Y:S04]  /*ad70*/  STL.64 [R1+0xb8], R16 ;  /* 0x0000b81001007387 */ /* 0x0001e80000100a00 */
[----:B------:R1:W-:Y:S01]  /*ad80*/  STL.64 [R1+0x560], R22 ;  /* 0x0005601601007387 */ /* 0x0003e20000100a00 */
[----:B0-----:R-:W-:-:S05]  /*ad90*/  IMAD R17, R0, 0x336, RZ ;  /* 0x0000033600117824 */ /* 0x001fca00078e02ff */
        /* <DEDUP_REMOVED lines=8> */
[-C--:B------:R-:W-:Y:S02]  /*ae20*/  IADD3 R6, P6, R6, R2.reuse, RZ ;  /* 0x0000000206067210 */ /* 0x080fe40007fde0ff */
[-C--:B------:R-:W-:Y:S02]  /*ae30*/  LEA.HI.X.SX32 R25, R17, R3.reuse, 0x1, P0 ;  /* 0x0000000311197211 */ /* 0x080fe400000f0eff */
[----:B0-----:R-:W-:Y:S01]  /*ae40*/  IADD3 R8, P1, R10, R2, RZ ;  /* 0x000000020a087210 */ /* 0x001fe20007f3e0ff */
[----:B------:R-:W-:Y:S02]  /*ae50*/  IMAD R10, R0, 0x195, RZ ;  /* 0x00000195000a7824 */ /* 0x000fe400078e02ff */
[----:B------:R-:W-:Y:S03]  /*ae60*/  STL.64 [R1+0xa8], R24 ;  /* 0x0000a81801007387 */ /* 0x000fe60000100a00 */
[----:B------:R-:W-:-:S05]  /*ae70*/  LEA.HI.X.SX32 R7, R10, R3, 0x1, P6 ;  /* 0x000000030a077211 */ /* 0x000fca00030f0eff */
[----:B------:R0:W-:Y:S04]  /*ae80*/  STL.64 [R1+0xa0], R6 ;  /* 0x0000a00601007387 */ /* 0x0001e80000100a00 */
[----:B0-----:R-:W2:Y:S01]  /*ae90*/  LDL.LU R7, [R1+0x2704] ;  /* 0x0027040001077983 */ /* 0x001ea20000300800 */
[C---:B------:R-:W-:Y:S02]  /*aea0*/  IMAD R18, R0.reuse, 0x32c, RZ ;  /* 0x0000032c00127824 */ /* 0x040fe400078e02ff */
[----:B------:R-:W-:-:S03]  /*aeb0*/  IMAD R12, R0, 0x32e, RZ ;  /* 0x0000032e000c7824 */ /* 0x000fc600078e02ff */
[-C--:B------:R-:W-:Y:S02]  /*aec0*/  IADD3 R26, P5, R18, R2.reuse, RZ ;  /* 0x00000002121a7210 */ /* 0x080fe40007fbe0ff */
[----:B------:R-:W-:Y:S01]  /*aed0*/  IADD3 R12, P4, R12, R2, RZ ;  /* 0x000000020c0c7210 */ /* 0x000fe20007f9e0ff */
[C---:B------:R-:W-:Y:S02]  /*aee0*/  IMAD R16, R0.reuse, 0x338, RZ ;  /* 0x0000033800107824 */ /* 0x040fe400078e02ff */
[----:B------:R-:W-:-:S03]  /*aef0*/  IMAD R10, R0, 0x19b, RZ ;  /* 0x0000019b000a7824 */ /* 0x000fc600078e02ff */
[-C--:B------:R-:W-:Y:S02]  /*af00*/  IADD3 R28, P2, R16, R2.reuse, RZ ;  /* 0x00000002101c7210 */ /* 0x080fe40007f5e0ff */
[-C--:B------:R-:W-:Y:S02]  /*af10*/  LEA.HI.X.SX32 R23, R10, R3.reuse, 0x1, P3 ;  /* 0x000000030a177211 */ /* 0x080fe400018f0eff */
[----:B------:R-:W-:Y:S01]  /*af20*/  LEA.HI.X.SX32 R29, R11, R3, 0x1, P2 ;  /* 0x000000030b1d7211 */ /* 0x000fe200010f0eff */
[C---:B------:R-:W-:Y:S02]  /*af30*/  IMAD R16, R0.reuse, 0x33c, RZ ;  /* 0x0000033c00107824 */ /* 0x040fe400078e02ff */
[C---:B------:R-:W-:Y:S02]  /*af40*/  IMAD R17, R0.reuse, 0x33e, RZ ;  /* 0x0000033e00117824 */ /* 0x040fe400078e02ff */
[----:B------:R-:W-:Y:S01]  /*af50*/  IMAD R18, R0, 0x19e, RZ ;  /* 0x0000019e00127824 */ /* 0x000fe200078e02ff */
[-C--:B------:R-:W-:Y:S01]  /*af60*/  IADD3 R24, P0, R16, R2.reuse, RZ ;  /* 0x0000000210187210 */ /* 0x080fe20007f1e0ff */
[----:B------:R-:W-:Y:S01]  /*af70*/  IMAD R6, R0, 0x346, RZ ;  /* 0x0000034600067824 */ /* 0x000fe200078e02ff */
[----:B------:R-:W-:-:S02]  /*af80*/  IADD3 R16, P6, R17, R2, RZ ;  /* 0x0000000211107210 */ /* 0x000fc40007fde0ff */
[----:B------:R-:W-:Y:S01]  /*af90*/  LEA.HI.X.SX32 R25, R18, R3, 0x1, P0 ;  /* 0x0000000312197211 */ /* 0x000fe200000f0eff */
[C---:B------:R-:W-:Y:S02]  /*afa0*/  IMAD R18, R0.reuse, 0x1a3, RZ ;  /* 0x000001a300127824 */ /* 0x040fe400078e02ff */
[----:B------:R-:W-:-:S05]  /*afb0*/  IMAD R10, R0, 0x34c, RZ ;  /* 0x0000034c000a7824 */ /* 0x000fca00078e02ff */
[----:B------:R-:W-:-:S04]  /*afc0*/  IADD3 R10, P2, R10, R2, RZ ;  /* 0x000000020a0a7210 */ /* 0x000fc80007f5e0ff */
[-C--:B----4-:R-:W-:Y:S01]  /*afd0*/  LEA.HI.X.SX32 R11, R4, R3.reuse, 0x1, P2 ;  /* 0x00000003040b7211 */ /* 0x090fe200010f0eff */
[C---:B------:R-:W-:Y:S01]  /*afe0*/  IMAD R4, R0.reuse, 0x1ab, RZ ;  /* 0x000001ab00047824 */ /* 0x040fe200078e02ff */
[----:B--2---:R-:W-:Y:S01]  /*aff0*/  LEA.HI.X.SX32 R27, R7, R3, 0x1, P5 ;  /* 0x00000003071b7211 */ /* 0x004fe200028f0eff */
[----:B------:R-:W-:-:S05]  /*b000*/  IMAD R7, R0, 0x197, RZ ;  /* 0x0000019700077824 */ /* 0x000fca00078e02ff */
[----:B------:R-:W-:Y:S01]  /*b010*/  LEA.HI.X.SX32 R13, R7, R3, 0x1, P4 ;  /* 0x00000003070d7211 */ /* 0x000fe200020f0eff */
[----:B------:R-:W-:Y:S04]  /*b020*/  STL.64 [R1+0x568], R26 ;  /* 0x0005681a01007387 */ /* 0x000fe80000100a00 */
[----:B------:R0:W-:Y:S04]  /*b030*/  STL.64 [R1+0x630], R12 ;  /* 0x0006300c01007387 */ /* 0x0001e80000100a00 */
[----:B------:R-:W-:Y:S01]  /*b040*/  STL.64 [R1+0x98], R22 ;  /* 0x0000981601007387 */ /* 0x000fe20000100a00 */
[----:B0-----:R-:W-:-:S03]  /*b050*/  IMAD R13, R0, 0x19d, RZ ;  /* 0x0000019d000d7824 */ /* 0x001fc600078e02ff */
[----:B------:R-:W-:Y:S02]  /*b060*/  STL.64 [R1+0x90], R28 ;  /* 0x0000901c01007387 */ /* 0x000fe40000100a00 */
[----:B------:R-:W-:-:S05]  /*b070*/  LEA.HI.X.SX32 R9, R13, R3, 0x1, P1 ;  /* 0x000000030d097211 */ /* 0x000fca00008f0eff */
[----:B------:R0:W-:Y:S01]  /*b080*/  STL.64 [R1+0x88], R8 ;  /* 0x0000880801007387 */ /* 0x0001e20000100a00 */
[-C--:B------:R-:W-:Y:S01]  /*b090*/  IADD3 R26, P5, R6, R2.reuse, RZ ;  /* 0x00000002061a7210 */ /* 0x080fe20007fbe0ff */
[C---:B------:R-:W-:Y:S02]  /*b0a0*/  IMAD R6, R0.reuse, 0x348, RZ ;  /* 0x0000034800067824 */ /* 0x040fe400078e02ff */
[----:B0-----:R-:W-:Y:S01]  /*b0b0*/  IMAD R8, R0, 0x19f, RZ ;  /* 0x0000019f00087824 */ /* 0x001fe200078e02ff */
[----:B------:R-:W-:Y:S04]  /*b0c0*/  STL.64 [R1+0x570], R24 ;  /* 0x0005701801007387 */ /* 0x000fe80000100a00 */
[----:B------:R-:W-:Y:S02]  /*b0d0*/  LEA.HI.X.SX32 R17, R8, R3, 0x1, P6 ;  /* 0x0000000308117211 */ /* 0x000fe400030f0eff */
[----:B------:R-:W-:-:S03]  /*b0e0*/  IADD3 R6, P4, R6, R2, RZ ;  /* 0x0000000206067210 */ /* 0x000fc60007f9e0ff */
[----:B------:R0:W-:Y:S01]  /*b0f0*/  STL.64 [R1+0x638], R16 ;  /* 0x0006381001007387 */ /* 0x0001e20000100a00 */
[-C--:B------:R-:W-:Y:S01]  /*b100*/  LEA.HI.X.SX32 R27, R18, R3.reuse, 0x1, P5 ;  /* 0x00000003121b7211 */ /* 0x080fe200028f0eff */
[C---:B------:R-:W-:Y:S02]  /*b110*/  IMAD R12, R0.reuse, 0x34a, RZ ;  /* 0x0000034a000c7824 */ /* 0x040fe400078e02ff */
[----:B0-----:R-:W-:Y:S02]  /*b120*/  IMAD R16, R0, 0x1a4, RZ ;  /* 0x000001a400107824 */ /* 0x001fe400078e02ff */
[----:B------:R-:W-:Y:S03]  /*b130*/  STL.64 [R1+0x80], R26 ;  /* 0x0000801a01007387 */ /* 0x000fe60000100a00 */
[----:B------:R-:W-:Y:S02]  /*b140*/  LEA.HI.X.SX32 R7, R16, R3, 0x1, P4 ;  /* 0x0000000310077211 */ /* 0x000fe400020f0eff */
[----:B------:R-:W-:-:S03]  /*b150*/  IADD3 R22, P3, R12, R2, RZ ;  /* 0x000000020c167210 */ /* 0x000fc60007f7e0ff */
[----:B------:R0:W-:Y:S01]  /*b160*/  STL.64 [R1+0x78], R6 ;  /* 0x0000780601007387 */ /* 0x0001e20000100a00 */
[C---:B------:R-:W-:Y:S02]  /*b170*/  IMAD R12, R0.reuse, 0x34e, RZ ;  /* 0x0000034e000c7824 */ /* 0x040fe400078e02ff */
[----:B0-----:R-:W-:-:S05]  /*b180*/  IMAD R7, R0, 0x1a5, RZ ;  /* 0x000001a500077824 */ /* 0x001fca00078e02ff */
[----:B------:R-:W-:Y:S02]  /*b190*/  LEA.HI.X.SX32 R23, R7, R3, 0x1, P3 ;  /* 0x0000000307177211 */ /* 0x000fe400018f0eff */
[----:B------:R-:W-:-:S03]  /*b1a0*/  IADD3 R12, P1, R12, R2, RZ ;  /* 0x000000020c0c7210 */ /* 0x000fc60007f3e0ff */
[----:B------:R-:W-:Y:S04]  /*b1b0*/  STL.64 [R1+0x70], R22 ;  /* 0x0000701601007387 */ /* 0x000fe80000100a00 */
[----:B------:R0:W-:Y:S01]  /*b1c0*/  STL.64 [R1+0x578], R10 ;  /* 0x0005780a01007387 */ /* 0x0001e20000100a00 */
[C---:B------:R-:W-:Y:S02]  /*b1d0*/  IMAD R9, R0.reuse, 0x356, RZ ;  /* 0x0000035600097824 */ /* 0x040fe400078e02ff */
[----:B0-----:R-:W-:-:S05]  /*b1e0*/  IMAD R11, R0, 0x1a7, RZ ;  /* 0x000001a7000b7824 */ /* 0x001fca00078e02ff */
[----:B------:R-:W-:Y:S02]  /*b1f0*/  LEA.HI.X.SX32 R13, R11, R3, 0x1, P1 ;  /* 0x000000030b0d7211 */ /* 0x000fe400008f0eff */
[----:B------:R-:W-:-:S03]  /*b200*/  IADD3 R24, P0, R9, R2, RZ ;  /* 0x0000000209187210 */ /* 0x000fc60007f1e0ff */
[----:B------:R0:W-:Y:S01]  /*b210*/  STL.64 [R1+0x640], R12 ;  /* 0x0006400c01007387 */ /* 0x0001e20000100a00 */
[----:B------:R-:W-:-:S03]  /*b220*/  IMAD R9, R0, 0x358, RZ ;  /* 0x0000035800097824 */ /* 0x000fc600078e02ff */
[----:B0-----:R-:W2:Y:S02]  /*b230*/  LDL.LU R13, [R1+0x2700] ;  /* 0x00270000010d7983 */ /* 0x001ea40000300800 */
[----:B------:R-:W-:Y:S02]  /*b240*/  IADD3 R8, P6, R9, R2, RZ ;  /* 0x0000000209087210 */ /* 0x000fe40007fde0ff */
[-C--:B------:R-:W-:Y:S02]  /*b250*/  LEA.HI.X.SX32 R25, R4, R3.reuse, 0x1, P0 ;  /* 0x0000000304197211 */ /* 0x080fe400000f0eff */
[----:B------:R-:W-:-:S03]  /*b260*/  LEA.HI.X.SX32 R9, R5, R3, 0x1, P6 ;  /* 0x0000000305097211 */ /* 0x000fc600030f0eff */
[----:B------:R-:W-:Y:S04]  /*b270*/  STL.64 [R1+0x68], R24 ;  /* 0x0000681801007387 */ /* 0x000fe80000100a00 */
[----:B------:R0:W-:Y:S04]  /*b280*/  STL.64 [R1+0x60], R8 ;  /* 0x0000600801007387 */ /* 0x0001e80000100a00 */
[----:B0-----:R-:W4:Y:S01]  /*b290*/  LDL.LU.64 R8, [R1+0x26f8] ;  /* 0x0026f80001087983 */ /* 0x001f220000300a00 */
[----:B------:R-:W-:-:S05]  /*b2a0*/  IMAD R17, R0, 0x35a, RZ ;  /* 0x0000035a00117824 */ /* 0x000fca00078e02ff */
[----:B------:R-:W-:Y:S01]  /*b2b0*/  IADD3 R26, P5, R17, R2, RZ ;  /* 0x00000002111a7210 */ /* 0x000fe20007fbe0ff */
[----:B------:R-:W-:-:S05]  /*b2c0*/  IMAD R17, R0, 0x35c, RZ ;  /* 0x0000035c00117824 */ /* 0x000fca00078e02ff */
[----:B------:R-:W-:Y:S01]  /*b2d0*/  IADD3 R28, P4, R17, R2, RZ ;  /* 0x00000002111c7210 */ /* 0x000fe20007f9e0ff */
[C---:B------:R-:W-:Y:S02]  /*b2e0*/  IMAD R17, R0.reuse, 0x366, RZ ;  /* 0x0000036600117824 */ /* 0x040fe400078e02ff */
[----:B------:R-:W-:-:S03]  /*b2f0*/  IMAD R12, R0, 0x1ad, RZ ;  /* 0x000001ad000c7824 */ /* 0x000fc600078e02ff */
[-C--:B------:R-:W-:Y:S01]  /*b300*/  IADD3 R22, P2, R17, R2.reuse, RZ ;  /* 0x0000000211167210 */ /* 0x080fe20007f5e0ff */
[C---:B------:R-:W-:Y:S02]  /*b310*/  IMAD R17, R0.reuse, 0x36a, RZ ;  /* 0x0000036a00117824 */ /* 0x040fe400078e02ff */
[----:B------:R-:W-:Y:S01]  /*b320*/  IMAD R6, R0, 0x35e, RZ ;  /* 0x0000035e00067824 */ /* 0x000fe200078e02ff */
[-C--:B------:R-:W-:Y:S01]  /*b330*/  LEA.HI.X.SX32 R27, R12, R3.reuse, 0x1, P5 ;  /* 0x000000030c1b7211 */ /* 0x080fe200028f0eff */
[C---:B------:R-:W-:Y:S01]  /*b340*/  IMAD R16, R0.reuse, 0x1af, RZ ;  /* 0x000001af00107824 */ /* 0x040fe200078e02ff */
[-C--:B------:R-:W-:Y:S01]  /*b350*/  IADD3 R24, P0, R17, R2.reuse, RZ ;  /* 0x0000000211187210 */ /* 0x080fe20007f1e0ff */
[----:B------:R-:W-:Y:S01]  /*b360*/  IMAD R17, R0, 0x36e, RZ ;  /* 0x0000036e00117824 */ /* 0x000fe200078e02ff */
[-C--:B------:R-:W-:Y:S01]  /*b370*/  IADD3 R6, P3, R6, R2.reuse, RZ ;  /* 0x0000000206067210 */ /* 0x080fe20007f7e0ff */
[C---:B------:R-:W-:Y:S01]  /*b380*/  IMAD R10, R0.reuse, 0x368, RZ ;  /* 0x00000368000a7824 */ /* 0x040fe200078e02ff */
[----:B------:R0:W-:Y:S01]  /*b390*/  STL.64 [R1+0x58], R26 ;  /* 0x0000581a01007387 */ /* 0x0001e20000100a00 */
[----:B------:R-:W-:Y:S01]  /*b3a0*/  IMAD R20, R0, 0x1b3, RZ ;  /* 0x000001b300147824 */ /* 0x000fe200078e02ff */
[-C--:B------:R-:W-:Y:S01]  /*b3b0*/  LEA.HI.X.SX32 R7, R16, R3.reuse, 0x1, P3 ;  /* 0x0000000310077211 */ /* 0x080fe200018f0eff */
[----:B------:R-:W-:Y:S01]  /*b3c0*/  IMAD R16, R0, 0x1b4, RZ ;  /* 0x000001b400107824 */ /* 0x000fe200078e02ff */
[-C--:B------:R-:W-:Y:S01]  /*b3d0*/  IADD3 R10, P1, R10, R2.reuse, RZ ;  /* 0x000000020a0a7210 */ /* 0x080fe20007f3e0ff */
[----:B------:R-:W-:Y:S01]  /*b3e0*/  IMAD R4, R0, 0x36c, RZ ;  /* 0x0000036c00047824 */ /* 0x000fe200078e02ff */
[-C--:B------:R-:W-:Y:S01]  /*b3f0*/  LEA.HI.X.SX32 R23, R20, R3.reuse, 0x1, P2 ;  /* 0x0000000314177211 */ /* 0x080fe200010f0eff */
[----:B------:R1:W-:Y:S01]  /*b400*/  STL.64 [R1+0x648], R6 ;  /* 0x0006480601007387 */ /* 0x0003e20000100a00 */
[-C--:B0-----:R-:W-:Y:S01]  /*b410*/  IADD3 R26, P5, R17, R2.reuse, RZ ;  /* 0x00000002111a7210 */ /* 0x081fe20007fbe0ff */
[----:B------:R-:W-:Y:S01]  /*b420*/  IMAD R17, R0, 0x378, RZ ;  /* 0x0000037800117824 */ /* 0x000fe200078e02ff */
[----:B------:R-:W-:Y:S01]  /*b430*/  LEA.HI.X.SX32 R11, R16, R3, 0x1, P1 ;  /* 0x00000003100b7211 */ /* 0x000fe200008f0eff */
[----:B------:R-:W-:Y:S01]  /*b440*/  IMAD R20, R0, 0x1b5, RZ ;  /* 0x000001b500147824 */ /* 0x000fe200078e02ff */
[-C--:B------:R-:W-:Y:S01]  /*b450*/  IADD3 R4, P6, R4, R2.reuse, RZ ;  /* 0x0000000204047210 */ /* 0x080fe20007fde0ff */
[C---:B------:R-:W-:Y:S01]  /*b460*/  IMAD R16, R0.reuse, 0x1b6, RZ ;  /* 0x000001b600107824 */ /* 0x040fe200078e02ff */
[----:B-1----:R-:W-:Y:S01]  /*b470*/  IADD3 R6, P3, R17, R2, RZ ;  /* 0x0000000211067210 */ /* 0x002fe20007f7e0ff */
[----:B------:R-:W-:-:S02]  /*b480*/  IMAD R17, R0, 0x37c, RZ ;  /* 0x0000037c00117824 */ /* 0x000fc400078e02ff */
[----:B------:R-:W-:Y:S01]  /*b490*/  IMAD R12, R0, 0x376, RZ ;  /* 0x00000376000c7824 */ /* 0x000fe200078e02ff */
[-C--:B------:R-:W-:Y:S01]  /*b4a0*/  LEA.HI.X.SX32 R25, R20, R3.reuse, 0x1, P0 ;  /* 0x0000000314197211 */ /* 0x080fe200000f0eff */
[----:B------:R-:W-:Y:S01]  /*b4b0*/  IMAD R20, R0, 0x1b7, RZ ;  /* 0x000001b700147824 */ /* 0x000fe200078e02ff */
[-C--:B------:R-:W-:Y:S01]  /*b4c0*/  LEA.HI.X.SX32 R5, R16, R3.reuse, 0x1, P6 ;  /* 0x0000000310057211 */ /* 0x080fe200030f0eff */
[C---:B------:R-:W-:Y:S02]  /*b4d0*/  IMAD R16, R0.reuse, 0x1bb, RZ ;  /* 0x000001bb00107824 */ /* 0x040fe400078e02ff */
[----:B------:R-:W-:Y:S01]  /*b4e0*/  IMAD R18, R0, 0x37a, RZ ;  /* 0x0000037a00127824 */ /* 0x000fe200078e02ff */
[-C--:B------:R-:W-:Y:S02]  /*b4f0*/  LEA.HI.X.SX32 R27, R20, R3.reuse, 0x1, P5 ;  /* 0x00000003141b7211 */ /* 0x080fe400028f0eff */
[----:B--2---:R-:W-:-:S05]  /*b500*/  LEA.HI.X.SX32 R29, R13, R3, 0x1, P4 ;  /* 0x000000030d1d7211 */ /* 0x004fca00020f0eff */
[----:B------:R-:W-:Y:S01]  /*b510*/  STL.64 [R1+0x580], R28 ;  /* 0x0005801c01007387 */ /* 0x000fe20000100a00 */
[----:B------:R-:W-:-:S03]  /*b520*/  IADD3 R12, P4, R12, R2, RZ ;  /* 0x000000020c0c7210 */ /* 0x000fc60007f9e0ff */
[----:B------:R-:W-:Y:S04]  /*b530*/  STL.64 [R1+0x50], R22 ;  /* 0x0000501601007387 */ /* 0x000fe80000100a00 */
[----:B------:R0:W-:Y:S01]  /*b540*/  STL.64 [R1+0x48], R10 ;  /* 0x0000480a01007387 */ /* 0x0001e20000100a00 */
[----:B------:R-:W-:Y:S01]  /*b550*/  LEA.HI.X.SX32 R13, R16, R3, 0x1, P4 ;  /* 0x00000003100d7211 */ /* 0x000fe200020f0eff */
[C---:B------:R-:W-:Y:S02]  /*b560*/  IMAD R16, R0.reuse, 0x1bd, RZ ;  /* 0x000001bd00107824 */ /* 0x040fe400078e02ff */
[----:B------:R-:W-:Y:S01]  /*b570*/  STL.64 [R1+0x40], R24 ;  /* 0x0000401801007387 */ /* 0x000fe20000100a00 */
[----:B0-----:R-:W-:Y:S01]  /*b580*/  IADD3 R10, P1, R17, R2, RZ ;  /* 0x00000002110a7210 */ /* 0x001fe20007f3e0ff */
[----:B------:R-:W-:-:S02]  /*b590*/  IMAD R17, R0, 0x386, RZ ;  /* 0x0000038600117824 */ /* 0x000fc400078e02ff */
[----:B------:R0:W-:Y:S01]  /*b5a0*/  STL.64 [R1+0x588], R4 ;  /* 0x0005880401007387 */ /* 0x0001e20000100a00 */
[-C--:B------:R-:W-:Y:S02]  /*b5b0*/  IADD3 R22, P2, R18, R2.reuse, RZ ;  /* 0x0000000212167210 */ /* 0x080fe40007f5e0ff */
[-C--:B----4-:R-:W-:Y:S01]  /*b5c0*/  LEA.HI.X.SX32 R7, R9, R3.reuse, 0x1, P3 ;  /* 0x0000000309077211 */ /* 0x090fe200018f0eff */
[----:B------:R-:W-:Y:S01]  /*b5d0*/  STL.64 [R1+0x650], R26 ;  /* 0x0006501a01007387 */ /* 0x000fe20000100a00 */
[-C--:B------:R-:W-:Y:S02]  /*b5e0*/  LEA.HI.X.SX32 R23, R16, R3.reuse, 0x1, P2 ;  /* 0x0000000310177211 */ /* 0x080fe400010f0eff */
[----:B0-----:R-:W-:Y:S01]  /*b5f0*/  IADD3 R4, P6, R17, R2, RZ ;  /* 0x0000000211047210 */ /* 0x001fe20007fde0ff */
[C---:B------:R-:W-:Y:S01]  /*b600*/  IMAD R17, R0.reuse, 0x38a, RZ ;  /* 0x0000038a00117824 */ /* 0x040fe200078e02ff */
[----:B------:R0:W-:Y:S01]  /*b610*/  STL.64 [R1+0x38], R12 ;  /* 0x0000380c01007387 */ /* 0x0001e20000100a00 */
[----:B------:R-:W-:Y:S01]  /*b620*/  LEA.HI.X.SX32 R11, R21, R3, 0x1, P1 ;  /* 0x00000003150b7211 */ /* 0x000fe200008f0eff */
[----:B------:R-:W-:-:S02]  /*b630*/  IMAD R9, R0, 0x38e, RZ ;  /* 0x0000038e00097824 */ /* 0x000fc400078e02ff */
[C---:B------:R-:W-:Y:S01]  /*b640*/  IMAD R18, R0.reuse, 0x37e, RZ ;  /* 0x0000037e00127824 */ /* 0x040fe200078e02ff */
[----:B------:R1:W-:Y:S01]  /*b650*/  STL.64 [R1+0x30], R6 ;  /* 0x0000300601007387 */ /* 0x0003e20000100a00 */
[-C--:B0-----:R-:W-:Y:S01]  /*b660*/  IADD3 R12, P4, R17, R2.reuse, RZ ;  /* 0x00000002110c7210 */ /* 0x081fe20007f9e0ff */
[----:B------:R-:W-:Y:S02]  /*b670*/  IMAD R17, R0, 0x38c, RZ ;  /* 0x0000038c00117824 */ /* 0x000fe400078e02ff */
[----:B------:R0:W-:Y:S01]  /*b680*/  STL.64 [R1+0x28], R22 ;  /* 0x0000281601007387 */ /* 0x0001e20000100a00 */
[----:B------:R-:W-:-:S03]  /*b690*/  IADD3 R24, P0, R18, R2, RZ ;  /* 0x0000000212187210 */ /* 0x000fc60007f1e0ff */
[----:B------:R2:W-:Y:S01]  /*b6a0*/  STL.64 [R1+0x590], R10 ;  /* 0x0005900a01007387 */ /* 0x0005e20000100a00 */
[-C--:B-1----:R-:W-:Y:S01]  /*b6b0*/  IADD3 R6, P3, R17, R2.reuse, RZ ;  /* 0x0000000211067210 */ /* 0x082fe20007f7e0ff */
[C---:B------:R-:W-:Y:S01]  /*b6c0*/  IMAD R17, R0.reuse, 0x396, RZ ;  /* 0x0000039600117824 */ /* 0x040fe200078e02ff */
[-C--:B0-----:R-:W-:Y:S01]  /*b6d0*/  IADD3 R22, P2, R9, R2.reuse, RZ ;  /* 0x0000000209167210 */ /* 0x081fe20007f5e0ff */
[C---:B------:R-:W-:Y:S02]  /*b6e0*/  IMAD R9, R0.reuse, 0x1c3, RZ ;  /* 0x000001c300097824 */ /* 0x040fe400078e02ff */
[C---:B--2---:R-:W-:Y:S01]  /*b6f0*/  IMAD R11, R0.reuse, 0x1bf, RZ ;  /* 0x000001bf000b7824 */ /* 0x044fe200078e02ff */
[----:B------:R-:W-:Y:S01]  /*b700*/  IADD3 R20, P1, R17, R2, RZ ;  /* 0x0000000211147210 */ /* 0x000fe20007f3e0ff */
[C---:B------:R-:W-:Y:S01]  /*b710*/  IMAD R17, R0.reuse, 0x39a, RZ ;  /* 0x0000039a00117824 */ /* 0x040fe200078e02ff */
[-C--:B------:R-:W-:Y:S02]  /*b720*/  LEA.HI.X.SX32 R5, R9, R3.reuse, 0x1, P6 ;  /* 0x0000000309057211 */ /* 0x080fe400030f0eff */
[----:B------:R-:W-:Y:S01]  /*b730*/  LEA.HI.X.SX32 R25, R11, R3, 0x1, P0 ;  /* 0x000000030b197211 */ /* 0x000fe200000f0eff */
[----:B------:R-:W-:-:S02]  /*b740*/  IMAD R9, R0, 0x1c5, RZ ;  /* 0x000001c500097824 */ /* 0x000fc400078e02ff */
[C---:B------:R-:W-:Y:S02]  /*b750*/  IMAD R18, R0.reuse, 0x388, RZ ;  /* 0x0000038800127824 */ /* 0x040fe400078e02ff */
[----:B------:R-:W-:Y:S01]  /*b760*/  STL.64 [R1+0x658], R24 ;  /* 0x0006581801007387 */ /* 0x000fe20000100a00 */
[----:B------:R-:W-:Y:S01]  /*b770*/  IMAD R11, R0, 0x1c4, RZ ;  /* 0x000001c4000b7824 */ /* 0x000fe200078e02ff */
[-C--:B------:R-:W-:Y:S02]  /*b780*/  LEA.HI.X.SX32 R13, R9, R3.reuse, 0x1, P4 ;  /* 0x00000003090d7211 */ /* 0x080fe400020f0eff */
[----:B------:R0:W-:Y:S01]  /*b790*/  STL.64 [R1+0x20], R4 ;  /* 0x0000200401007387 */ /* 0x0001e20000100a00 */
[----:B------:R-:W-:Y:S02]  /*b7a0*/  IADD3 R26, P5, R18, R2, RZ ;  /* 0x00000002121a7210 */ /* 0x000fe40007fbe0ff */
[-C--:B------:R-:W-:Y:S01]  /*b7b0*/  LEA.HI.X.SX32 R7, R8, R3.reuse, 0x1, P3 ;  /* 0x0000000308077211 */ /* 0x080fe200018f0eff */
[----:B------:R1:W-:Y:S01]  /*b7c0*/  STL.64 [R1+0x10], R12 ;  /* 0x0000100c01007387 */ /* 0x0003e20000100a00 */
[----:B------:R-:W-:-:S02]  /*b7d0*/  LEA.HI.X.SX32 R27, R11, R3, 0x1, P5 ;  /* 0x000000030b1b7211 */ /* 0x000fc400028f0eff */
[-C--:B0-----:R-:W-:Y:S01]  /*b7e0*/  IADD3 R4, P6, R17, R2.reuse, RZ ;  /* 0x0000000211047210 */ /* 0x081fe20007fde0ff */
[C---:B------:R-:W-:Y:S02]  /*b7f0*/  IMAD R17, R0.reuse, 0x39e, RZ ;  /* 0x0000039e00117824 */ /* 0x040fe400078e02ff */
[----:B------:R-:W-:Y:S03]  /*b800*/  STL.64 [R1+0x18], R26 ;  /* 0x0000181a01007387 */ /* 0x000fe60000100a00 */
[----:B-1----:R-:W-:Y:S01]  /*b810*/  IADD3 R12, P4, R17, R2, RZ ;  /* 0x00000002110c7210 */ /* 0x002fe20007f9e0ff */
[C---:B------:R-:W-:Y:S01]  /*b820*/  IMAD R17, R0.reuse, 0x3a6, RZ ;  /* 0x000003a600117824 */ /* 0x040fe200078e02ff */
[----:B------:R0:W-:Y:S01]  /*b830*/  STL.64 [R1+0x598], R6 ;  /* 0x0005980601007387 */ /* 0x0001e20000100a00 */
[C---:B------:R-:W-:Y:S02]  /*b840*/  IMAD R9, R0.reuse, 0x1c7, RZ ;  /* 0x000001c700097824 */ /* 0x040fe400078e02ff */
[----:B------:R-:W-:-:S03]  /*b850*/  IMAD R10, R0, 0x398, RZ ;  /* 0x00000398000a7824 */ /* 0x000fc600078e02ff */
[----:B------:R-:W-:Y:S02]  /*b860*/  LEA.HI.X.SX32 R23, R9, R3, 0x1, P2 ;  /* 0x0000000309177211 */ /* 0x000fe400010f0eff */
[-C--:B0-----:R-:W-:Y:S01]  /*b870*/  IADD3 R6, P3, R17, R2.reuse, RZ ;  /* 0x0000000211067210 */ /* 0x081fe20007f7e0ff */
[----:B------:R-:W-:Y:S01]  /*b880*/  IMAD R17, R0, 0x1cb, RZ ;  /* 0x000001cb00117824 */ /* 0x000fe200078e02ff */
[----:B------:R-:W-:-:S04]  /*b890*/  IADD3 R24, P0, R10, R2, RZ ;  /* 0x000000020a187210 */ /* 0x000fc80007f1e0ff */
[-C--:B------:R-:W-:Y:S01]  /*b8a0*/  LEA.HI.X.SX32 R21, R17, R3.reuse, 0x1, P1 ;  /* 0x0000000311157211 */ /* 0x080fe200008f0eff */
[----:B------:R-:W-:Y:S01]  /*b8b0*/  STL.64 [R1+0x660], R22 ;  /* 0x0006601601007387 */ /* 0x000fe20000100a00 */
[----:B---3--:R-:W-:Y:S01]  /*b8c0*/  LEA.HI.X.SX32 R25, R14, R3, 0x1, P0 ;  /* 0x000000030e197211 */ /* 0x008fe200000f0eff */
[C---:B------:R-:W-:Y:S02]  /*b8d0*/  IMAD R14, R0.reuse, 0x3ae, RZ ;  /* 0x000003ae000e7824 */ /* 0x040fe400078e02ff */
[----:B------:R0:W-:Y:S01]  /*b8e0*/  STL.64 [R1+0x8], R20 ;  /* 0x0000081401007387 */ /* 0x0001e20000100a00 */
[C---:B------:R-:W-:Y:S02]  /*b8f0*/  IMAD R10, R0.reuse, 0x39c, RZ ;  /* 0x0000039c000a7824 */ /* 0x040fe400078e02ff */
[C---:B------:R-:W-:Y:S01]  /*b900*/  IMAD R18, R0.reuse, 0x1ce, RZ ;  /* 0x000001ce00127824 */ /* 0x040fe200078e02ff */
[----:B------:R1:W-:Y:S01]  /*b910*/  STL.64 [R1], R24 ;  /* 0x0000001801007387 */ /* 0x0003e20000100a00 */
[----:B0-----:R-:W-:Y:S01]  /*b920*/  IMAD R21, R0, 0x1cd, RZ ;  /* 0x000001cd00157824 */ /* 0x001fe200078e02ff */
[----:B------:R-:W-:-:S04]  /*b930*/  IADD3 R10, P5, R10, R2, RZ ;  /* 0x000000020a0a7210 */ /* 0x000fc80007fbe0ff */
[-C--:B------:R-:W-:Y:S02]  /*b940*/  LEA.HI.X.SX32 R5, R21, R3.reuse, 0x1, P6 ;  /* 0x0000000315057211 */ /* 0x080fe400030f0eff */
[----:B-1----:R-:W-:Y:S01]  /*b950*/  IADD3 R24, P6, R14, R2, RZ ;  /* 0x000000020e187210 */ /* 0x002fe20007fde0ff */
[----:B------:R-:W-:Y:S01]  /*b960*/  IMAD R14, R0, 0x1cf, RZ ;  /* 0x000001cf000e7824 */ /* 0x000fe200078e02ff */
[----:B------:R-:W-:Y:S01]  /*b970*/  LEA.HI.X.SX32 R11, R18, R3, 0x1, P5 ;  /* 0x00000003120b7211 */ /* 0x000fe200028f0eff */
[----:B------:R-:W-:-:S03]  /*b980*/  IMAD R8, R0, 0x3a8, RZ ;  /* 0x000003a800087824 */ /* 0x000fc600078e02ff */
[----:B------:R-:W-:Y:S01]  /*b990*/  LEA.HI.X.SX32 R13, R14, R3, 0x1, P4 ;  /* 0x000000030e0d7211 */ /* 0x000fe200020f0eff */
[C---:B------:R-:W-:Y:S01]  /*b9a0*/  IMAD R16, R0.reuse, 0x3aa, RZ ;  /* 0x000003aa00107824 */ /* 0x040fe200078e02ff */
[----:B------:R-:W-:Y:S01]  /*b9b0*/  STL.64 [R1+0x2420], R4 ;  /* 0x0024200401007387 */ /* 0x000fe20000100a00 */
[----:B------:R-:W-:Y:S01]  /*b9c0*/  IMAD R18, R0, 0x1d3, RZ ;  /* 0x000001d300127824 */ /* 0x000fe200078e02ff */
[-C--:B------:R-:W-:Y:S01]  /*b9d0*/  IADD3 R8, P2, R8, R2.reuse, RZ ;  /* 0x0000000208087210 */ /* 0x080fe20007f5e0ff */
[----:B------:R-:W-:Y:S01]  /*b9e0*/  IMAD R14, R0, 0x1d4, RZ ;  /* 0x000001d4000e7824 */ /* 0x000fe200078e02ff */
[----:B------:R0:W-:Y:S01]  /*b9f0*/  STL.64 [R1+0x5a0], R10 ;  /* 0x0005a00a01007387 */ /* 0x0001e20000100a00 */
[----:B------:R-:W-:-:S03]  /*ba00*/  IADD3 R22, P1, R16, R2, RZ ;  /* 0x0000000210167210 */ /* 0x000fc60007f3e0ff */
[----:B------:R1:W-:Y:S01]  /*ba10*/  STL.64 [R1+0x668], R12 ;  /* 0x0006680c01007387 */ /* 0x0003e20000100a00 */
[----:B------:R-:W-:Y:S01]  /*ba20*/  IMAD R17, R0, 0x3ac, RZ ;  /* 0x000003ac00117824 */ /* 0x000fe200078e02ff */
[-C--:B------:R-:W-:Y:S02]  /*ba30*/  LEA.HI.X.SX32 R7, R18, R3.reuse, 0x1, P3 ;  /* 0x0000000312077211 */ /* 0x080fe400018f0eff */
[----:B------:R-:W-:Y:S01]  /*ba40*/  LEA.HI.X.SX32 R9, R14, R3, 0x1, P2 ;  /* 0x000000030e097211 */ /* 0x000fe200010f0eff */
[C---:B0-----:R-:W-:Y:S02]  /*ba50*/  IMAD R11, R0.reuse, 0x3bc, RZ ;  /* 0x000003bc000b7824 */ /* 0x041fe400078e02ff */
[----:B-1----:R-:W-:-:S03]  /*ba60*/  IMAD R13, R0, 0x1d5, RZ ;  /* 0x000001d5000d7824 */ /* 0x002fc600078e02ff */
[-C--:B------:R-:W-:Y:S01]  /*ba70*/  IADD3 R28, P2, R11, R2.reuse, RZ ;  /* 0x000000020b1c7210 */ /* 0x080fe20007f5e0ff */
[C---:B------:R-:W-:Y:S01]  /*ba80*/  IMAD R11, R0.reuse, 0x3be, RZ ;  /* 0x000003be000b7824 */ /* 0x040fe200078e02ff */
[-C--:B------:R-:W-:Y:S01]  /*ba90*/  LEA.HI.X.SX32 R23, R13, R3.reuse, 0x1, P1 ;  /* 0x000000030d177211 */ /* 0x080fe200008f0eff */
[----:B------:R-:W-:Y:S01]  /*baa0*/  STL.64 [R1+0x2518], R6 ;  /* 0x0025180601007387 */ /* 0x000fe20000100a00 */
[----:B------:R-:W-:Y:S01]  /*bab0*/  IADD3 R16, P0, R17, R2, RZ ;  /* 0x0000000211107210 */ /* 0x000fe20007f1e0ff */
[----:B------:R-:W-:Y:S02]  /*bac0*/  IMAD R21, R0, 0x3b6, RZ ;  /* 0x000003b600157824 */ /* 0x000fe400078e02ff */
[----:B------:R-:W-:Y:S01]  /*bad0*/  STL.64 [R1+0x2480], R8 ;  /* 0x0024800801007387 */ /* 0x000fe20000100a00 */
[----:B------:R-:W-:-:S03]  /*bae0*/  LEA.HI.X.SX32 R17, R15, R3, 0x1, P0 ;  /* 0x000000030f117211 */ /* 0x000fc600000f0eff */
[----:B------:R0:W-:Y:S01]  /*baf0*/  STL.64 [R1+0x4a0], R22 ;  /* 0x0004a01601007387 */ /* 0x0001e20000100a00 */
[C---:B------:R-:W-:Y:S01]  /*bb00*/  IMAD R15, R0.reuse, 0x1db, RZ ;  /* 0x000001db000f7824 */ /* 0x040fe200078e02ff */
[-C--:B------:R-:W-:Y:S01]  /*bb10*/  IADD3 R10, P5, R21, R2.reuse, RZ ;  /* 0x00000002150a7210 */ /* 0x080fe20007fbe0ff */
[C---:B------:R-:W-:Y:S01]  /*bb20*/  IMAD R21, R0.reuse, 0x3b8, RZ ;  /* 0x000003b800157824 */ /* 0x040fe200078e02ff */
[----:B0-----:R-:W-:Y:S01]  /*bb30*/  IADD3 R22, P1, R11, R2, RZ ;  /* 0x000000020b167210 */ /* 0x001fe20007f3e0ff */
[----:B------:R-:W-:-:S05]  /*bb40*/  IMAD R11, R0, 0x1d7, RZ ;  /* 0x000001d7000b7824 */ /* 0x000fca00078e02ff */
[-C--:B------:R-:W-:Y:S02]  /*bb50*/  LEA.HI.X.SX32 R25, R11, R3.reuse, 0x1, P6 ;  /* 0x000000030b197211 */ /* 0x080fe400030f0eff */
[----:B------:R-:W-:Y:S01]  /*bb60*/  LEA.HI.X.SX32 R11, R15, R3, 0x1, P5 ;  /* 0x000000030f0b7211 */ /* 0x000fe200028f0eff */
[----:B------:R-:W-:Y:S01]  /*bb70*/  STL.64 [R1+0x5a8], R16 ;  /* 0x0005a81001007387 */ /* 0x000fe20000100a00 */
[----:B------:R-:W-:Y:S01]  /*bb80*/  IADD3 R12, P4, R21, R2, RZ ;  /* 0x00000002150c7210 */ /* 0x000fe20007f9e0ff */
[C---:B------:R-:W-:Y:S02]  /*bb90*/  IMAD R13, R0.reuse, 0x3ca, RZ ;  /* 0x000003ca000d7824 */ /* 0x040fe400078e02ff */
[----:B------:R-:W-:Y:S01]  /*bba0*/  STL.64 [R1+0x2520], R10 ;  /* 0x0025200a01007387 */ /* 0x000fe20000100a00 */
[----:B------:R-:W-:-:S03]  /*bbb0*/  IMAD R21, R0, 0x3ba, RZ ;  /* 0x000003ba00157824 */ /* 0x000fc600078e02ff */
[----:B------:R0:W-:Y:S01]  /*bbc0*/  STL.64 [R1+0x670], R24 ;  /* 0x0006701801007387 */ /* 0x0001e20000100a00 */
[C---:B------:R-:W-:Y:S01]  /*bbd0*/  IMAD R15, R0.reuse, 0x3cc, RZ ;  /* 0x000003cc000f7824 */ /* 0x040fe200078e02ff */
[-C--:B------:R-:W-:Y:S01]  /*bbe0*/  IADD3 R8, P5, R13, R2.reuse, RZ ;  /* 0x000000020d087210 */ /* 0x080fe20007fbe0ff */
[C---:B------:R-:W-:Y:S01]  /*bbf0*/  IMAD R18, R0.reuse, 0x1dd, RZ ;  /* 0x000001dd00127824 */ /* 0x040fe200078e02ff */
[----:B------:R-:W-:Y:S01]  /*bc00*/  IADD3 R20, P3, R21, R2, RZ ;  /* 0x0000000215147210 */ /* 0x000fe20007f7e0ff */
[----:B0-----:R-:W-:-:S03]  /*bc10*/  IMAD R24, R0, 0x1dc, RZ ;  /* 0x000001dc00187824 */ /* 0x001fc600078e02ff */
[-C--:B------:R-:W-:Y:S02]  /*bc20*/  LEA.HI.X.SX32 R21, R18, R3.reuse, 0x1, P3 ;  /* 0x0000000312157211 */ /* 0x080fe400018f0eff */
[-C--:B------:R-:W-:Y:S02]  /*bc30*/  LEA.HI.X.SX32 R13, R24, R3.reuse, 0x1, P4 ;  /* 0x00000003180d7211 */ /* 0x080fe400020f0eff */
[----:B------:R-:W-:Y:S01]  /*bc40*/  IADD3 R24, P4, R15, R2, RZ ;  /* 0x000000020f187210 */ /* 0x000fe20007f9e0ff */
[C---:B------:R-:W-:Y:S01]  /*bc50*/  IMAD R15, R0.reuse, 0x1df, RZ ;  /* 0x000001df000f7824 */ /* 0x040fe200078e02ff */
[-C--:B------:R-:W-:Y:S01]  /*bc60*/  LEA.HI.X.SX32 R29, R19, R3.reuse, 0x1, P2 ;  /* 0x00000003131d7211 */ /* 0x080fe200010f0eff */
[----:B------:R-:W-:Y:S03]  /*bc70*/  STL.64 [R1+0x2488], R12 ;  /* 0x0024880c01007387 */ /* 0x000fe60000100a00 */
[----:B------:R-:W-:Y:S01]  /*bc80*/  LEA.HI.X.SX32 R23, R15, R3, 0x1, P1 ;  /* 0x000000030f177211 */ /* 0x000fe200008f0eff */
[----:B------:R-:W-:Y:S04]  /*bc90*/  STL.64 [R1+0x4a8], R20 ;  /* 0x0004a81401007387 */ /* 0x000fe80000100a00 */
[----:B------:R0:W-:Y:S04]  /*bca0*/  STL.64 [R1+0x5b0], R28 ;  /* 0x0005b01c01007387 */ /* 0x0001e80000100a00 */
[----:B0-----:R-:W2:Y:S04]  /*bcb0*/  LDL.LU.64 R28, [R1+0x26f0] ;  /* 0x0026f000011c7983 */ /* 0x001ea80000300a00 */
[----:B------:R0:W-:Y:S04]  /*bcc0*/  STL.64 [R1+0x678], R22 ;  /* 0x0006781601007387 */ /* 0x0001e80000100a00 */
[----:B0-----:R-:W3:Y:S01]  /*bcd0*/  LDL.LU R23, [R1+0x26e8] ;  /* 0x0026e80001177983 */ /* 0x001ee20000300800 */
[----:B------:R-:W-:-:S02]  /*bce0*/  IMAD R17, R0, 0x3ce, RZ ;  /* 0x000003ce00117824 */ /* 0x000fc400078e02ff */
[C---:B------:R-:W-:Y:S02]  /*bcf0*/  IMAD R14, R0.reuse, 0x3c6, RZ ;  /* 0x000003c6000e7824 */ /* 0x040fe400078e02ff */
[C---:B------:R-:W-:Y:S01]  /*bd00*/  IMAD R16, R0.reuse, 0x3c8, RZ ;  /* 0x000003c800107824 */ /* 0x040fe200078e02ff */
[-C--:B------:R-:W-:Y:S01]  /*bd10*/  IADD3 R26, P3, R17, R2.reuse, RZ ;  /* 0x00000002111a7210 */ /* 0x080fe20007f7e0ff */
[----:B------:R-:W-:Y:S01]  /*bd20*/  IMAD R15, R0, 0x1e3, RZ ;  /* 0x000001e3000f7824 */ /* 0x000fe200078e02ff */
[-C--:B------:R-:W-:Y:S01]  /*bd30*/  IADD3 R14, P0, R14, R2.reuse, RZ ;  /* 0x000000020e0e7210 */ /* 0x080fe20007f1e0ff */
[----:B------:R-:W-:Y:S01]  /*bd40*/  IMAD R17, R0, 0x3da, RZ ;  /* 0x000003da00117824 */ /* 0x000fe200078e02ff */
[-C--:B------:R-:W-:Y:S01]  /*bd50*/  IADD3 R16, P6, R16, R2.reuse, RZ ;  /* 0x0000000210107210 */ /* 0x080fe20007fde0ff */
[----:B------:R-:W-:Y:S01]  /*bd60*/  IMAD R22, R0, 0x1e4, RZ ;  /* 0x000001e400167824 */ /* 0x000fe200078e02ff */
[----:B------:R-:W-:Y:S02]  /*bd70*/  LEA.HI.X.SX32 R15, R15, R3, 0x1, P0 ;  /* 0x000000030f0f7211 */ /* 0x000fe400000f0eff */
[----:B------:R-:W-:-:S02]  /*bd80*/  IADD3 R12, P0, R17, R2, RZ ;  /* 0x00000002110c7210 */ /* 0x000fc40007f1e0ff */
[-C--:B------:R-:W-:Y:S01]  /*bd90*/  LEA.HI.X.SX32 R17, R22, R3.reuse, 0x1, P6 ;  /* 0x0000000316117211 */ /* 0x080fe200030f0eff */
[C---:B------:R-:W-:Y:S02]  /*bda0*/  IMAD R19, R0.reuse, 0x3dc, RZ ;  /* 0x000003dc00137824 */ /* 0x040fe400078e02ff */
[----:B------:R-:W-:Y:S01]  /*bdb0*/  IMAD R21, R0, 0x1e5, RZ ;  /* 0x000001e500157824 */ /* 0x000fe200078e02ff */
[----:B------:R-:W-:Y:S04]  /*bdc0*/  STL.64 [R1+0x2528], R14 ;  /* 0x0025280e01007387 */ /* 0x000fe80000100a00 */
[----:B------:R0:W-:Y:S01]  /*bdd0*/  STL.64 [R1+0x2490], R16 ;  /* 0x0024901001007387 */ /* 0x0001e20000100a00 */
[----:B------:R-:W-:-:S03]  /*bde0*/  LEA.HI.X.SX32 R9, R21, R3, 0x1, P5 ;  /* 0x0000000315097211 */ /* 0x000fc600028f0eff */
[----:B------:R1:W-:Y:S01]  /*bdf0*/  STL [R1+0x4b8], R12 ;  /* 0x0004b80c01007387 */ /* 0x0003e20000100800 */
[----:B0-----:R-:W-:Y:S02]  /*be00*/  MOV R16, R12 ;  /* 0x0000000c00107202 */ /* 0x001fe40000000f00 */
[-C--:B-1----:R-:W-:Y:S01]  /*be10*/  IADD3 R12, P6, R19, R2.reuse, RZ ;  /* 0x00000002130c7210 */ /* 0x082fe20007fde0ff */
[C---:B------:R-:W-:Y:S01]  /*be20*/  IMAD R19, R0.reuse, 0x3de, RZ ;  /* 0x000003de00137824 */ /* 0x040fe200078e02ff */
[----:B------:R0:W-:Y:S04]  /*be30*/  STL.64 [R1+0x4b0], R8 ;  /* 0x0004b00801007387 */ /* 0x0001e80000100a00 */
[----:B0-----:R-:W-:Y:S01]  /*be40*/  IADD3 R8, P5, R19, R2, RZ ;  /* 0x0000000213087210 */ /* 0x001fe20007fbe0ff */
[----:B------:R-:W-:-:S05]  /*be50*/  IMAD R19, R0, 0x1e7, RZ ;  /* 0x000001e700137824 */ /* 0x000fca00078e02ff */
[-C--:B------:R-:W-:Y:S02]  /*be60*/  LEA.HI.X.SX32 R27, R19, R3.reuse, 0x1, P3 ;  /* 0x00000003131b7211 */ /* 0x080fe400018f0eff */
[----:B---3--:R-:W-:-:S05]  /*be70*/  LEA.HI.X.SX32 R25, R23, R3, 0x1, P4 ;  /* 0x0000000317197211 */ /* 0x008fca00020f0eff */
[----:B------:R-:W-:Y:S04]  /*be80*/  STL.64 [R1+0x5b8], R24 ;  /* 0x0005b81801007387 */ /* 0x000fe80000100a00 */
[----:B------:R0:W-:Y:S04]  /*be90*/  STL.64 [R1+0x680], R26 ;  /* 0x0006801a01007387 */ /* 0x0001e80000100a00 */
[----:B0-----:R-:W3:Y:S01]  /*bea0*/  LDL.LU R27, [R1+0x26e4] ;  /* 0x0026e400011b7983 */ /* 0x001ee20000300800 */
[C---:B------:R-:W-:Y:S02]  /*beb0*/  IMAD R18, R0.reuse, 0x3d6, RZ ;  /* 0x000003d600127824 */ /* 0x040fe400078e02ff */
[----:B------:R-:W-:-:S02]  /*bec0*/  IMAD R23, R0, 0x1eb, RZ ;  /* 0x000001eb00177824 */ /* 0x000fc400078e02ff */
[----:B------:R-:W-:Y:S01]  /*bed0*/  IMAD R20, R0, 0x3d8, RZ ;  /* 0x000003d800147824 */ /* 0x000fe200078e02ff */
[----:B------:R-:W-:Y:S01]  /*bee0*/  IADD3 R18, P2, R18, R2, RZ ;  /* 0x0000000212127210 */ /* 0x000fe20007f5e0ff */
[----:B------:R-:W-:-:S03]  /*bef0*/  IMAD R21, R0, 0x3ea, RZ ;  /* 0x000003ea00157824 */ /* 0x000fc600078e02ff */
[-C--:B------:R-:W-:Y:S01]  /*bf00*/  LEA.HI.X.SX32 R19, R23, R3.reuse, 0x1, P2 ;  /* 0x0000000317137211 */ /* 0x080fe200010f0eff */
[----:B------:R-:W-:Y:S01]  /*bf10*/  IMAD R23, R0, 0x3ec, RZ ;  /* 0x000003ec00177824 */ /* 0x000fe200078e02ff */
[-C--:B------:R-:W-:Y:S02]  /*bf20*/  IADD3 R20, P1, R20, R2.reuse, RZ ;  /* 0x0000000214147210 */ /* 0x080fe40007f3e0ff */
[-C--:B------:R-:W-:Y:S02]  /*bf30*/  IADD3 R4, P2, R21, R2.reuse, RZ ;  /* 0x0000000215047210 */ /* 0x080fe40007f5e0ff */
[----:B--2---:R-:W-:Y:S02]  /*bf40*/  LEA.HI.X.SX32 R21, R28, R3, 0x1, P1 ;  /* 0x000000031c157211 */ /* 0x004fe400008f0eff */
[----:B------:R-:W-:Y:S01]  /*bf50*/  IADD3 R6, P1, R23, R2, RZ ;  /* 0x0000000217067210 */ /* 0x000fe20007f3e0ff */
[C---:B------:R-:W-:Y:S02]  /*bf60*/  IMAD R23, R0.reuse, 0x1ef, RZ ;  /* 0x000001ef00177824 */ /* 0x040fe400078e02ff */
[----:B------:R-:W-:-:S02]  /*bf70*/  IMAD R26, R0, 0x1ed, RZ ;  /* 0x000001ed001a7824 */ /* 0x000fc400078e02ff */
[C---:B------:R-:W-:Y:S02]  /*bf80*/  IMAD R22, R0.reuse, 0x3e6, RZ ;  /* 0x000003e600167824 */ /* 0x040fe400078e02ff */
[C---:B------:R-:W-:Y:S01]  /*bf90*/  IMAD R25, R0.reuse, 0x3ee, RZ ;  /* 0x000003ee00197824 */ /* 0x040fe200078e02ff */
[-C--:B------:R-:W-:Y:S01]  /*bfa0*/  LEA.HI.X.SX32 R9, R23, R3.reuse, 0x1, P5 ;  /* 0x0000000317097211 */ /* 0x080fe200028f0eff */
[----:B------:R-:W-:Y:S02]  /*bfb0*/  IMAD R28, R0, 0x3f8, RZ ;  /* 0x000003f8001c7824 */ /* 0x000fe400078e02ff */
[----:B------:R-:W-:Y:S01]  /*bfc0*/  IMAD.MOV.U32 R17, RZ, RZ, R13 ;  /* 0x000000ffff117224 */ /* 0x000fe200078e000d */
[-C--:B------:R-:W-:Y:S01]  /*bfd0*/  LEA.HI.X.SX32 R17, R26, R3.reuse, 0x1, P0 ;  /* 0x000000031a117211 */ /* 0x080fe200000f0eff */
[----:B------:R-:W-:Y:S01]  /*bfe0*/  IMAD R23, R0, 0x1f3, RZ ;  /* 0x000001f300177824 */ /* 0x000fe200078e02ff */
[-C--:B------:R-:W-:Y:S01]  /*bff0*/  IADD3 R22, P4, R22, R2.reuse, RZ ;  /* 0x0000000216167210 */ /* 0x080fe20007f9e0ff */
[----:B------:R-:W-:Y:S01]  /*c000*/  STL.64 [R1+0x2530], R18 ;  /* 0x0025301201007387 */ /* 0x000fe20000100a00 */
[-C--:B------:R-:W-:Y:S01]  /*c010*/  IADD3 R14, P0, R25, R2.reuse, RZ ;  /* 0x00000002190e7210 */ /* 0x080fe20007f1e0ff */
[----:B------:R-:W-:Y:S01]  /*c020*/  IMAD R25, R0, 0x3fa, RZ ;  /* 0x000003fa00197824 */ /* 0x000fe200078e02ff */
[----:B------:R-:W-:Y:S01]  /*c030*/  IADD3 R28, P5, R28, R2, RZ ;  /* 0x000000021c1c7210 */ /* 0x000fe20007fbe0ff */
[----:B------:R-:W-:Y:S01]  /*c040*/  STL [R1+0x4c0], R4 ;  /* 0x0004c00401007387 */ /* 0x000fe20000100800 */
[----:B------:R-:W-:-:S03]  /*c050*/  LEA.HI.X.SX32 R23, R23, R3, 0x1, P4 ;  /* 0x0000000317177211 */ /* 0x000fc600020f0eff */
[----:B------:R-:W-:Y:S01]  /*c060*/  STL.64 [R1+0x2498], R20 ;  /* 0x0024981401007387 */ /* 0x000fe20000100a00 */
[----:B------:R-:W-:-:S03]  /*c070*/  IADD3 R10, P4, R25, R2, RZ ;  /* 0x00000002190a7210 */ /* 0x000fc60007f9e0ff */
[----:B------:R-:W-:Y:S04]  /*c080*/  STL [R1+0x5d0], R6 ;  /* 0x0005d00601007387 */ /* 0x000fe80000100800 */
[----:B------:R-:W-:Y:S04]  /*c090*/  STL [R1+0x4bc], R17 ;  /* 0x0004bc1101007387 */ /* 0x000fe80000100800 */
[----:B------:R-:W-:Y:S01]  /*c0a0*/  STL [R1+0x690], R14 ;  /* 0x0006900e01007387 */ /* 0x000fe20000100800 */
[----:B---3--:R-:W-:-:S05]  /*c0b0*/  LEA.HI.X.SX32 R13, R27, R3, 0x1, P6 ;  /* 0x000000031b0d7211 */ /* 0x008fca00030f0eff */
[----:B------:R-:W-:Y:S04]  /*c0c0*/  STL.64 [R1+0x5c0], R12 ;  /* 0x0005c00c01007387 */ /* 0x000fe80000100a00 */
[----:B------:R-:W-:Y:S04]  /*c0d0*/  STL [R1+0x26e0], R28 ;  /* 0x0026e01c01007387 */ /* 0x000fe80000100800 */
[----:B------:R-:W-:Y:S04]  /*c0e0*/  STL.64 [R1+0x688], R8 ;  /* 0x0006880801007387 */ /* 0x000fe80000100a00 */
[----:B------:R0:W-:Y:S04]  /*c0f0*/  STL.64 [R1+0x2538], R22 ;  /* 0x0025381601007387 */ /* 0x0001e80000100a00 */
[----:B0-----:R-:W2:Y:S04]  /*c100*/  LDL.LU R22, [R1+0x6a4] ;  /* 0x0006a40001167983 */ /* 0x001ea80000300800 */
[----:B------:R-:W-:Y:S04]  /*c110*/  STL [R1+0x4c8], R10 ;  /* 0x0004c80a01007387 */ /* 0x000fe80000100800 */
[----:B------:R-:W2:Y:S04]  /*c120*/  LDL.LU R23, [R1+0x6a0] ;  /* 0x0006a00001177983 */ /* 0x000ea80000300800 */
[----:B--2---:R0:W-:Y:S04]  /*c130*/  STL.64 [R1+0x26d0], R22 ;  /* 0x0026d01601007387 */ /* 0x0041e80000100a00 */
[----:B0-----:R-:W2:Y:S01]  /*c140*/  LDL.64 R22, [R1+0x690] ;  /* 0x0006900001167983 */ /* 0x001ea20000100a00 */
[----:B------:R-:W-:-:S02]  /*c150*/  IMAD R24, R0, 0x3e8, RZ ;  /* 0x000003e800187824 */ /* 0x000fc400078e02ff */
[----:B------:R-:W-:-:S03]  /*c160*/  IMAD R9, R0, 0x1f4, RZ ;  /* 0x000001f400097824 */ /* 0x000fc600078e02ff */
[-C--:B------:R-:W-:Y:S01]  /*c170*/  IADD3 R24, P3, R24, R2.reuse, RZ ;  /* 0x0000000218187210 */ /* 0x080fe20007f7e0ff */
[C---:B------:R-:W-:Y:S02]  /*c180*/  IMAD R27, R0.reuse, 0x3fc, RZ ;  /* 0x000003fc001b7824 */ /* 0x040fe400078e02ff */
[----:B------:R-:W-:Y:S01]  /*c190*/  IMAD R29, R0, 0x1f5, RZ ;  /* 0x000001f5001d7824 */ /* 0x000fe200078e02ff */
[----:B------:R-:W-:Y:S02]  /*c1a0*/  LEA.HI.X.SX32 R25, R9, R3, 0x1, P3 ;  /* 0x0000000309197211 */ /* 0x000fe400018f0eff */
[----:B------:R-:W-:Y:S01]  /*c1b0*/  IADD3 R28, P3, R27, R2, RZ ;  /* 0x000000021b1c7210 */ /* 0x000fe20007f7e0ff */
[----:B--2---:R0:W-:Y:S02]  /*c1c0*/  STL [R1+0x26d8], R22 ;  /* 0x0026d81601007387 */ /* 0x0041e40000100800 */
[----:B0-----:R-:W-:-:S05]  /*c1d0*/  MOV R22, R6 ;  /* 0x0000000600167202 */ /* 0x001fca0000000f00 */
[----:B------:R0:W-:Y:S04]  /*c1e0*/  STL [R1+0x26dc], R22 ;  /* 0x0026dc1601007387 */ /* 0x0001e80000100800 */
[----:B------:R-:W2:Y:S04]  /*c1f0*/  LDL.LU R20, [R1+0x69c] ;  /* 0x00069c0001147983 */ /* 0x000ea80000300800 */
[----:B------:R-:W3:Y:S04]  /*c200*/  LDL.LU R18, [R1+0x698] ;  /* 0x0006980001127983 */ /* 0x000ee80000300800 */
[----:B------:R-:W4:Y:S04]  /*c210*/  LDL.LU R16, [R1+0x71c] ;  /* 0x00071c0001107983 */ /* 0x000f280000300800 */
[----:B------:R-:W5:Y:S04]  /*c220*/  LDL.LU R17, [R1+0x720] ;  /* 0x0007200001117983 */ /* 0x000f680000300800 */
[----:B------:R-:W2:Y:S04]  /*c230*/  LDL.LU R14, [R1+0x770] ;  /* 0x00077000010e7983 */ /* 0x000ea80000300800 */
[----:B------:R-:W2:Y:S04]  /*c240*/  LDL.LU R15, [R1+0x70c] ;  /* 0x00070c00010f7983 */ /* 0x000ea80000300800 */
[----:B------:R-:W2:Y:S01]  /*c250*/  LDL.LU R12, [R1+0x7a8] ;  /* 0x0007a800010c7983 */ /* 0x000ea20000300800 */
[----:B------:R-:W-:-:S03]  /*c260*/  MOV R23, R7 ;  /* 0x0000000700177202 */ /* 0x000fc60000000f00 */
[----:B------:R-:W2:Y:S01]  /*c270*/  LDL.LU R13, [R1+0x728] ;  /* 0x00072800010d7983 */ /* 0x000ea20000300800 */
[----:B0-----:R-:W-:-:S03]  /*c280*/  MOV R22, R4 ;  /* 0x0000000400167202 */ /* 0x001fc60000000f00 */
[----:B------:R-:W2:Y:S01]  /*c290*/  LDL.LU R10, [R1+0x718] ;  /* 0x00071800010a7983 */ /* 0x000ea20000300800 */
[----:B------:R-:W-:-:S03]  /*c2a0*/  IMAD.MOV.U32 R23, RZ, RZ, R5 ;  /* 0x000000ffff177224 */ /* 0x000fc600078e0005 */
[----:B------:R-:W2:Y:S01]  /*c2b0*/  LDL.LU R11, [R1+0x6f0] ;  /* 0x0006f000010b7983 */ /* 0x000ea20000300800 */
[----:B------:R-:W-:-:S03]  /*c2c0*/  LEA.HI.X.SX32 R23, R29, R3, 0x1, P2 ;  /* 0x000000031d177211 */ /* 0x000fc600010f0eff */
[----:B------:R-:W2:Y:S04]  /*c2d0*/  LDL.LU.64 R8, [R1+0x498] ;  /* 0x0004980001087983 */ /* 0x000ea80000300a00 */
[----:B------:R-:W3:Y:S04]  /*c2e0*/  LDL.LU.64 R6, [R1+0x490] ;  /* 0x0004900001067983 */ /* 0x000ee80000300a00 */
[----:B------:R-:W3:Y:S04]  /*c2f0*/  LDL.LU.64 R4, [R1+0x488] ;  /* 0x0004880001047983 */ /* 0x000ee80000300a00 */
[----:B------:R0:W-:Y:S04]  /*c300*/  STL.64 [R1+0x24a0], R24 ;  /* 0x0024a01801007387 */ /* 0x0001e80000100a00 */
[----:B0-----:R-:W3:Y:S04]  /*c310*/  LDL.LU R24, [R1+0x6ac] ;  /* 0x0006ac0001187983 */ /* 0x001ee80000300800 */
[----:B------:R-:W3:Y:S04]  /*c320*/  LDL.LU R25, [R1+0x6a8] ;  /* 0x0006a80001197983 */ /* 0x000ee80000300800 */
[----:B------:R0:W-:Y:S04]  /*c330*/  STL [R1+0x5c8], R28 ;  /* 0x0005c81c01007387 */ /* 0x0001e80000100800 */
[----:B0-----:R-:W3:Y:S04]  /*c340*/  LDL.LU R28, [R1+0x26e0] ;  /* 0x0026e000011c7983 */ /* 0x001ee80000300800 */
[----:B------:R0:W-:Y:S04]  /*c350*/  STL [R1+0x4c4], R23 ;  /* 0x0004c41701007387 */ /* 0x0001e80000100800 */
[----:B------:R1:W3:Y:S01]  /*c360*/  LDL.LU R22, [R1+0x26dc] ;  /* 0x0026dc0001167983 */ /* 0x0002e20000300800 */
[----:B------:R-:W-:-:S05]  /*c370*/  IMAD R21, R0, 0x1f6, RZ ;  /* 0x000001f600157824 */ /* 0x000fca00078e02ff */
[----:B0-----:R-:W-:-:S05]  /*c380*/  LEA.HI.X.SX32 R23, R21, R3, 0x1, P1 ;  /* 0x0000000315177211 */ /* 0x001fca00008f0eff */
[----:B------:R0:W-:Y:S01]  /*c390*/  STL [R1+0x5d4], R23 ;  /* 0x0005d41701007387 */ /* 0x0001e20000100800 */
[C---:B------:R-:W-:Y:S02]  /*c3a0*/  IMAD R26, R0.reuse, 0x3f6, RZ ;  /* 0x000003f6001a7824 */ /* 0x040fe400078e02ff */
[----:B------:R-:W-:Y:S01]  /*c3b0*/  IMAD R27, R0, 0x1f7, RZ ;  /* 0x000001f7001b7824 */ /* 0x000fe200078e02ff */
[----:B------:R-:W0:Y:S04]  /*c3c0*/  S2R R19, SR_TID.X ;  /* 0x0000000000137919 */ /* 0x000e280000002100 */
[----:B--2---:R2:W4:Y:S04]  /*c3d0*/  LDG.E.U16 R9, [R8.64] ;  /* 0x0000000408097981 */ /* 0x004528000c1e1500 */
[----:B---3--:R1:W3:Y:S01]  /*c3e0*/  LDL.LU R22, [R1+0x26d8] ;  /* 0x0026d80001167983 */ /* 0x0082e20000300800 */
[----:B------:R-:W-:-:S02]  /*c3f0*/  MOV R21, c[0x0][0x198] ;  /* 0x0000660000157a02 */ /* 0x000fc40000000f00 */
[----:B------:R-:W-:Y:S01]  /*c400*/  IADD3 R26, P6, R26, R2, RZ ;  /* 0x000000021a1a7210 */ /* 0x000fe20007fde0ff */
[----:B------:R-:W-:Y:S01]  /*c410*/  IMAD R2, R0, 0x1fb, RZ ;  /* 0x000001fb00027824 */ /* 0x000fe200078e02ff */
[-C--:B0-----:R-:W-:Y:S01]  /*c420*/  LEA.HI.X.SX32 R23, R27, R3.reuse, 0x1, P0 ;  /* 0x000000031b177211 */ /* 0x081fe200000f0eff */
[----:B------:R-:W-:Y:S01]  /*c430*/  IMAD R21, R21, 0x1fc, RZ ;  /* 0x000001fc15157824 */ /* 0x000fe200078e02ff */
[----:B------:R-:W-:Y:S01]  /*c440*/  LOP3.LUT R19, R19, 0x7f, RZ, 0xc0, !PT ;  /* 0x0000007f13137812 */ /* 0x000fe200078ec0ff */
[----:B--2---:R0:W2:Y:S01]  /*c450*/  LDG.E.U16 R8, [R6.64] ;  /* 0x0000000406087981 */ /* 0x0040a2000c1e1500 */
[-C--:B------:R-:W-:Y:S02]  /*c460*/  LEA.HI.X.SX32 R27, R2, R3.reuse, 0x1, P6 ;  /* 0x00000003021b7211 */ /* 0x080fe400030f0eff */
[----:B------:R-:W-:Y:S01]  /*c470*/  LEA.HI.X.SX32 R29, R21, R3, 0x1, P5 ;  /* 0x00000003151d7211 */ /* 0x000fe200028f0eff */
[----:B------:R3:W-:Y:S01]  /*c480*/  STL [R1+0x694], R23 ;  /* 0x0006941701007387 */ /* 0x0007e20000100800 */
[----:B------:R-:W-:-:S04]  /*c490*/  SHF.L.U32 R19, R19, 0x1, RZ ;  /* 0x0000000113137819 */ /* 0x000fc800000006ff */
[----:B------:R-:W-:Y:S02]  /*c4a0*/  LOP3.LUT R21, R19, 0x20, RZ, 0x3c, !PT ;  /* 0x0000002013157812 */ /* 0x000fe400078e3cff */
[----:B------:R-:W0:Y:S04]  /*c4b0*/  S2R R19, SR_TID.X ;  /* 0x0000000000137919 */ /* 0x000e280000002100 */
[----:B---3--:R-:W3:Y:S04]  /*c4c0*/  LDL.LU.64 R22, [R1+0x26d0] ;  /* 0x0026d00001167983 */ /* 0x008ee80000300a00 */
[----:B------:R0:W-:Y:S04]  /*c4d0*/  STL.64 [R1+0x2540], R26 ;  /* 0x0025401a01007387 */ /* 0x0001e80000100a00 */
[----:B0-----:R1:W2:Y:S04]  /*c4e0*/  LDL.64 R26, [R1+0x5c8] ;  /* 0x0005c800011a7983 */ /* 0x0012a80000100a00 */
[----:B------:R0:W-:Y:S04]  /*c4f0*/  STL.64 [R1+0x24a8], R28 ;  /* 0x0024a81c01007387 */ /* 0x0001e80000100a00 */
[----:B0-----:R1:W4:Y:S01]  /*c500*/  LDL.64 R28, [R1+0x4c8] ;  /* 0x0004c800011c7983 */ /* 0x0013220000100a00 */
[----:B------:R-:W-:Y:S01]  /*c510*/  LOP3.LUT R19, R19, 0x7f, RZ, 0xc0, !PT ;  /* 0x0000007f13137812 */ /* 0x000fe200078ec0ff */
[----:B------:R-:W-:-:S04]  /*c520*/  IMAD R0, R0, 0x1fd, RZ ;  /* 0x000001fd00007824 */ /* 0x000fc800078e02ff */
[----:B------:R-:W-:Y:S01]  /*c530*/  IMAD.SHL.U32 R19, R19, 0x2, RZ ;  /* 0x0000000213137824 */ /* 0x000fe200078e00ff */
[----:B------:R-:W-:Y:S04]  /*c540*/  STS.U16 [R21+0xd200], R24 ;  /* 0x00d2001815007388 */ /* 0x000fe80000000400 */
[----:B------:R-:W-:Y:S04]  /*c550*/  STS.U16 [R21+0xda00], R25 ;  /* 0x00da001915007388 */ /* 0x000fe80000000400 */
[----:B---3--:R-:W-:Y:S04]  /*c560*/  STS.U16 [R21+0xe200], R22 ;  /* 0x00e2001615007388 */ /* 0x008fe80000000400 */
[----:B------:R-:W-:Y:S04]  /*c570*/  STS.U16 [R21+0xea00], R23 ;  /* 0x00ea001715007388 */ /* 0x000fe80000000400 */
[----:B------:R-:W-:Y:S01]  /*c580*/  STS.U16 [R21+0xf200], R20 ;  /* 0x00f2001415007388 */ /* 0x000fe20000000400 */
[----:B--2---:R-:W-:-:S03]  /*c590*/  MOV R27, c[0x0][0x198] ;  /* 0x00006600001b7a02 */ /* 0x004fc60000000f00 */
[----:B------:R-:W-:Y:S02]  /*c5a0*/  STS.U16 [R21+0xfa00], R18 ;  /* 0x00fa001215007388 */ /* 0x000fe40000000400 */
[----:B------:R-:W-:Y:S01]  /*c5b0*/  IMAD R27, R27, 0x1fe, RZ ;  /* 0x000001fe1b1b7824 */ /* 0x000fe200078e02ff */
[-C--:B----4-:R-:W-:Y:S02]  /*c5c0*/  LEA.HI.X.SX32 R29, R0, R3.reuse, 0x1, P4 ;  /* 0x00000003001d7211 */ /* 0x090fe400020f0eff */
[----:B------:R-:W-:Y:S02]  /*c5d0*/  LOP3.LUT R0, R19, 0x30, RZ, 0x3c, !PT ;  /* 0x0000003013007812 */ /* 0x000fe400078e3cff */
[----:B------:R-:W-:-:S03]  /*c5e0*/  LEA.HI.X.SX32 R27, R27, R3, 0x1, P3 ;  /* 0x000000031b1b7211 */ /* 0x000fc600018f0eff */
[----:B------:R-:W-:Y:S04]  /*c5f0*/  STS.U16 [R0+0x300], R16 ;  /* 0x0003001000007388 */ /* 0x000fe80000000400 */
[----:B-----5:R-:W-:Y:S04]  /*c600*/  STS.U16 [R0+0xb00], R17 ;  /* 0x000b001100007388 */ /* 0x020fe80000000400 */
[----:B------:R-:W-:Y:S04]  /*c610*/  STS.U16 [R0+0x1300], R14 ;  /* 0x0013000e00007388 */ /* 0x000fe80000000400 */
[----:B------:R-:W-:Y:S04]  /*c620*/  STS.U16 [R0+0x1b00], R15 ;  /* 0x001b000f00007388 */ /* 0x000fe80000000400 */
[----:B------:R-:W-:Y:S04]  /*c630*/  STS.U16 [R0+0x2300], R12 ;  /* 0x0023000c00007388 */ /* 0x000fe80000000400 */
[----:B------:R-:W-:Y:S04]  /*c640*/  STS.U16 [R0+0x2b00], R13 ;  /* 0x002b000d00007388 */ /* 0x000fe80000000400 */
[----:B------:R-:W-:Y:S04]  /*c650*/  STL [R1+0x4cc], R29 ;  /* 0x0004cc1d01007387 */ /* 0x000fe80000100800 */
[----:B------:R-:W-:Y:S04]  /*c660*/  STS.U16 [R0+0x3300], R10 ;  /* 0x0033000a00007388 */ /* 0x000fe80000000400 */
[----:B------:R-:W-:Y:S04]  /*c670*/  STL [R1+0x5cc], R27 ;  /* 0x0005cc1b01007387 */ /* 0x000fe80000100800 */
[----:B------:R0:W-:Y:S04]  /*c680*/  STS.U16 [R0+0x3b00], R11 ;  /* 0x003b000b00007388 */ /* 0x0001e80000000400 */
[----:B------:R-:W2:Y:S04]  /*c690*/  LDL.LU.64 R6, [R1+0x480] ;  /* 0x0004800001067983 */ /* 0x000ea80000300a00 */
[----:B0-----:R0:W3:Y:S04]  /*c6a0*/  LDG.E.U16 R0, [R4.64] ;  /* 0x0000000404007981 */ /* 0x0010e8000c1e1500 */
[----:B0-----:R-:W4:Y:S04]  /*c6b0*/  LDL.LU.64 R4, [R1+0x478] ;  /* 0x0004780001047983 */ /* 0x001f280000300a00 */
[----:B------:R-:W5:Y:S04]  /*c6c0*/  LDL.LU.64 R2, [R1+0x3f8] ;  /* 0x0003f80001027983 */ /* 0x000f680000300a00 */
[----:B--2---:R-:W2:Y:S04]  /*c6d0*/  LDG.E.U16 R7, [R6.64] ;  /* 0x0000000406077981 */ /* 0x004ea8000c1e1500 */
[----:B-----5:R0:W-:Y:S04]  /*c6e0*/  STL.64 [R1+0x2658], R2 ;  /* 0x0026580201007387 */ /* 0x0201e80000100a00 */
[----:B0-----:R-:W5:Y:S04]  /*c6f0*/  LDL.LU.64 R2, [R1+0x400] ;  /* 0x0004000001027983 */ /* 0x001f680000300a00 */
        /* <DEDUP_REMOVED lines=23> */
[----:B------:R-:W-:Y:S04]  /*c870*/  STL [R1+0x498], R9 ;  /* 0x0004980901007387 */ /* 0x000fe80000100800 */
[----:B0-----:R-:W5:Y:S04]  /*c880*/  LDL.LU.64 R2, [R1+0x460] ;  /* 0x0004600001027983 */ /* 0x001f680000300a00 */
[----:B------:R-:W-:Y:S04]  /*c890*/  STL [R1+0x490], R8 ;  /* 0x0004900801007387 */ /* 0x000fe80000100800 */
[----:B-----5:R0:W-:Y:S04]  /*c8a0*/  STL.64 [R1+0x26c0], R2 ;  /* 0x0026c00201007387 */ /* 0x0201e80000100a00 */
[----:B---3--:R4:W-:Y:S04]  /*c8b0*/  STL [R1+0x488], R0 ;  /* 0x0004880001007387 */ /* 0x0089e80000100800 */
[----:B0-----:R-:W3:Y:S04]  /*c8c0*/  LDL.LU.64 R2, [R1+0x468] ;  /* 0x0004680001027983 */ /* 0x001ee80000300a00 */
[----:B----4-:R0:W4:Y:S04]  /*c8d0*/  LDG.E.U16 R0, [R4.64] ;  /* 0x0000000404007981 */ /* 0x010128000c1e1500 */
[----:B---3--:R3:W-:Y:S04]  /*c8e0*/  STL.64 [R1+0x26c8], R2 ;  /* 0x0026c80201007387 */ /* 0x0087e80000100a00 */
[----:B---3--:R-:W3:Y:S04]  /*c8f0*/  LDL.LU.64 R2, [R1+0x470] ;  /* 0x0004700001027983 */ /* 0x008ee80000300a00 */
[----:B------:R-:W5:Y:S04]  /*c900*/  LDL.LU.64 R28, [R1+0x3f0] ;  /* 0x0003f000011c7983 */ /* 0x000f680000300a00 */
        /* <DEDUP_REMOVED lines=10> */
[----:B--2---:R2:W-:Y:S04]  /*c9b0*/  STL [R1+0x480], R7 ;  /* 0x0004800701007387 */ /* 0x0045e80000100800 */
[----:B--2---:R-:W2:Y:S04]  /*c9c0*/  LDL.LU.64 R6, [R1+0x398] ;  /* 0x0003980001067983 */ /* 0x004ea80000300a00 */
[----:B0-----:R-:W2:Y:S04]  /*c9d0*/  LDL.LU.64 R4, [R1+0x390] ;  /* 0x0003900001047983 */ /* 0x001ea80000300a00 */
[----:B----4-:R3:W-:Y:S04]  /*c9e0*/  STL [R1+0x478], R0 ;  /* 0x0004780001007387 */ /* 0x0107e80000100800 */
[----:B---3--:R0:W3:Y:S04]  /*c9f0*/  LDG.E.U16 R0, [R2.64] ;  /* 0x0000000402007981 */ /* 0x0080e8000c1e1500 */
[----:B-----5:R-:W4:Y:S04]  /*ca00*/  LDG.E.U16 R28, [R28.64] ;  /* 0x000000041c1c7981 */ /* 0x020f28000c1e1500 */
[----:B------:R-:W5:Y:S04]  /*ca10*/  LDG.E.U16 R26, [R26.64] ;  /* 0x000000041a1a7981 */ /* 0x000f68000c1e1500 */
[----:B0-----:R-:W4:Y:S04]  /*ca20*/  LDL.LU.64 R2, [R1+0x26c8] ;  /* 0x0026c80001027983 */ /* 0x001f280000300a00 */
[----:B------:R-:W5:Y:S04]  /*ca30*/  LDG.E.U16 R24, [R24.64] ;  /* 0x0000000418187981 */ /* 0x000f68000c1e1500 */
        /* <DEDUP_REMOVED lines=8> */
[----:B--2---:R-:W2:Y:S04]  /*cac0*/  LDG.E.U16 R6, [R6.64] ;  /* 0x0000000406067981 */ /* 0x004ea8000c1e1500 */
[----:B---3--:R4:W-:Y:S04]  /*cad0*/  STL [R1+0x470], R0 ;  /* 0x0004700001007387 */ /* 0x0089e80000100800 */
[----:B----4-:R0:W3:Y:S04]  /*cae0*/  LDG.E.U16 R0, [R2.64] ;  /* 0x0000000402007981 */ /* 0x0100e8000c1e1500 */
[----:B0-----:R-:W4:Y:S04]  /*caf0*/  LDL.LU.64 R2, [R1+0x26c0] ;  /* 0x0026c00001027983 */ /* 0x001f280000300a00 */
        /* <DEDUP_REMOVED lines=39> */
[----:B----4-:R-:W4:Y:S04]  /*cd70*/  LDG.E.U16 R3, [R2.64] ;  /* 0x0000000402037981 */ /* 0x010f28000c1e1500 */
[----:B---3--:R-:W-:Y:S04]  /*cd80*/  STL [R1+0x400], R0 ;  /* 0x0004000001007387 */ /* 0x008fe80000100800 */
[----:B----4-:R0:W-:Y:S04]  /*cd90*/  STL [R1+0x3f8], R3 ;  /* 0x0003f80301007387 */ /* 0x0101e80000100800 */
[----:B0-----:R-:W3:Y:S04]  /*cda0*/  LDL.LU.64 R2, [R1+0x300] ;  /* 0x0003000001027983 */ /* 0x001ee80000300a00 */
[----:B---3--:R0:W-:Y:S04]  /*cdb0*/  STL.64 [R1+0x25d0], R2 ;  /* 0x0025d00201007387 */ /* 0x0081e80000100a00 */
        /* <DEDUP_REMOVED lines=16> */
[----:B------:R-:W-:Y:S04]  /*cec0*/  STL [R1+0x3f0], R28 ;  /* 0x0003f01c01007387 */ /* 0x000fe80000100800 */
[----:B0-----:R-:W3:Y:S04]  /*ced0*/  LDL.LU.64 R2, [R1+0x348] ;  /* 0x0003480001027983 */ /* 0x001ee80000300a00 */
[----:B-----5:R-:W-:Y:S04]  /*cee0*/  STL [R1+0x3e8], R26 ;  /* 0x0003e81a01007387 */ /* 0x020fe80000100800 */
[----:B---3--:R0:W-:Y:S04]  /*cef0*/  STL.64 [R1+0x2618], R2 ;  /* 0x0026180201007387 */ /* 0x0081e80000100a00 */
[----:B------:R-:W-:Y:S04]  /*cf00*/  STL [R1+0x3e0], R24 ;  /* 0x0003e01801007387 */ /* 0x000fe80000100800 */
[----:B0-----:R-:W3:Y:S04]  /*cf10*/  LDL.LU.64 R2, [R1+0x350] ;  /* 0x0003500001027983 */ /* 0x001ee80000300a00 */
[----:B------:R-:W-:Y:S04]  /*cf20*/  STL [R1+0x3d8], R22 ;  /* 0x0003d81601007387 */ /* 0x000fe80000100800 */
        /* <DEDUP_REMOVED lines=10> */
[----:B0-----:R-:W3:Y:S01]  /*cfd0*/  LDL.LU.64 R2, [R1+0x368] ;  /* 0x0003680001027983 */ /* 0x001ee20000300a00 */
[----:B------:R-:W-:-:S03]  /*cfe0*/  MOV R0, c[0x0][0x1d0] ;  /* 0x0000740000007a02 */ /* 0x000fc60000000f00 */
[----:B------:R-:W-:Y:S01]  /*cff0*/  STL [R1+0x3a8], R10 ;  /* 0x0003a80a01007387 */ /* 0x000fe20000100800 */
[----:B------:R-:W-:-:S03]  /*d000*/  ISETP.GE.AND P0, PT, R0, 0x1, PT ;  /* 0x000000010000780c */ /* 0x000fc60003f06270 */
[----:B------:R-:W4:Y:S04]  /*d010*/  LDG.E.U16 R0, [R4.64] ;  /* 0x0000000404007981 */ /* 0x000f28000c1e1500 */
[----:B---3--:R0:W-:Y:S04]  /*d020*/  STL.64 [R1+0x2638], R2 ;  /* 0x0026380201007387 */ /* 0x0081e80000100a00 */
[----:B------:R-:W-:Y:S04]  /*d030*/  STL [R1+0x3a0], R8 ;  /* 0x0003a00801007387 */ /* 0x000fe80000100800 */
[----:B0-----:R-:W3:Y:S04]  /*d040*/  LDL.LU.64 R2, [R1+0x370] ;  /* 0x0003700001027983 */ /* 0x001ee80000300a00 */
[----:B--2---:R-:W-:Y:S04]  /*d050*/  STL [R1+0x398], R6 ;  /* 0x0003980601007387 */ /* 0x004fe80000100800 */
[----:B---3--:R0:W-:Y:S04]  /*d060*/  STL.64 [R1+0x2640], R2 ;  /* 0x0026400201007387 */ /* 0x0081e80000100a00 */
[----:B----4-:R-:W-:Y:S04]  /*d070*/  STL [R1+0x390], R0 ;  /* 0x0003900001007387 */ /* 0x010fe80000100800 */
[----:B0-----:R-:W2:Y:S04]  /*d080*/  LDL.LU.64 R2, [R1+0x378] ;  /* 0x0003780001027983 */ /* 0x001ea80000300a00 */
[----:B--2---:R0:W-:Y:S04]  /*d090*/  STL.64 [R1+0x2648], R2 ;  /* 0x0026480201007387 */ /* 0x0041e80000100a00 */
[----:B0-----:R-:W2:Y:S04]  /*d0a0*/  LDL.LU.64 R2, [R1+0x380] ;  /* 0x0003800001027983 */ /* 0x001ea80000300a00 */
[----:B--2---:R0:W-:Y:S04]  /*d0b0*/  STL.64 [R1+0x2650], R2 ;  /* 0x0026500201007387 */ /* 0x0041e80000100a00 */
[----:B0-----:R-:W2:Y:S04]  /*d0c0*/  LDL.LU.64 R2, [R1+0x388] ;  /* 0x0003880001027983 */ /* 0x001ea80000300a00 */
[----:B------:R-:W3:Y:S04]  /*d0d0*/  LDL.LU.64 R28, [R1+0x2f8] ;  /* 0x0002f800011c7983 */ /* 0x000ee80000300a00 */
[----:B------:R-:W4:Y:S04]  /*d0e0*/  LDL.LU.64 R26, [R1+0x2f0] ;  /* 0x0002f000011a7983 */ /* 0x000f280000300a00 */
        /* <DEDUP_REMOVED lines=11> */
[----:B--2---:R0:W2:Y:S04]  /*d1a0*/  LDG.E.U16 R0, [R2.64] ;  /* 0x0000000402007981 */ /* 0x0040a8000c1e1500 */
[----:B---3--:R4:W3:Y:S04]  /*d1b0*/  LDG.E.U16 R29, [R28.64] ;  /* 0x000000041c1d7981 */ /* 0x0088e8000c1e1500 */
[----:B0-----:R-:W3:Y:S04]  /*d1c0*/  LDL.LU.64 R2, [R1+0x2650] ;  /* 0x0026500001027983 */ /* 0x001ee80000300a00 */
[----:B----4-:R0:W4:Y:S04]  /*d1d0*/  LDG.E.U16 R28, [R26.64] ;  /* 0x000000041a1c7981 */ /* 0x010128000c1e1500 */
[----:B-----5:R-:W5:Y:S04]  /*d1e0*/  LDG.E.U16 R24, [R24.64] ;  /* 0x0000000418187981 */ /* 0x020f68000c1e1500 */
[----:B------:R-:W4:Y:S04]  /*d1f0*/  LDG.E.U16 R22, [R22.64] ;  /* 0x0000000416167981 */ /* 0x000f28000c1e1500 */
[----:B------:R-:W4:Y:S04]  /*d200*/  LDG.E.U16 R20, [R20.64] ;  /* 0x0000000414147981 */ /* 0x000f28000c1e1500 */
[----:B------:R-:W4:Y:S04]  /*d210*/  LDG.E.U16 R18, [R18.64] ;  /* 0x0000000412127981 */ /* 0x000f28000c1e1500 */
[----:B------:R-:W4:Y:S04]  /*d220*/  LDG.E.U16 R16, [R16.64] ;  /* 0x0000000410107981 */ /* 0x000f28000c1e1500 */
[----:B------:R-:W4:Y:S04]  /*d230*/  LDG.E.U16 R14, [R14.64] ;  /* 0x000000040e0e7981 */ /* 0x000f28000c1e1500 */
[----:B------:R-:W4:Y:S04]  /*d240*/  LDG.E.U16 R12, [R12.64] ;  /* 0x000000040c0c7981 */ /* 0x000f28000c1e1500 */
[----:B------:R-:W4:Y:S04]  /*d250*/  LDG.E.U16 R10, [R10.64] ;  /* 0x000000040a0a7981 */ /* 0x000f28000c1e1500 */
[----:B--2---:R3:W-:Y:S04]  /*d260*/  STL [R1+0x388], R0 ;  /* 0x0003880001007387 */ /* 0x0047e80000100800 */
[----:B---3--:R2:W3:Y:S04]  /*d270*/  LDG.E.U16 R0, [R2.64] ;  /* 0x0000000402007981 */ /* 0x0084e8000c1e1500 */
[----:B--2---:R-:W2:Y:S04]  /*d280*/  LDL.LU.64 R2, [R1+0x2648] ;  /* 0x0026480001027983 */ /* 0x004ea80000300a00 */
[----:B---3--:R2:W-:Y:S04]  /*d290*/  STL [R1+0x380], R0 ;  /* 0x0003800001007387 */ /* 0x0085e80000100800 */
[----:B--2---:R2:W3:Y:S04]  /*d2a0*/  LDG.E.U16 R0, [R2.64] ;  /* 0x0000000402007981 */ /* 0x0044e8000c1e1500 */
        /* <DEDUP_REMOVED lines=45> */
[----:B--2---:R-:W2:Y:S04]  /*d580*/  LDG.E.U16 R3, [R8.64] ;  /* 0x0000000408037981 */ /* 0x004ea8000c1e1500 */
[----:B------:R-:W2:Y:S04]  /*d590*/  LDG.E.U16 R2, [R6.64] ;  /* 0x0000000406027981 */ /* 0x000ea8000c1e1500 */
[----:B---3--:R3:W-:Y:S04]  /*d5a0*/  STL [R1+0x314], R0 ;  /* 0x0003140001007387 */ /* 0x0087e80000100800 */
[----:B0-----:R-:W2:Y:S04]  /*d5b0*/  LDL.LU.64 R26, [R1+0x140] ;  /* 0x00014000011a7983 */ /* 0x001ea80000300a00 */
[----:B---3--:R-:W3:Y:S04]  /*d5c0*/  LDG.E.U16 R0, [R4.64] ;  /* 0x0000000404007981 */ /* 0x008ee8000c1e1500 */
[----:B--2---:R0:W-:Y:S04]  /*d5d0*/  STL.64 [R1+0x2548], R26 ;  /* 0x0025481a01007387 */ /* 0x0041e80000100a00 */
[----:B0-----:R-:W2:Y:S04]  /*d5e0*/  LDL.LU.64 R26, [R1+0x158] ;  /* 0x00015800011a7983 */ /* 0x001ea80000300a00 */
        /* <DEDUP_REMOVED lines=15> */
[----:B------:R-:W-:Y:S04]  /*d6e0*/  STL [R1+0x310], R29 ;  /* 0x0003101d01007387 */ /* 0x000fe80000100800 */
[----:B0-----:R-:W2:Y:S04]  /*d6f0*/  LDL.LU.64 R26, [R1+0x218] ;  /* 0x00021800011a7983 */ /* 0x001ea80000300a00 */
[----:B----4-:R-:W-:Y:S04]  /*d700*/  STL [R1+0x30c], R28 ;  /* 0x00030c1c01007387 */ /* 0x010fe80000100800 */
[----:B--2---:R0:W-:Y:S04]  /*d710*/  STL.64 [R1+0x2590], R26 ;  /* 0x0025901a01007387 */ /* 0x0041e80000100a00 */
[----:B-----5:R-:W-:Y:S04]  /*d720*/  STL [R1+0x308], R24 ;  /* 0x0003081801007387 */ /* 0x020fe80000100800 */
[----:B0-----:R-:W2:Y:S04]  /*d730*/  LDL.LU.64 R26, [R1+0x240] ;  /* 0x00024000011a7983 */ /* 0x001ea80000300a00 */
[----:B------:R-:W-:Y:S04]  /*d740*/  STL [R1+0x304], R22 ;  /* 0x0003041601007387 */ /* 0x000fe80000100800 */
[----:B--2---:R0:W-:Y:S04]  /*d750*/  STL.64 [R1+0x2598], R26 ;  /* 0x0025981a01007387 */ /* 0x0041e80000100a00 */
[----:B------:R-:W-:Y:S04]  /*d760*/  STL [R1+0x300], R20 ;  /* 0x0003001401007387 */ /* 0x000fe80000100800 */
        /* <DEDUP_REMOVED lines=15> */
[----:B---3--:R-:W-:Y:S04]  /*d860*/  STL [R1+0x2e0], R0 ;  /* 0x0002e00001007387 */ /* 0x008fe80000100800 */
        /* <DEDUP_REMOVED lines=8> */
[----:B------:R-:W3:Y:S04]  /*d8f0*/  LDL.LU.64 R10, [R1+0xe0] ;  /* 0x0000e000010a7983 */ /* 0x000ee80000300a00 */
[----:B------:R-:W3:Y:S04]  /*d900*/  LDL.LU.64 R6, [R1+0xc8] ;  /* 0x0000c80001067983 */ /* 0x000ee80000300a00 */
[----:B------:R-:W3:Y:S04]  /*d910*/  LDL.LU.64 R2, [R1+0xb0] ;  /* 0x0000b00001027983 */ /* 0x000ee80000300a00 */
[----:B------:R-:W3:Y:S04]  /*d920*/  LDL.LU.64 R28, [R1+0x98] ;  /* 0x00009800011c7983 */ /* 0x000ee80000300a00 */
[----:B------:R-:W4:Y:S04]  /*d930*/  LDL.LU.64 R24, [R1+0x80] ;  /* 0x0000800001187983 */ /* 0x000f280000300a00 */
[----:B------:R-:W5:Y:S04]  /*d940*/  LDL.LU.64 R20, [R1+0x68] ;  /* 0x0000680001147983 */ /* 0x000f680000300a00 */
[----:B------:R-:W5:Y:S04]  /*d950*/  LDL.LU.64 R16, [R1+0x50] ;  /* 0x0000500001107983 */ /* 0x000f680000300a00 */
[----:B------:R-:W5:Y:S04]  /*d960*/  LDL.LU.64 R12, [R1+0x38] ;  /* 0x00003800010c7983 */ /* 0x000f680000300a00 */
[----:B------:R-:W5:Y:S04]  /*d970*/  LDL.LU.64 R8, [R1+0x20] ;  /* 0x0000200001087983 */ /* 0x000f680000300a00 */
[----:B------:R-:W5:Y:S04]  /*d980*/  LDL.LU.64 R4, [R1+0x8] ;  /* 0x0000080001047983 */ /* 0x000f680000300a00 */
[----:B--2---:R0:W2:Y:S04]  /*d990*/  LDG.E.U16 R0, [R26.64] ;  /* 0x000000041a007981 */ /* 0x0040a8000c1e1500 */
[----:B0-----:R-:W2:Y:S04]  /*d9a0*/  LDL.LU.64 R26, [R1+0x25c8] ;  /* 0x0025c800011a7983 */ /* 0x001ea80000300a00 */
[----:B---3--:R-:W3:Y:S04]  /*d9b0*/  LDG.E.U16 R29, [R28.64] ;  /* 0x000000041c1d7981 */ /* 0x008ee8000c1e1500 */
[----:B----4-:R-:W4:Y:S04]  /*d9c0*/  LDG.E.U16 R24, [R24.64] ;  /* 0x0000000418187981 */ /* 0x010f28000c1e1500 */
[----:B-----5:R-:W5:Y:S04]  /*d9d0*/  LDG.E.U16 R20, [R20.64] ;  /* 0x0000000414147981 */ /* 0x020f68000c1e1500 */
[----:B------:R-:W3:Y:S04]  /*d9e0*/  LDG.E.U16 R16, [R16.64] ;  /* 0x0000000410107981 */ /* 0x000ee8000c1e1500 */
[----:B------:R-:W3:Y:S04]  /*d9f0*/  LDG.E.U16 R12, [R12.64] ;  /* 0x000000040c0c7981 */ /* 0x000ee8000c1e1500 */
[----:B------:R-:W3:Y:S04]  /*da00*/  LDG.E.U16 R8, [R8.64] ;  /* 0x0000000408087981 */ /* 0x000ee8000c1e1500 */
[----:B--2---:R0:W-:Y:S04]  /*da10*/  STL [R1+0x2dc], R0 ;  /* 0x0002dc0001007387 */ /* 0x0041e80000100800 */
[----:B0-----:R0:W2:Y:S04]  /*da20*/  LDG.E.U16 R0, [R26.64] ;  /* 0x000000041a007981 */ /* 0x0010a8000c1e1500 */
[----:B0-----:R-:W3:Y:S04]  /*da30*/  LDL.LU.64 R26, [R1+0x25c0] ;  /* 0x0025c000011a7983 */ /* 0x001ee80000300a00 */
[----:B--2---:R3:W-:Y:S04]  /*da40*/  STL [R1+0x2d8], R0 ;  /* 0x0002d80001007387 */ /* 0x0047e80000100800 */
[----:B---3--:R0:W2:Y:S04]  /*da50*/  LDG.E.U16 R0, [R26.64] ;  /* 0x000000041a007981 */ /* 0x0080a8000c1e1500 */
        /* <DEDUP_REMOVED lines=47> */
[----:B0-----:R0:W2:Y:S04]  /*dd50*/  LDG.E.U16 R0, [R22.64] ;  /* 0x0000000416007981 */ /* 0x0010a8000c1e1500 */
        /* <DEDUP_REMOVED lines=15> */
[----:B0-----:R-:W4:Y:S04]  /*de50*/  LDG.E.U16 R3, [R4.64] ;  /* 0x0000000404037981 */ /* 0x001f28000c1e1500 */
[----:B---3--:R-:W3:Y:S04]  /*de60*/  LDG.E.U16 R2, [R6.64] ;  /* 0x0000000406027981 */ /* 0x008ee8000c1e1500 */
[----:B--2---:R0:W-:Y:S04]  /*de70*/  STL [R1+0x280], R0 ;  /* 0x0002800001007387 */ /* 0x0041e80000100800 */
[----:B------:R2:W-:Y:S04]  /*de80*/  STL [R1+0x27c], R29 ;  /* 0x00027c1d01007387 */ /* 0x0005e80000100800 */
[----:B0-----:R-:W3:Y:S04]  /*de90*/  LDG.E.U16 R0, [R10.64] ;  /* 0x000000040a007981 */ /* 0x001ee8000c1e1500 */
[----:B--2---:R-:W2:Y:S04]  /*dea0*/  LDL.LU.64 R28, [R1+0x138] ;  /* 0x00013800011c7983 */ /* 0x004ea80000300a00 */
        /* <DEDUP_REMOVED lines=22> */
[----:B----4-:R-:W-:Y:S04]  /*e010*/  STL [R1+0x278], R24 ;  /* 0x0002781801007387 */ /* 0x010fe80000100800 */
[----:B--2---:R0:W-:Y:S04]  /*e020*/  STL.64 [R1+0x2508], R28 ;  /* 0x0025081c01007387 */ /* 0x0041e80000100a00 */
[----:B-----5:R-:W-:Y:S04]  /*e030*/  STL [R1+0x274], R20 ;  /* 0x0002741401007387 */ /* 0x020fe80000100800 */
[----:B0-----:R-:W2:Y:S04]  /*e040*/  LDL.LU.64 R28, [R1+0x250] ;  /* 0x00025000011c7983 */ /* 0x001ea80000300a00 */
[----:B------:R-:W-:Y:S04]  /*e050*/  STL [R1+0x270], R16 ;  /* 0x0002701001007387 */ /* 0x000fe80000100800 */
[----:B--2---:R0:W-:Y:S04]  /*e060*/  STL.64 [R1+0x2510], R28 ;  /* 0x0025101c01007387 */ /* 0x0041e80000100a00 */
[----:B------:R2:W-:Y:S04]  /*e070*/  STL [R1+0x26c], R12 ;  /* 0x00026c0c01007387 */ /* 0x0005e80000100800 */
[----:B0-----:R-:W4:Y:S04]  /*e080*/  LDL.LU.64 R28, [R1+0x258] ;  /* 0x00025800011c7983 */ /* 0x001f280000300a00 */
[----:B------:R0:W-:Y:S04]  /*e090*/  STL [R1+0x268], R8 ;  /* 0x0002680801007387 */ /* 0x0001e80000100800 */
[----:B------:R-:W5:Y:S04]  /*e0a0*/  LDL.LU.64 R24, [R1+0x120] ;  /* 0x0001200001187983 */ /* 0x000f680000300a00 */
[----:B------:R-:W-:Y:S04]  /*e0b0*/  STL [R1+0x264], R3 ;  /* 0x0002640301007387 */ /* 0x000fe80000100800 */
[----:B------:R-:W4:Y:S04]  /*e0c0*/  LDL.LU.64 R20, [R1+0x108] ;  /* 0x0001080001147983 */ /* 0x000f280000300a00 */
[----:B---3--:R-:W-:Y:S04]  /*e0d0*/  STL [R1+0x260], R2 ;  /* 0x0002600201007387 */ /* 0x008fe80000100800 */
[----:B------:R-:W3:Y:S04]  /*e0e0*/  LDL.LU.64 R16, [R1+0xf0] ;  /* 0x0000f00001107983 */ /* 0x000ee80000300a00 */
[----:B------:R1:W-:Y:S04]  /*e0f0*/  STL [R1+0x244], R0 ;  /* 0x0002440001007387 */ /* 0x0003e80000100800 */
[----:B--2---:R-:W2:Y:S04]  /*e100*/  LDL.LU.64 R12, [R1+0xd8] ;  /* 0x0000d800010c7983 */ /* 0x004ea80000300a00 */
[----:B0-----:R-:W2:Y:S04]  /*e110*/  LDL.LU.64 R8, [R1+0xc0] ;  /* 0x0000c00001087983 */ /* 0x001ea80000300a00 */
[----:B-1----:R0:W2:Y:S04]  /*e120*/  LDG.E.U16 R0, [R14.64] ;  /* 0x000000040e007981 */ /* 0x0020a8000c1e1500 */
[----:B------:R-:W3:Y:S04]  /*e130*/  LDL.LU.64 R10, [R1+0x48] ;  /* 0x00004800010a7983 */ /* 0x000ee80000300a00 */
[----:B------:R-:W4:Y:S04]  /*e140*/  LDL.LU.64 R6, [R1+0x30] ;  /* 0x0000300001067983 */ /* 0x000f280000300a00 */
[----:B------:R-:W4:Y:S04]  /*e150*/  LDL.LU.64 R2, [R1+0x18] ;  /* 0x0000180001027983 */ /* 0x000f280000300a00 */
[----:B------:R-:W4:Y:S04]  /*e160*/  LDL.LU.64 R4, [R1] ;  /* 0x0000000001047983 */ /* 0x000f280000300a00 */
[----:B0-----:R-:W4:Y:S04]  /*e170*/  LDL.LU.64 R14, [R1+0x60] ;  /* 0x00006000010e7983 */ /* 0x001f280000300a00 */
[----:B--2---:R0:W-:Y:S04]  /*e180*/  STL [R1+0x240], R0 ;  /* 0x0002400001007387 */ /* 0x0041e80000100800 */
[----:B---3--:R-:W2:Y:S04]  /*e190*/  LDG.E.U16 R11, [R10.64] ;  /* 0x000000040a0b7981 */ /* 0x008ea8000c1e1500 */
[----:B0-----:R0:W3:Y:S04]  /*e1a0*/  LDG.E.U16 R0, [R18.64] ;  /* 0x0000000412007981 */ /* 0x0010e8000c1e1500 */
[----:B0-----:R-:W2:Y:S04]  /*e1b0*/  LDL.LU.64 R18, [R1+0x78] ;  /* 0x0000780001127983 */ /* 0x001ea80000300a00 */
[----:B----4-:R-:W4:Y:S04]  /*e1c0*/  LDG.E.U16 R15, [R14.64] ;  /* 0x000000040e0f7981 */ /* 0x010f28000c1e1500 */
[----:B---3--:R0:W-:Y:S04]  /*e1d0*/  STL [R1+0x21c], R0 ;  /* 0x00021c0001007387 */ /* 0x0081e80000100800 */
[----:B0-----:R0:W3:Y:S04]  /*e1e0*/  LDG.E.U16 R0, [R22.64] ;  /* 0x0000000416007981 */ /* 0x0010e8000c1e1500 */
[----:B0-----:R-:W2:Y:S04]  /*e1f0*/  LDL.LU.64 R22, [R1+0x90] ;  /* 0x0000900001167983 */ /* 0x001ea80000300a00 */
[----:B---3--:R0:W-:Y:S04]  /*e200*/  STL [R1+0x218], R0 ;  /* 0x0002180001007387 */ /* 0x0081e80000100800 */
[----:B0-----:R0:W3:Y:S04]  /*e210*/  LDG.E.U16 R0, [R26.64] ;  /* 0x000000041a007981 */ /* 0x0010e8000c1e1500 */
[----:B--2---:R1:W2:Y:S04]  /*e220*/  LDG.E.U16 R22, [R22.64] ;  /* 0x0000000416167981 */ /* 0x0042a8000c1e1500 */
[----:B0-----:R-:W2:Y:S04]  /*e230*/  LDL.LU.64 R26, [R1+0xa8] ;  /* 0x0000a800011a7983 */ /* 0x001ea80000300a00 */
[----:B-1----:R0:W2:Y:S04]  /*e240*/  LDG.E.U16 R23, [R18.64] ;  /* 0x0000000412177981 */ /* 0x0020a8000c1e1500 */
[----:B0-----:R0:W2:Y:S04]  /*e250*/  LDG.E.U16 R19, [R4.64] ;  /* 0x0000000404137981 */ /* 0x0010a8000c1e1500 */
[----:B---3--:R1:W-:Y:S04]  /*e260*/  STL [R1+0x204], R0 ;  /* 0x0002040001007387 */ /* 0x0083e80000100800 */
[----:B-1----:R1:W3:Y:S04]  /*e270*/  LDG.E.U16 R0, [R28.64] ;  /* 0x000000041c007981 */ /* 0x0022e8000c1e1500 */
[----:B-1----:R-:W2:Y:S04]  /*e280*/  LDL.LU.64 R28, [R1+0x2510] ;  /* 0x00251000011c7983 */ /* 0x002ea80000300a00 */
[----:B---3--:R2:W-:Y:S04]  /*e290*/  STL [R1+0x200], R0 ;  /* 0x0002000001007387 */ /* 0x0085e80000100800 */
[----:B--2---:R1:W2:Y:S04]  /*e2a0*/  LDG.E.U16 R0, [R28.64] ;  /* 0x000000041c007981 */ /* 0x0042a8000c1e1500 */
[----:B-1----:R-:W3:Y:S04]  /*e2b0*/  LDL.LU.64 R28, [R1+0x2508] ;  /* 0x00250800011c7983 */ /* 0x002ee80000300a00 */
[----:B--2---:R3:W-:Y:S04]  /*e2c0*/  STL [R1+0x1ec], R0 ;  /* 0x0001ec0001007387 */ /* 0x0047e80000100800 */
[----:B---3--:R1:W2:Y:S04]  /*e2d0*/  LDG.E.U16 R0, [R28.64] ;  /* 0x000000041c007981 */ /* 0x0082a8000c1e1500 */
        /* <DEDUP_REMOVED lines=35> */
[----:B-----5:R1:W2:Y:S04]  /*e510*/  LDG.E.U16 R0, [R24.64] ;  /* 0x0000000418007981 */ /* 0x0202a8000c1e1500 */
[----:B-1----:R-:W5:Y:S04]  /*e520*/  LDL.LU.64 R24, [R1+0x24a0] ;  /* 0x0024a00001187983 */ /* 0x002f680000300a00 */
[----:B--2---:R1:W-:Y:S04]  /*e530*/  STL [R1+0x180], R0 ;  /* 0x0001800001007387 */ /* 0x0043e80000100800 */
[----:B-1----:R1:W2:Y:S04]  /*e540*/  LDG.E.U16 R0, [R20.64] ;  /* 0x0000000414007981 */ /* 0x0022a8000c1e1500 */
[----:B-1----:R-:W3:Y:S04]  /*e550*/  LDL.LU.64 R20, [R1+0x2498] ;  /* 0x0024980001147983 */ /* 0x002ee80000300a00 */
        /* <DEDUP_REMOVED lines=8> */
[----:B---3--:R-:W3:Y:S04]  /*e5e0*/  LDG.E.U16 R12, [R12.64] ;  /* 0x000000040c0c7981 */ /* 0x008ee8000c1e1500 */
[----:B-1----:R-:W3:Y:S04]  /*e5f0*/  LDL.LU.64 R8, [R1+0x2480] ;  /* 0x0024800001087983 */ /* 0x002ee80000300a00 */
[----:B--2---:R1:W-:Y:S04]  /*e600*/  STL [R1+0x168], R0 ;  /* 0x0001680001007387 */ /* 0x0043e80000100800 */
[----:B-1----:R1:W2:Y:S04]  /*e610*/  LDG.E.U16 R0, [R26.64] ;  /* 0x000000041a007981 */ /* 0x0022a8000c1e1500 */
[----:B---3--:R3:W4:Y:S04]  /*e620*/  LDG.E.U16 R18, [R8.64] ;  /* 0x0000000408127981 */ /* 0x008728000c1e1500 */
[----:B-1----:R1:W4:Y:S04]  /*e630*/  LDG.E.U16 R27, [R6.64] ;  /* 0x00000004061b7981 */ /* 0x002328000c1e1500 */
[----:B------:R0:W4:Y:S04]  /*e640*/  LDG.E.U16 R26, [R2.64] ;  /* 0x00000004021a7981 */ /* 0x000128000c1e1500 */
[----:B---3--:R-:W3:Y:S04]  /*e650*/  LDG.E.U16 R9, [R16.64] ;  /* 0x0000000410097981 */ /* 0x008ee8000c1e1500 */
[----:B------:R-:W3:Y:S04]  /*e660*/  LDG.E.U16 R8, [R20.64] ;  /* 0x0000000414087981 */ /* 0x000ee8000c1e1500 */
[----:B--2---:R5:W-:Y:S04]  /*e670*/  STL [R1+0x15c], R0 ;  /* 0x00015c0001007387 */ /* 0x004be80000100800 */
[----:B------:R-:W-:Y:S04]  /*e680*/  STL [R1+0x154], R23 ;  /* 0x0001541701007387 */ /* 0x000fe80000100800 */
[----:B------:R2:W-:Y:S04]  /*e690*/  STL [R1+0x158], R22 ;  /* 0x0001581601007387 */ /* 0x0005e80000100800 */
[----:B-----5:R5:W3:Y:S04]  /*e6a0*/  LDG.E.U16 R0, [R24.64] ;  /* 0x0000000418007981 */ /* 0x020ae8000c1e1500 */
[----:B--2---:R-:W2:Y:S04]  /*e6b0*/  LDL.LU.64 R22, [R1+0x230] ;  /* 0x0002300001167983 */ /* 0x004ea80000300a00 */
[----:B----4-:R4:W-:Y:S04]  /*e6c0*/  STL [R1+0x150], R15 ;  /* 0x0001500f01007387 */ /* 0x0109e80000100800 */
[----:B----4-:R-:W4:Y:S04]  /*e6d0*/  LDL.LU.64 R14, [R1+0x228] ;  /* 0x00022800010e7983 */ /* 0x010f280000300a00 */
[----:B------:R0:W-:Y:S04]  /*e6e0*/  STL [R1+0x144], R11 ;  /* 0x0001440b01007387 */ /* 0x0001e80000100800 */
[----:B0-----:R-:W2:Y:S04]  /*e6f0*/  LDL.LU.64 R10, [R1+0x220] ;  /* 0x00022000010a7983 */ /* 0x001ea80000300a00 */
[----:B-1----:R-:W2:Y:S04]  /*e700*/  LDL.LU.64 R6, [R1+0x208] ;  /* 0x0002080001067983 */ /* 0x002ea80000300a00 */
[----:B------:R-:W2:Y:S04]  /*e710*/  LDL.LU.64 R2, [R1+0x1f0] ;  /* 0x0001f00001027983 */ /* 0x000ea80000300a00 */
[----:B------:R-:W2:Y:S04]  /*e720*/  LDL.LU.64 R4, [R1+0xd0] ;  /* 0x0000d00001047983 */ /* 0x000ea80000300a00 */
        /* <DEDUP_REMOVED lines=25> */
[----:B------:R1:W-:Y:S04]  /*e8c0*/  STL [R1+0x128], R12 ;  /* 0x0001280c01007387 */ /* 0x0003e80000100800 */
[----:B0-----:R-:W2:Y:S04]  /*e8d0*/  LDL.LU.64 R4, [R1+0x1d8] ;  /* 0x0001d80001047983 */ /* 0x001ea80000300a00 */
[----:B---3--:R-:W-:Y:S04]  /*e8e0*/  STL [R1+0x124], R9 ;  /* 0x0001240901007387 */ /* 0x008fe80000100800 */
[----:B-----5:R-:W3:Y:S04]  /*e8f0*/  LDL.LU.64 R24, [R1+0xa0] ;  /* 0x0000a00001187983 */ /* 0x020ee80000300a00 */
[----:B------:R-:W-:Y:S04]  /*e900*/  STL [R1+0x120], R8 ;  /* 0x0001200801007387 */ /* 0x000fe80000100800 */
[----:B------:R-:W5:Y:S04]  /*e910*/  LDL.LU.64 R20, [R1+0x88] ;  /* 0x0000880001147983 */ /* 0x000f680000300a00 */
[----:B------:R0:W-:Y:S04]  /*e920*/  STL [R1+0x114], R0 ;  /* 0x0001140001007387 */ /* 0x0001e80000100800 */
[----:B------:R-:W2:Y:S04]  /*e930*/  LDL.LU.64 R16, [R1+0x70] ;  /* 0x0000700001107983 */ /* 0x000ea80000300a00 */
[----:B-1----:R-:W4:Y:S04]  /*e940*/  LDL.LU.64 R12, [R1+0x58] ;  /* 0x00005800010c7983 */ /* 0x002f280000300a00 */
[----:B0-----:R0:W4:Y:S04]  /*e950*/  LDG.E.U16 R0, [R28.64] ;  /* 0x000000041c007981 */ /* 0x001128000c1e1500 */
[----:B------:R-:W4:Y:S04]  /*e960*/  LDL.LU.64 R8, [R1+0x40] ;  /* 0x0000400001087983 */ /* 0x000f280000300a00 */
[----:B------:R-:W4:Y:S04]  /*e970*/  LDL.LU.64 R26, [R1+0x28] ;  /* 0x00002800011a7983 */ /* 0x000f280000300a00 */
[----:B------:R-:W4:Y:S04]  /*e980*/  LDL.LU.64 R18, [R1+0x10] ;  /* 0x0000100001127983 */ /* 0x000f280000300a00 */
[----:B0-----:R-:W4:Y:S04]  /*e990*/  LDL.LU.64 R28, [R1+0xb8] ;  /* 0x0000b800011c7983 */ /* 0x001f280000300a00 */
[----:B---3--:R-:W3:Y:S04]  /*e9a0*/  LDG.E.U16 R24, [R24.64] ;  /* 0x0000000418187981 */ /* 0x008ee8000c1e1500 */
[----:B-----5:R2:W5:Y:S04]  /*e9b0*/  LDG.E.U16 R21, [R20.64] ;  /* 0x0000000414157981 */ /* 0x020568000c1e1500 */
[----:B--2---:R0:W2:Y:S04]  /*e9c0*/  LDG.E.U16 R20, [R16.64] ;  /* 0x0000000410147981 */ /* 0x0040a8000c1e1500 */
[----:B----4-:R1:W4:Y:S04]  /*e9d0*/  LDG.E.U16 R13, [R12.64] ;  /* 0x000000040c0d7981 */ /* 0x010328000c1e1500 */
[----:B------:R0:W-:Y:S04]  /*e9e0*/  STL [R1+0x110], R0 ;  /* 0x0001100001007387 */ /* 0x0001e80000100800 */
[----:B-1----:R1:W2:Y:S04]  /*e9f0*/  LDG.E.U16 R12, [R8.64] ;  /* 0x00000004080c7981 */ /* 0x0022a8000c1e1500 */
[----:B0-----:R0:W2:Y:S04]  /*ea00*/  LDG.E.U16 R0, [R22.64] ;  /* 0x0000000416007981 */ /* 0x0010a8000c1e1500 */
[----:B------:R-:W3:Y:S04]  /*ea10*/  LDG.E.U16 R28, [R28.64] ;  /* 0x000000041c1c7981 */ /* 0x000ee8000c1e1500 */
[----:B-1----:R1:W3:Y:S04]  /*ea20*/  LDG.E.U16 R8, [R18.64] ;  /* 0x0000000412087981 */ /* 0x0022e8000c1e1500 */
[----:B0-----:R-:W3:Y:S04]  /*ea30*/  LDL.LU.64 R22, [R1+0x4a0] ;  /* 0x0004a00001167983 */ /* 0x001ee80000300a00 */
[----:B------:R-:W4:Y:S04]  /*ea40*/  LDG.E.U16 R9, [R26.64] ;  /* 0x000000041a097981 */ /* 0x000f28000c1e1500 */
[----:B--2---:R0:W-:Y:S04]  /*ea50*/  STL [R1+0x10c], R0 ;  /* 0x00010c0001007387 */ /* 0x0041e80000100800 */
[----:B0-----:R0:W2:Y:S04]  /*ea60*/  LDG.E.U16 R0, [R14.64] ;  /* 0x000000040e007981 */ /* 0x0010a8000c1e1500 */
[----:B---3--:R-:W3:Y:S04]  /*ea70*/  LDG.E.U16 R17, [R22.64] ;  /* 0x0000000416117981 */ /* 0x008ee8000c1e1500 */
[----:B0-----:R-:W3:Y:S04]  /*ea80*/  LDL.LU.64 R14, [R1+0x4a8] ;  /* 0x0004a800010e7983 */ /* 0x001ee80000300a00 */
[----:B--2---:R0:W-:Y:S04]  /*ea90*/  STL [R1+0x108], R0 ;  /* 0x0001080001007387 */ /* 0x0041e80000100800 */
[----:B0-----:R0:W2:Y:S04]  /*eaa0*/  LDG.E.U16 R0, [R10.64] ;  /* 0x000000040a007981 */ /* 0x0010a8000c1e1500 */
[----:B---3--:R3:W3:Y:S04]  /*eab0*/  LDG.E.U16 R16, [R14.64] ;  /* 0x000000040e107981 */ /* 0x0086e8000c1e1500 */
[----:B0-----:R-:W3:Y:S04]  /*eac0*/  LDL.LU.64 R10, [R1+0x4b0] ;  /* 0x0004b000010a7983 */ /* 0x001ee80000300a00 */
[----:B--2---:R0:W-:Y:S04]  /*ead0*/  STL [R1+0xfc], R0 ;  /* 0x0000fc0001007387 */ /* 0x0041e80000100800 */
[----:B0-----:R0:W2:Y:S04]  /*eae0*/  LDG.E.U16 R0, [R6.64] ;  /* 0x0000000406007981 */ /* 0x0010a8000c1e1500 */
[----:B0-----:R-:W3:Y:S04]  /*eaf0*/  LDL.LU.64 R6, [R1+0x4b8] ;  /* 0x0004b80001067983 */ /* 0x001ee80000300a00 */
        /* <DEDUP_REMOVED lines=40> */
[----:B0-----:R-:W1:Y:S04]  /*ed80*/  LDL.LU.64 R4, [R1+0x2420] ;  /* 0x0024200001047983 */ /* 0x001e680000300a00 */
[----:B-1----:R-:W3:Y:S04]  /*ed90*/  LDG.E.U16 R18, [R4.64] ;  /* 0x0000000404127981 */ /* 0x002ee8000c1e1500 */
[----:B---3--:R-:W-:Y:S04]  /*eda0*/  STL [R1+0x2340], R18 ;  /* 0x0023401201007387 */ /* 0x008fe80000100800 */
[----:B------:R-:W-:Y:S04]  /*edb0*/  STL [R1+0x2344], R17 ;  /* 0x0023441101007387 */ /* 0x000fe80000100800 */
[----:B------:R-:W-:Y:S04]  /*edc0*/  STL [R1+0x233c], R16 ;  /* 0x00233c1001007387 */ /* 0x000fe80000100800 */
[----:B--2---:R0:W-:Y:S04]  /*edd0*/  STL [R1+0xac], R0 ;  /* 0x0000ac0001007387 */ /* 0x0041e80000100800 */
[----:B0-----:R-:W2:Y:S04]  /*ede0*/  LDG.E.U16 R0, [R10.64] ;  /* 0x000000040a007981 */ /* 0x001ea8000c1e1500 */
[----:B--2---:R0:W-:Y:S04]  /*edf0*/  STL [R1+0x2348], R0 ;  /* 0x0023480001007387 */ /* 0x0041e80000100800 */
[----:B------:R-:W-:Y:S04]  /*ee00*/  STL [R1+0x234c], R15 ;  /* 0x00234c0f01007387 */ /* 0x000fe80000100800 */
[----:B------:R-:W2:Y:S04]  /*ee10*/  LDL.LU.64 R10, [R1+0x4c8] ;  /* 0x0004c800010a7983 */ /* 0x000ea80000300a00 */
[----:B------:R-:W0:Y:S04]  /*ee20*/  LDL.LU.64 R2, [R1+0x4d0] ;  /* 0x0004d00001027983 */ /* 0x000e280000300a00 */
[----:B------:R-:W3:Y:S04]  /*ee30*/  LDL.LU.64 R22, [R1+0x4e0] ;  /* 0x0004e00001167983 */ /* 0x000ee80000300a00 */
[----:B0-----:R0:W2:Y:S04]  /*ee40*/  LDG.E.U16 R0, [R2.64] ;  /* 0x0000000402007981 */ /* 0x0010a8000c1e1500 */
[----:B---3--:R1:W-:Y:S04]  /*ee50*/  STL.64 [R1+0x2418], R22 ;  /* 0x0024181601007387 */ /* 0x0083e80000100a00 */
[----:B-1----:R-:W3:Y:S04]  /*ee60*/  LDL.LU.64 R22, [R1+0x4d8] ;  /* 0x0004d80001167983 */ /* 0x002ee80000300a00 */
[----:B------:R-:W2:Y:S04]  /*ee70*/  LDL.LU.64 R6, [R1+0x4f0] ;  /* 0x0004f00001067983 */ /* 0x000ea80000300a00 */
[----:B--2---:R1:W-:Y:S04]  /*ee80*/  STL.64 [R1+0x2410], R6 ;  /* 0x0024100601007387 */ /* 0x0043e80000100a00 */
[----:B-1----:R-:W2:Y:S04]  /*ee90*/  LDL.LU.64 R6, [R1+0x4e8] ;  /* 0x0004e80001067983 */ /* 0x002ea80000300a00 */
[----:B------:R-:W2:Y:S04]  /*eea0*/  LDL.LU.64 R16, [R1+0x550] ;  /* 0x0005500001107983 */ /* 0x000ea80000300a00 */
[----:B--2---:R1:W-:Y:S04]  /*eeb0*/  STL.64 [R1+0x23c8], R16 ;  /* 0x0023c81001007387 */ /* 0x0043e80000100a00 */
[----:B-1----:R-:W2:Y:S04]  /*eec0*/  LDL.LU.64 R16, [R1+0x538] ;  /* 0x0005380001107983 */ /* 0x002ea80000300a00 */
[----:B--2---:R1:W-:Y:S04]  /*eed0*/  STL.64 [R1+0x23d0], R16 ;  /* 0x0023d01001007387 */ /* 0x0043e80000100a00 */
[----:B------:R-:W-:Y:S04]  /*eee0*/  STL [R1+0xa8], R28 ;  /* 0x0000a81c01007387 */ /* 0x000fe80000100800 */
[----:B-1----:R-:W2:Y:S04]  /*eef0*/  LDL.LU.64 R16, [R1+0x530] ;  /* 0x0005300001107983 */ /* 0x002ea80000300a00 */
[----:B------:R-:W-:Y:S04]  /*ef00*/  STL [R1+0xa4], R24 ;  /* 0x0000a41801007387 */ /* 0x000fe80000100800 */
[----:B--2---:R1:W-:Y:S04]  /*ef10*/  STL.64 [R1+0x23d8], R16 ;  /* 0x0023d81001007387 */ /* 0x0043e80000100a00 */
[----:B-----5:R-:W-:Y:S04]  /*ef20*/  STL [R1+0xa0], R21 ;  /* 0x0000a01501007387 */ /* 0x020fe80000100800 */
[----:B-1----:R-:W2:Y:S04]  /*ef30*/  LDL.LU.64 R16, [R1+0x528] ;  /* 0x0005280001107983 */ /* 0x002ea80000300a00 */
[----:B------:R-:W-:Y:S04]  /*ef40*/  STL [R1+0x9c], R20 ;  /* 0x00009c1401007387 */ /* 0x000fe80000100800 */
[----:B--2---:R1:W-:Y:S04]  /*ef50*/  STL.64 [R1+0x23e0], R16 ;  /* 0x0023e01001007387 */ /* 0x0043e80000100a00 */
[----:B----4-:R2:W-:Y:S04]  /*ef60*/  STL [R1+0x98], R13 ;  /* 0x0000980d01007387 */ /* 0x0105e80000100800 */
[----:B-1----:R-:W4:Y:S04]  /*ef70*/  LDL.LU.64 R16, [R1+0x520] ;  /* 0x0005200001107983 */ /* 0x002f280000300a00 */
[----:B------:R-:W-:Y:S04]  /*ef80*/  STL [R1+0x94], R12 ;  /* 0x0000940c01007387 */ /* 0x000fe80000100800 */
[----:B--2---:R1:W2:Y:S04]  /*ef90*/  LDG.E.U16 R13, [R10.64] ;  /* 0x000000040a0d7981 */ /* 0x0042a8000c1e1500 */
[----:B----4-:R4:W-:Y:S04]  /*efa0*/  STL.64 [R1+0x23e8], R16 ;  /* 0x0023e81001007387 */ /* 0x0109e80000100a00 */
[----:B------:R-:W-:Y:S04]  /*efb0*/  STL [R1+0x90], R9 ;  /* 0x0000900901007387 */ /* 0x000fe80000100800 */
[----:B----4-:R-:W4:Y:S04]  /*efc0*/  LDL.LU.64 R16, [R1+0x518] ;  /* 0x0005180001107983 */ /* 0x010f280000300a00 */
[----:B------:R-:W-:Y:S04]  /*efd0*/  STL [R1+0x8c], R8 ;  /* 0x00008c0801007387 */ /* 0x000fe80000100800 */
[----:B----4-:R4:W-:Y:S04]  /*efe0*/  STL.64 [R1+0x23f0], R16 ;  /* 0x0023f01001007387 */ /* 0x0109e80000100a00 */
[----:B----4-:R-:W4:Y:S04]  /*eff0*/  LDL.LU.64 R16, [R1+0x510] ;  /* 0x0005100001107983 */ /* 0x010f280000300a00 */
[----:B----4-:R4:W-:Y:S04]  /*f000*/  STL.64 [R1+0x23f8], R16 ;  /* 0x0023f81001007387 */ /* 0x0109e80000100a00 */
[----:B----4-:R-:W4:Y:S04]  /*f010*/  LDL.LU.64 R16, [R1+0x508] ;  /* 0x0005080001107983 */ /* 0x010f280000300a00 */
[----:B----4-:R4:W-:Y:S04]  /*f020*/  STL.64 [R1+0x2400], R16 ;  /* 0x0024001001007387 */ /* 0x0109e80000100a00 */
[----:B----4-:R-:W4:Y:S04]  /*f030*/  LDL.LU.64 R16, [R1+0x500] ;  /* 0x0005000001107983 */ /* 0x010f280000300a00 */
[----:B----4-:R4:W-:Y:S04]  /*f040*/  STL.64 [R1+0x2408], R16 ;  /* 0x0024081001007387 */ /* 0x0109e80000100a00 */
[----:B----4-:R-:W4:Y:S04]  /*f050*/  LDL.LU.64 R16, [R1+0x4f8] ;  /* 0x0004f80001107983 */ /* 0x010f280000300a00 */
[----:B------:R-:W5:Y:S04]  /*f060*/  LDL.LU.64 R18, [R1+0x558] ;  /* 0x0005580001127983 */ /* 0x000f680000300a00 */
[----:B------:R-:W4:Y:S04]  /*f070*/  LDL.LU.64 R4, [R1+0x560] ;  /* 0x0005600001047983 */ /* 0x000f280000300a00 */
[----:B------:R-:W4:Y:S04]  /*f080*/  LDL.LU.64 R28, [R1+0x568] ;  /* 0x00056800011c7983 */ /* 0x000f280000300a00 */
[----:B------:R-:W4:Y:S04]  /*f090*/  LDL.LU.64 R24, [R1+0x570] ;  /* 0x0005700001187983 */ /* 0x000f280000300a00 */
[----:B------:R-:W4:Y:S04]  /*f0a0*/  LDL.LU.64 R20, [R1+0x578] ;  /* 0x0005780001147983 */ /* 0x000f280000300a00 */
[----:B------:R-:W4:Y:S04]  /*f0b0*/  LDL.LU.64 R8, [R1+0x580] ;  /* 0x0005800001087983 */ /* 0x000f280000300a00 */
[----:B------:R0:W-:Y:S04]  /*f0c0*/  STL [R1+0x2350], R14 ;  /* 0x0023500e01007387 */ /* 0x0001e80000100800 */
[----:B0-----:R-:W4:Y:S04]  /*f0d0*/  LDL.LU.64 R14, [R1+0x548] ;  /* 0x00054800010e7983 */ /* 0x001f280000300a00 */
[----:B-1----:R-:W4:Y:S04]  /*f0e0*/  LDL.LU.64 R10, [R1+0x588] ;  /* 0x00058800010a7983 */ /* 0x002f280000300a00 */
[----:B------:R-:W5:Y:S04]  /*f0f0*/  LDL.LU.64 R26, [R1+0x590] ;  /* 0x00059000011a7983 */ /* 0x000f680000300a00 */
[----:B--2---:R0:W-:Y:S04]  /*f100*/  STL [R1+0x2354], R13 ;  /* 0x0023540d01007387 */ /* 0x0041e80000100800 */
[----:B0-----:R-:W2:Y:S04]  /*f110*/  LDL.LU.64 R12, [R1+0x540] ;  /* 0x00054000010c7983 */ /* 0x001ea80000300a00 */
[----:B------:R-:W2:Y:S04]  /*f120*/  LDL.LU.64 R2, [R1+0x598] ;  /* 0x0005980001027983 */ /* 0x000ea80000300a00 */
[----:B------:R3:W-:Y:S04]  /*f130*/  STL [R1+0x88], R0 ;  /* 0x0000880001007387 */ /* 0x0007e80000100800 */
[----:B---3--:R0:W3:Y:S04]  /*f140*/  LDG.E.U16 R0, [R22.64] ;  /* 0x0000000416007981 */ /* 0x0080e8000c1e1500 */
[----:B0-----:R-:W2:Y:S04]  /*f150*/  LDL.LU.64 R22, [R1+0x2418] ;  /* 0x0024180001167983 */ /* 0x001ea80000300a00 */
[----:B----4-:R5:W4:Y:S04]  /*f160*/  LDG.E.U16 R11, [R10.64] ;  /* 0x000000040a0b7981 */ /* 0x010b28000c1e1500 */
[----:B-----5:R-:W5:Y:S04]  /*f170*/  LDG.E.U16 R10, [R26.64] ;  /* 0x000000041a0a7981 */ /* 0x020f68000c1e1500 */
[----:B---3--:R2:W-:Y:S04]  /*f180*/  STL [R1+0x84], R0 ;  /* 0x0000840001007387 */ /* 0x0085e80000100800 */
[----:B--2---:R0:W2:Y:S04]  /*f190*/  LDG.E.U16 R0, [R22.64] ;  /* 0x0000000416007981 */ /* 0x0040a8000c1e1500 */
[----:B0-----:R-:W3:Y:S04]  /*f1a0*/  LDL.LU.64 R22, [R1+0x5a0] ;  /* 0x0005a00001167983 */ /* 0x001ee80000300a00 */
[----:B--2---:R0:W-:Y:S04]  /*f1b0*/  STL [R1+0x80], R0 ;  /* 0x0000800001007387 */ /* 0x0041e80000100800 */
[----:B0-----:R0:W2:Y:S04]  /*f1c0*/  LDG.E.U16 R0, [R6.64] ;  /* 0x0000000406007981 */ /* 0x0010a8000c1e1500 */
[----:B0-----:R-:W3:Y:S04]  /*f1d0*/  LDL.LU.64 R6, [R1+0x2410] ;  /* 0x0024100001067983 */ /* 0x001ee80000300a00 */
[----:B--2---:R3:W-:Y:S04]  /*f1e0*/  STL [R1+0x7c], R0 ;  /* 0x00007c0001007387 */ /* 0x0047e80000100800 */
[----:B---3--:R0:W2:Y:S04]  /*f1f0*/  LDG.E.U16 R0, [R6.64] ;  /* 0x0000000406007981 */ /* 0x0080a8000c1e1500 */
        /* <DEDUP_REMOVED lines=31> */
[----:B0-----:R3:W4:Y:S04]  /*f3f0*/  LDG.E.U16 R12, [R14.64] ;  /* 0x000000040e0c7981 */ /* 0x001728000c1e1500 */
[----:B------:R0:W5:Y:S04]  /*f400*/  LDG.E.U16 R13, [R4.64] ;  /* 0x00000004040d7981 */ /* 0x000168000c1e1500 */
[----:B---3--:R3:W3:Y:S04]  /*f410*/  LDG.E.U16 R15, [R16.64] ;  /* 0x00000004100f7981 */ /* 0x0086e8000c1e1500 */
[----:B0-----:R0:W3:Y:S04]  /*f420*/  LDG.E.U16 R4, [R24.64] ;  /* 0x0000000418047981 */ /* 0x0010e8000c1e1500 */
[----:B------:R-:W3:Y:S04]  /*f430*/  LDG.E.U16 R14, [R18.64] ;  /* 0x00000004120e7981 */ /* 0x000ee8000c1e1500 */
[----:B------:R-:W3:Y:S04]  /*f440*/  LDG.E.U16 R5, [R28.64] ;  /* 0x000000041c057981 */ /* 0x000ee8000c1e1500 */
[----:B--2---:R2:W-:Y:S04]  /*f450*/  STL [R1+0x38], R0 ;  /* 0x0000380001007387 */ /* 0x0045e80000100800 */
[----:B----4-:R4:W-:Y:S04]  /*f460*/  STL [R1+0x30], R12 ;  /* 0x0000300c01007387 */ /* 0x0109e80000100800 */
[----:B--2---:R2:W3:Y:S04]  /*f470*/  LDG.E.U16 R0, [R20.64] ;  /* 0x0000000414007981 */ /* 0x0044e8000c1e1500 */
[----:B----4-:R4:W3:Y:S04]  /*f480*/  LDG.E.U16 R12, [R8.64] ;  /* 0x00000004080c7981 */ /* 0x0108e8000c1e1500 */
[----:B--2---:R-:W1:Y:S04]  /*f490*/  LDL.LU.64 R20, [R1+0x5b0] ;  /* 0x0005b00001147983 */ /* 0x004e680000300a00 */
[----:B----4-:R2:W4:Y:S04]  /*f4a0*/  LDG.E.U16 R9, [R2.64] ;  /* 0x0000000402097981 */ /* 0x010528000c1e1500 */
[----:B------:R0:W4:Y:S04]  /*f4b0*/  LDG.E.U16 R8, [R22.64] ;  /* 0x0000000416087981 */ /* 0x000128000c1e1500 */
[----:B---3--:R-:W-:Y:S04]  /*f4c0*/  STL [R1+0x2308], R12 ;  /* 0x0023080c01007387 */ /* 0x008fe80000100800 */
[----:B------:R-:W-:Y:S04]  /*f4d0*/  STL [R1+0x230c], R11 ;  /* 0x00230c0b01007387 */ /* 0x000fe80000100800 */
[----:B-----5:R-:W-:Y:S04]  /*f4e0*/  STL [R1+0x2310], R10 ;  /* 0x0023100a01007387 */ /* 0x020fe80000100800 */
[----:B--2---:R-:W2:Y:S04]  /*f4f0*/  LDL.LU.64 R2, [R1+0x5b8] ;  /* 0x0005b80001027983 */ /* 0x004ea80000300a00 */
[----:B----4-:R-:W-:Y:S04]  /*f500*/  STL [R1+0x2314], R9 ;  /* 0x0023140901007387 */ /* 0x010fe80000100800 */
[----:B0-----:R-:W3:Y:S04]  /*f510*/  LDL.LU.64 R22, [R1+0x5c0] ;  /* 0x0005c00001167983 */ /* 0x001ee80000300a00 */
[----:B------:R0:W-:Y:S04]  /*f520*/  STL [R1+0x2318], R8 ;  /* 0x0023180801007387 */ /* 0x0001e80000100800 */
[----:B------:R-:W4:Y:S04]  /*f530*/  LDL.LU.64 R24, [R1+0x5d0] ;  /* 0x0005d00001187983 */ /* 0x000f280000300a00 */
[----:B------:R-:W5:Y:S04]  /*f540*/  LDL.LU.64 R16, [R1+0x5c8] ;  /* 0x0005c80001107983 */ /* 0x000f680000300a00 */
[----:B0-----:R-:W3:Y:S04]  /*f550*/  LDL.LU.64 R8, [R1+0x628] ;  /* 0x0006280001087983 */ /* 0x001ee80000300a00 */
[----:B-1----:R-:W4:Y:S04]  /*f560*/  LDG.E.U16 R6, [R20.64] ;  /* 0x0000000414067981 */ /* 0x002f28000c1e1500 */
[----:B--2---:R5:W2:Y:S04]  /*f570*/  LDG.E.U16 R2, [R2.64] ;  /* 0x0000000402027981 */ /* 0x004aa8000c1e1500 */
[----:B-----5:R0:W5:Y:S04]  /*f580*/  LDG.E.U16 R3, [R16.64] ;  /* 0x0000000410037981 */ /* 0x020168000c1e1500 */
[----:B---3--:R1:W-:Y:S04]  /*f590*/  STL.64 [R1+0x2390], R8 ;  /* 0x0023900801007387 */ /* 0x0083e80000100a00 */
[----:B-1----:R-:W3:Y:S04]  /*f5a0*/  LDL.LU.64 R8, [R1+0x608] ;  /* 0x0006080001087983 */ /* 0x002ee80000300a00 */
[----:B---3--:R1:W-:Y:S04]  /*f5b0*/  STL.64 [R1+0x2398], R8 ;  /* 0x0023980801007387 */ /* 0x0083e80000100a00 */
[----:B-1----:R-:W3:Y:S04]  /*f5c0*/  LDL.LU.64 R8, [R1+0x600] ;  /* 0x0006000001087983 */ /* 0x002ee80000300a00 */
[----:B---3--:R1:W-:Y:S04]  /*f5d0*/  STL.64 [R1+0x23a0], R8 ;  /* 0x0023a00801007387 */ /* 0x0083e80000100a00 */
[----:B-1----:R-:W3:Y:S04]  /*f5e0*/  LDL.LU.64 R8, [R1+0x5f8] ;  /* 0x0005f80001087983 */ /* 0x002ee80000300a00 */
[----:B---3--:R1:W-:Y:S04]  /*f5f0*/  STL.64 [R1+0x23a8], R8 ;  /* 0x0023a80801007387 */ /* 0x0083e80000100a00 */
[----:B-1----:R-:W3:Y:S04]  /*f600*/  LDL.LU.64 R8, [R1+0x5f0] ;  /* 0x0005f00001087983 */ /* 0x002ee80000300a00 */
[----:B------:R-:W-:Y:S04]  /*f610*/  STL [R1+0x28], R15 ;  /* 0x0000280f01007387 */ /* 0x000fe80000100800 */
[----:B---3--:R1:W-:Y:S04]  /*f620*/  STL.64 [R1+0x23b0], R8 ;  /* 0x0023b00801007387 */ /* 0x0083e80000100a00 */
[----:B------:R-:W-:Y:S04]  /*f630*/  STL [R1+0x20], R14 ;  /* 0x0000200e01007387 */ /* 0x000fe80000100800 */
[----:B-1----:R-:W3:Y:S04]  /*f640*/  LDL.LU.64 R8, [R1+0x5e8] ;  /* 0x0005e80001087983 */ /* 0x002ee80000300a00 */
[----:B------:R-:W-:Y:S04]  /*f650*/  STL [R1+0x18], R13 ;  /* 0x0000180d01007387 */ /* 0x000fe80000100800 */
[----:B---3--:R1:W-:Y:S04]  /*f660*/  STL.64 [R1+0x23b8], R8 ;  /* 0x0023b80801007387 */ /* 0x0083e80000100a00 */
[----:B------:R3:W-:Y:S04]  /*f670*/  STL [R1+0x10], R5 ;  /* 0x0000100501007387 */ /* 0x0007e80000100800 */
[----:B-1----:R-:W2:Y:S04]  /*f680*/  LDL.LU.64 R8, [R1+0x5e0] ;  /* 0x0005e00001087983 */ /* 0x002ea80000300a00 */
[----:B---3--:R1:W3:Y:S04]  /*f690*/  LDG.E.U16 R5, [R22.64] ;  /* 0x0000000416057981 */ /* 0x0082e8000c1e1500 */
[----:B------:R4:W-:Y:S04]  /*f6a0*/  STL [R1+0x8], R4 ;  /* 0x0000080401007387 */ /* 0x0009e80000100800 */
[----:B----4-:R4:W3:Y:S04]  /*f6b0*/  LDG.E.U16 R4, [R24.64] ;  /* 0x0000000418047981 */ /* 0x0108e8000c1e1500 */
[----:B--2---:R2:W-:Y:S04]  /*f6c0*/  STL.64 [R1+0x23c0], R8 ;  /* 0x0023c00801007387 */ /* 0x0045e80000100a00 */
[----:B------:R-:W-:Y:S04]  /*f6d0*/  STL [R1], R0 ;  /* 0x0000000001007387 */ /* 0x000fe80000100800 */
[----:B--2---:R-:W2:Y:S04]  /*f6e0*/  LDL.LU.64 R8, [R1+0x5d8] ;  /* 0x0005d80001087983 */ /* 0x004ea80000300a00 */
[----:B------:R-:W2:Y:S04]  /*f6f0*/  LDL.LU.64 R26, [R1+0x630] ;  /* 0x00063000011a7983 */ /* 0x000ea80000300a00 */
[----:B------:R-:W-:Y:S04]  /*f700*/  STL [R1+0x2304], R7 ;  /* 0x0023040701007387 */ /* 0x000fe80000100800 */
[----:B------:R-:W2:Y:S04]  /*f710*/  LDL.LU.64 R10, [R1+0x638] ;  /* 0x00063800010a7983 */ /* 0x000ea80000300a00 */
[----:B------:R-:W2:Y:S04]  /*f720*/  LDL.LU.64 R28, [R1+0x640] ;  /* 0x00064000011c7983 */ /* 0x000ea80000300a00 */
[----:B------:R-:W2:Y:S04]  /*f730*/  LDL.LU.64 R18, [R1+0x648] ;  /* 0x0006480001127983 */ /* 0x000ea80000300a00 */
[----:B------:R0:W-:Y:S04]  /*f740*/  STL [R1+0x231c], R6 ;  /* 0x00231c0601007387 */ /* 0x0001e80000100800 */
[----:B0-----:R-:W2:Y:S04]  /*f750*/  LDL.LU.64 R6, [R1+0x620] ;  /* 0x0006200001067983 */ /* 0x001ea80000300a00 */
[----:B------:R-:W2:Y:S04]  /*f760*/  LDL.LU.64 R20, [R1+0x650] ;  /* 0x0006500001147983 */ /* 0x000ea80000300a00 */
[----:B------:R-:W2:Y:S04]  /*f770*/  LDL.LU.64 R12, [R1+0x658] ;  /* 0x00065800010c7983 */ /* 0x000ea80000300a00 */
[----:B------:R-:W-:Y:S04]  /*f780*/  STL [R1+0x2320], R2 ;  /* 0x0023200201007387 */ /* 0x000fe80000100800 */
[----:B-1----:R-:W2:Y:S04]  /*f790*/  LDL.LU.64 R22, [R1+0x660] ;  /* 0x0006600001167983 */ /* 0x002ea80000300a00 */
[----:B---3--:R-:W-:Y:S04]  /*f7a0*/  STL [R1+0x2324], R5 ;  /* 0x0023240501007387 */ /* 0x008fe80000100800 */
[----:B------:R-:W3:Y:S04]  /*f7b0*/  LDL.LU.64 R14, [R1+0x668] ;  /* 0x00066800010e7983 */ /* 0x000ee80000300a00 */
[----:B----4-:R-:W4:Y:S04]  /*f7c0*/  LDL.LU.64 R24, [R1+0x670] ;  /* 0x0006700001187983 */ /* 0x010f280000300a00 */
[----:B------:R0:W-:Y:S04]  /*f7d0*/  STL [R1+0x2328], R4 ;  /* 0x0023280401007387 */ /* 0x0001e80000100800 */
[----:B0-----:R-:W4:Y:S04]  /*f7e0*/  LDL.LU.64 R4, [R1+0x618] ;  /* 0x0006180001047983 */ /* 0x001f280000300a00 */
[----:B------:R-:W4:Y:S04]  /*f7f0*/  LDL.LU.64 R16, [R1+0x678] ;  /* 0x0006780001107983 */ /* 0x000f280000300a00 */
[----:B-----5:R0:W-:Y:S04]  /*f800*/  STL [R1+0x232c], R3 ;  /* 0x00232c0301007387 */ /* 0x0201e80000100800 */
[----:B0-----:R-:W5:Y:S04]  /*f810*/  LDL.LU.64 R2, [R1+0x610] ;  /* 0x0006100001027983 */ /* 0x001f680000300a00 */
[----:B--2---:R0:W2:Y:S04]  /*f820*/  LDG.E.U16 R0, [R8.64] ;  /* 0x0000000408007981 */ /* 0x0040a8000c1e1500 */
[----:B0-----:R-:W2:Y:S04]  /*f830*/  LDL.LU.64 R8, [R1+0x23c0] ;  /* 0x0023c00001087983 */ /* 0x001ea80000300a00 */
[----:B------:R-:W2:Y:S04]  /*f840*/  LDG.E.U16 R29, [R28.64] ;  /* 0x000000041c1d7981 */ /* 0x000ea8000c1e1500 */
[----:B------:R-:W2:Y:S04]  /*f850*/  LDG.E.U16 R19, [R18.64] ;  /* 0x0000000412137981 */ /* 0x000ea8000c1e1500 */
[----:B------:R0:W2:Y:S04]  /*f860*/  LDG.E.U16 R20, [R20.64] ;  /* 0x0000000414147981 */ /* 0x0000a8000c1e1500 */
[----:B0-----:R-:W2:Y:S04]  /*f870*/  LDG.E.U16 R21, [R12.64] ;  /* 0x000000040c157981 */ /* 0x001ea8000c1e1500 */
[----:B------:R3:W2:Y:S04]  /*f880*/  LDG.E.U16 R22, [R22.64] ;  /* 0x0000000416167981 */ /* 0x0006a8000c1e1500 */
[----:B---3--:R-:W3:Y:S04]  /*f890*/  LDG.E.U16 R23, [R14.64] ;  /* 0x000000040e177981 */ /* 0x008ee8000c1e1500 */
[----:B----4-:R0:W4:Y:S04]  /*f8a0*/  LDG.E.U16 R24, [R24.64] ;  /* 0x0000000418187981 */ /* 0x010128000c1e1500 */
[----:B------:R1:W3:Y:S04]  /*f8b0*/  LDG.E.U16 R5, [R4.64] ;  /* 0x0000000404057981 */ /* 0x0002e8000c1e1500 */
[----:B0-----:R-:W3:Y:S04]  /*f8c0*/  LDG.E.U16 R25, [R16.64] ;  /* 0x0000000410197981 */ /* 0x001ee8000c1e1500 */
[----:B-----5:R0:W5:Y:S04]  /*f8d0*/  LDG.E.U16 R3, [R2.64] ;  /* 0x0000000402037981 */ /* 0x020168000c1e1500 */
[----:B0-----:R0:W3:Y:S04]  /*f8e0*/  LDG.E.U16 R2, [R6.64] ;  /* 0x0000000406027981 */ /* 0x0010e8000c1e1500 */
[----:B0-----:R0:W3:Y:S04]  /*f8f0*/  LDG.E.U16 R6, [R26.64] ;  /* 0x000000041a067981 */ /* 0x0010e8000c1e1500 */
[----:B--2---:R2:W-:Y:S04]  /*f900*/  STL [R1+0x64], R0 ;  /* 0x0000640001007387 */ /* 0x0045e80000100800 */
        /* <DEDUP_REMOVED lines=17> */
[----:B0-----:R-:W2:Y:S04]  /*fa20*/  LDL.LU.64 R26, [R1+0x680] ;  /* 0x00068000011a7983 */ /* 0x001ea80000300a00 */
[----:B---3--:R0:W-:Y:S04]  /*fa30*/  STL [R1+0x34], R0 ;  /* 0x0000340001007387 */ /* 0x0081e80000100800 */
[----:B------:R-:W-:Y:S04]  /*fa40*/  STL [R1+0x22d0], R29 ;  /* 0x0022d01d01007387 */ /* 0x000fe80000100800 */
[----:B------:R-:W-:Y:S04]  /*fa50*/  STL [R1+0x22d4], R19 ;  /* 0x0022d41301007387 */ /* 0x000fe80000100800 */
[----:B------:R-:W-:Y:S04]  /*fa60*/  STL [R1+0x22d8], R20 ;  /* 0x0022d81401007387 */ /* 0x000fe80000100800 */
[----:B------:R-:W-:Y:S04]  /*fa70*/  STL [R1+0x22dc], R21 ;  /* 0x0022dc1501007387 */ /* 0x000fe80000100800 */
[----:B------:R-:W3:Y:S04]  /*fa80*/  LDL.LU.64 R12, [R1+0x688] ;  /* 0x00068800010c7983 */ /* 0x000ee80000300a00 */
[----:B--2---:R2:W4:Y:S04]  /*fa90*/  LDG.E.U16 R26, [R26.64] ;  /* 0x000000041a1a7981 */ /* 0x004528000c1e1500 */
[----:B------:R-:W4:Y:S04]  /*faa0*/  LDG.E.U16 R7, [R8.64] ;  /* 0x0000000408077981 */ /* 0x000f28000c1e1500 */
[----:B0-----:R-:W4:Y:S04]  /*fab0*/  LDG.E.U16 R0, [R10.64] ;  /* 0x000000040a007981 */ /* 0x001f28000c1e1500 */
[----:B--2---:R-:W0:Y:S02]  /*fac0*/  S2R R27, SR_TID.X ;  /* 0x00000000001b7919 */ /* 0x004e240000002100 */
[----:B0-----:R-:W-:-:S04]  /*fad0*/  LOP3.LUT R27, R27, 0x7f, RZ, 0xc0, !PT ;  /* 0x0000007f1b1b7812 */ /* 0x001fc800078ec0ff */
[----:B------:R-:W-:Y:S02]  /*fae0*/  SHF.L.U32 R28, R27, 0x1, RZ ;  /* 0x000000011b1c7819 */ /* 0x000fe400000006ff */
[----:B---3--:R0:W2:Y:S04]  /*faf0*/  LDG.E.U16 R27, [R12.64] ;  /* 0x000000040c1b7981 */ /* 0x0080a8000c1e1500 */
[----:B------:R-:W-:Y:S04]  /*fb00*/  STL [R1+0x22e0], R22 ;  /* 0x0022e01601007387 */ /* 0x000fe80000100800 */
[----:B------:R-:W-:Y:S04]  /*fb10*/  STL [R1+0x22e4], R23 ;  /* 0x0022e41701007387 */ /* 0x000fe80000100800 */
[----:B----4-:R3:W-:Y:S04]  /*fb20*/  STL [R1+0x22e8], R24 ;  /* 0x0022e81801007387 */ /* 0x0107e80000100800 */
[----:B---3--:R-:W3:Y:S04]  /*fb30*/  LDL.LU R24, [R1+0x490] ;  /* 0x0004900001187983 */ /* 0x008ee80000300800 */
[----:B------:R-:W4:Y:S04]  /*fb40*/  LDL.LU R23, [R1+0x480] ;  /* 0x0004800001177983 */ /* 0x000f280000300800 */
[----:B------:R-:W4:Y:S04]  /*fb50*/  LDL.LU R22, [R1+0x470] ;  /* 0x0004700001167983 */ /* 0x000f280000300800 */
[----:B------:R-:W4:Y:S04]  /*fb60*/  LDL.LU R21, [R1+0x460] ;  /* 0x0004600001157983 */ /* 0x000f280000300800 */
[----:B------:R-:W4:Y:S04]  /*fb70*/  LDL.LU R20, [R1+0x450] ;  /* 0x0004500001147983 */ /* 0x000f280000300800 */
[----:B------:R-:W4:Y:S04]  /*fb80*/  LDL.LU R19, [R1+0x440] ;  /* 0x0004400001137983 */ /* 0x000f280000300800 */
[----:B------:R-:W4:Y:S04]  /*fb90*/  LDL.LU R29, [R1+0x430] ;  /* 0x00043000011d7983 */ /* 0x000f280000300800 */
[----:B-----5:R5:W-:Y:S04]  /*fba0*/  STL [R1+0x2c], R3 ;  /* 0x00002c0301007387 */ /* 0x020be80000100800 */
[----:B-----5:R-:W5:Y:S04]  /*fbb0*/  LDL.LU R3, [R1+0x420] ;  /* 0x0004200001037983 */ /* 0x020f680000300800 */
[----:B-1----:R-:W4:Y:S04]  /*fbc0*/  LDL.LU R4, [R1+0x410] ;  /* 0x0004100001047983 */ /* 0x002f280000300800 */
[----:B------:R1:W-:Y:S04]  /*fbd0*/  STL [R1+0x24], R5 ;  /* 0x0000240501007387 */ /* 0x0003e80000100800 */
[----:B-1----:R-:W4:Y:S04]  /*fbe0*/  LDL.LU R5, [R1+0x3f8] ;  /* 0x0003f80001057983 */ /* 0x002f280000300800 */
[----:B------:R1:W-:Y:S04]  /*fbf0*/  STL [R1+0x1c], R2 ;  /* 0x00001c0201007387 */ /* 0x0003e80000100800 */
[----:B-1----:R-:W4:Y:S04]  /*fc00*/  LDL.LU R2, [R1+0x3e0] ;  /* 0x0003e00001027983 */ /* 0x002f280000300800 */
[----:B------:R-:W-:Y:S04]  /*fc10*/  STL [R1+0x14], R7 ;  /* 0x0000140701007387 */ /* 0x000fe80000100800 */
[----:B------:R-:W4:Y:S04]  /*fc20*/  LDL.LU R14, [R1+0x3c8] ;  /* 0x0003c800010e7983 */ /* 0x000f280000300800 */
[----:B------:R1:W-:Y:S04]  /*fc30*/  STL [R1+0xc], R6 ;  /* 0x00000c0601007387 */ /* 0x0003e80000100800 */
[----:B------:R-:W-:Y:S04]  /*fc40*/  STL [R1+0x22ec], R25 ;  /* 0x0022ec1901007387 */ /* 0x000fe80000100800 */
[----:B------:R0:W-:Y:S04]  /*fc50*/  STL [R1+0x4], R0 ;  /* 0x0000040001007387 */ /* 0x0001e80000100800 */
[----:B-1----:R-:W4:Y:S04]  /*fc60*/  LDL.LU R6, [R1+0x3b0] ;  /* 0x0003b00001067983 */ /* 0x002f280000300800 */
[----:B------:R-:W4:Y:S04]  /*fc70*/  LDL.LU R7, [R1+0x398] ;  /* 0x0003980001077983 */ /* 0x000f280000300800 */
[----:B------:R-:W4:Y:S04]  /*fc80*/  LDL.LU R8, [R1+0x380] ;  /* 0x0003800001087983 */ /* 0x000f280000300800 */
[----:B------:R-:W4:Y:S04]  /*fc90*/  LDL.LU R9, [R1+0x368] ;  /* 0x0003680001097983 */ /* 0x000f280000300800 */
[----:B------:R-:W4:Y:S04]  /*fca0*/  LDL.LU R10, [R1+0x350] ;  /* 0x00035000010a7983 */ /* 0x000f280000300800 */
[----:B0-----:R-:W4:Y:S04]  /*fcb0*/  LDL.LU R0, [R1+0x338] ;  /* 0x0003380001007983 */ /* 0x001f280000300800 */
[----:B------:R-:W4:Y:S04]  /*fcc0*/  LDL.LU R11, [R1+0x324] ;  /* 0x00032400010b7983 */ /* 0x000f280000300800 */
[----:B------:R-:W4:Y:S04]  /*fcd0*/  LDL.LU R15, [R1+0x318] ;  /* 0x00031800010f7983 */ /* 0x000f280000300800 */
[----:B------:R-:W4:Y:S04]  /*fce0*/  LDL.LU R17, [R1+0x30c] ;  /* 0x00030c0001117983 */ /* 0x000f280000300800 */
[----:B------:R-:W-:Y:S04]  /*fcf0*/  STL [R1+0x22f0], R26 ;  /* 0x0022f01a01007387 */ /* 0x000fe80000100800 */
[----:B------:R-:W4:Y:S04]  /*fd00*/  LDL.LU R12, [R1+0x300] ;  /* 0x00030000010c7983 */ /* 0x000f280000300800 */
[----:B------:R-:W4:Y:S04]  /*fd10*/  LDL.LU R13, [R1+0x2f4] ;  /* 0x0002f400010d7983 */ /* 0x000f280000300800 */
[----:B------:R-:W4:Y:S04]  /*fd20*/  LDL.LU R18, [R1+0x2e8] ;  /* 0x0002e80001127983 */ /* 0x000f280000300800 */
[----:B--2---:R0:W-:Y:S04]  /*fd30*/  STL [R1+0x22f4], R27 ;  /* 0x0022f41b01007387 */ /* 0x0041e80000100800 */
[----:B0-----:R-:W2:Y:S01]  /*fd40*/  LDL.LU.64 R26, [R1+0x690] ;  /* 0x00069000011a7983 */ /* 0x001ea20000300a00 */
[----:B------:R-:W-:-:S05]  /*fd50*/  LOP3.LUT R16, R28, 0x30, RZ, 0x3c, !PT ;  /* 0x000000301c107812 */ /* 0x000fca00078e3cff */
[----:B---3--:R-:W-:Y:S04]  /*fd60*/  STS.U16 [R16+0x4300], R24 ;  /* 0x0043001810007388 */ /* 0x008fe80000000400 */
[----:B--2---:R-:W2:Y:S04]  /*fd70*/  LDG.E.U16 R28, [R26.64] ;  /* 0x000000041a1c7981 */ /* 0x004ea8000c1e1500 */
[----:B----4-:R-:W-:Y:S04]  /*fd80*/  STS.U16 [R16+0x4b00], R23 ;  /* 0x004b001710007388 */ /* 0x010fe80000000400 */
[----:B------:R-:W-:Y:S04]  /*fd90*/  STS.U16 [R16+0x5300], R22 ;  /* 0x0053001610007388 */ /* 0x000fe80000000400 */
[----:B------:R-:W-:Y:S04]  /*fda0*/  STS.U16 [R16+0x5b00], R21 ;  /* 0x005b001510007388 */ /* 0x000fe80000000400 */
[----:B------:R-:W-:Y:S04]  /*fdb0*/  STS.U16 [R16+0x6300], R20 ;  /* 0x0063001410007388 */ /* 0x000fe80000000400 */
[----:B------:R-:W-:Y:S04]  /*fdc0*/  STS.U16 [R16+0x6b00], R19 ;  /* 0x006b001310007388 */ /* 0x000fe80000000400 */
[----:B------:R-:W-:Y:S04]  /*fdd0*/  STS.U16 [R16+0x7300], R29 ;  /* 0x0073001d10007388 */ /* 0x000fe80000000400 */
[----:B-----5:R-:W-:Y:S04]  /*fde0*/  STS.U16 [R16+0x7b00], R3 ;  /* 0x007b000310007388 */ /* 0x020fe80000000400 */
[----:B------:R-:W-:Y:S04]  /*fdf0*/  STS.U16 [R16+0x8300], R4 ;  /* 0x0083000410007388 */ /* 0x000fe80000000400 */
[----:B------:R-:W-:Y:S04]  /*fe00*/  STS.U16 [R16+0x8b00], R5 ;  /* 0x008b000510007388 */ /* 0x000fe80000000400 */
[----:B------:R-:W-:Y:S04]  /*fe10*/  STS.U16 [R16+0x9300], R2 ;  /* 0x0093000210007388 */ /* 0x000fe80000000400 */
[----:B------:R0:W-:Y:S04]  /*fe20*/  STS.U16 [R16+0x9b00], R14 ;  /* 0x009b000e10007388 */ /* 0x0001e80000000400 */
[----:B------:R-:W-:Y:S04]  /*fe30*/  STS.U16 [R16+0xa300], R6 ;  /* 0x00a3000610007388 */ /* 0x000fe80000000400 */
[----:B------:R-:W-:Y:S04]  /*fe40*/  STS.U16 [R16+0xab00], R7 ;  /* 0x00ab000710007388 */ /* 0x000fe80000000400 */
[----:B------:R-:W-:Y:S04]  /*fe50*/  STS.U16 [R16+0xb300], R8 ;  /* 0x00b3000810007388 */ /* 0x000fe80000000400 */
[----:B------:R-:W-:Y:S04]  /*fe60*/  STS.U16 [R16+0xbb00], R9 ;  /* 0x00bb000910007388 */ /* 0x000fe80000000400 */
[----:B------:R-:W-:Y:S04]  /*fe70*/  STS.U16 [R16+0xc300], R10 ;  /* 0x00c3000a10007388 */ /* 0x000fe80000000400 */
[----:B------:R1:W-:Y:S04]  /*fe80*/  STS.U16 [R16+0xcb00], R0 ;  /* 0x00cb000010007388 */ /* 0x0003e80000000400 */
[----:B--2---:R-:W-:Y:S04]  /*fe90*/  STL [R1+0x22f8], R28 ;  /* 0x0022f81c01007387 */ /* 0x004fe80000100800 */
[----:B0-----:R-:W2:Y:S04]  /*fea0*/  LDL.LU R14, [R1+0x2dc] ;  /* 0x0002dc00010e7983 */ /* 0x001ea80000300800 */
[----:B-1----:R-:W3:Y:S04]  /*feb0*/  LDL.LU R0, [R1+0x2c8] ;  /* 0x0002c80001007983 */ /* 0x002ee80000300800 */
[----:B------:R-:W-:Y:S04]  /*fec0*/  STS.U16 [R16+0xd300], R11 ;  /* 0x00d3000b10007388 */ /* 0x000fe80000000400 */
[----:B------:R0:W-:Y:S04]  /*fed0*/  STS.U16 [R16+0xdb00], R15 ;  /* 0x00db000f10007388 */ /* 0x0001e80000000400 */
[----:B------:R1:W-:Y:S04]  /*fee0*/  STS.U16 [R16+0xe300], R17 ;  /* 0x00e3001110007388 */ /* 0x0003e80000000400 */
[----:B0-----:R-:W4:Y:S04]  /*fef0*/  LDL.LU R15, [R1+0x2c0] ;  /* 0x0002c000010f7983 */ /* 0x001f280000300800 */
[----:B-1----:R-:W5:Y:S04]  /*ff00*/  LDL.LU R17, [R1+0x2bc] ;  /* 0x0002bc0001117983 */ /* 0x002f680000300800 */
[----:B------:R-:W5:Y:S04]  /*ff10*/  LDL.LU R27, [R1+0x2b8] ;  /* 0x0002b800011b7983 */ /* 0x000f680000300800 */
        /* <DEDUP_REMOVED lines=10> */
[----:B------:R-:W-:Y:S04]  /*ffc0*/  STS.U16 [R16+0xeb00], R12 ;  /* 0x00eb000c10007388 */ /* 0x000fe80000000400 */
[----:B------:R-:W5:Y:S04]  /*ffd0*/  LDL.LU R4, [R1+0x28c] ;  /* 0x00028c0001047983 */ /* 0x000f680000300800 */
[----:B------:R-:W-:Y:S04]  /*ffe0*/  STS.U16 [R16+0xf300], R13 ;  /* 0x00f3000d10007388 */ /* 0x000fe80000000400 */
[----:B------:R-:W5:Y:S04]  /*fff0*/  LDL.LU R5, [R1+0x288] ;  /* 0x0002880001057983 */ /* 0x000f680000300800 */
[----:B------:R0:W-:Y:S04]  /*10000*/  STS.U16 [R16+0xfb00], R18 ;  /* 0x00fb001210007388 */ /* 0x0001e80000000400 */
[----:B------:R-:W5:Y:S04]  /*10010*/  LDL.LU R2, [R1+0x284] ;  /* 0x0002840001027983 */ /* 0x000f680000300800 */
[----:B0-----:R-:W5:Y:S04]  /*10020*/  LDL.LU R18, [R1+0x280] ;  /* 0x0002800001127983 */ /* 0x001f680000300800 */
        /* <DEDUP_REMOVED lines=8> */
[----:B--2---:R-:W-:Y:S04]  /*100b0*/  STS.U16 [R16+0x10300], R14 ;  /* 0x0103000e10007388 */ /* 0x004fe80000000400 */
[----:B---3--:R0:W-:Y:S04]  /*100c0*/  STS.U16 [R16+0x10b00], R0 ;  /* 0x010b000010007388 */ /* 0x0081e80000000400 */
[----:B0-----:R-:W2:Y:S04]  /*100d0*/  LDL.LU R0, [R1+0x244] ;  /* 0x0002440001007983 */ /* 0x001ea80000300800 */
[----:B------:R-:W3:Y:S04]  /*100e0*/  LDL.LU R14, [R1+0x240] ;  /* 0x00024000010e7983 */ /* 0x000ee80000300800 */
[----:B----4-:R0:W-:Y:S04]  /*100f0*/  STS.U16 [R16+0x11300], R15 ;  /* 0x0113000f10007388 */ /* 0x0101e80000000400 */
[----:B-----5:R1:W-:Y:S04]  /*10100*/  STS.U16 [R16+0x11b00], R17 ;  /* 0x011b001110007388 */ /* 0x0203e80000000400 */
        /* <DEDUP_REMOVED lines=11> */
[----:B0-----:R-:W4:Y:S04]  /*101c0*/  LDL.LU R15, [R1+0x21c] ;  /* 0x00021c00010f7983 */ /* 0x001f280000300800 */
[----:B------:R-:W-:Y:S04]  /*101d0*/  STS.U16 [R16+0x17b00], R4 ;  /* 0x017b000410007388 */ /* 0x000fe80000000400 */
[----:B-1----:R-:W5:Y:S04]  /*101e0*/  LDL.LU R17, [R1+0x218] ;  /* 0x0002180001117983 */ /* 0x002f680000300800 */
[----:B------:R-:W-:Y:S04]  /*101f0*/  STS.U16 [R16+0x18300], R5 ;  /* 0x0183000510007388 */ /* 0x000fe80000000400 */
[----:B------:R-:W-:Y:S04]  /*10200*/  STS.U16 [R16+0x18b00], R2 ;  /* 0x018b000210007388 */ /* 0x000fe80000000400 */
[----:B------:R0:W-:Y:S04]  /*10210*/  STS.U16 [R16+0x19300], R18 ;  /* 0x0193001210007388 */ /* 0x0001e80000000400 */
[----:B0-----:R-:W0:Y:S04]  /*10220*/  S2R R18, SR_TID.X ;  /* 0x0000000000127919 */ /* 0x001e280000002100 */
[----:B------:R-:W-:Y:S04]  /*10230*/  STS.U16 [R16+0x19b00], R6 ;  /* 0x019b000610007388 */ /* 0x000fe80000000400 */
[----:B------:R1:W-:Y:S04]  /*10240*/  STS.U16 [R16+0x1a300], R7 ;  /* 0x01a3000710007388 */ /* 0x0003e80000000400 */
[----:B------:R-:W-:Y:S04]  /*10250*/  STS.U16 [R16+0x1ab00], R8 ;  /* 0x01ab000810007388 */ /* 0x000fe80000000400 */
[----:B------:R-:W-:Y:S04]  /*10260*/  STS.U16 [R16+0x1b300], R9 ;  /* 0x01b3000910007388 */ /* 0x000fe80000000400 */
[----:B------:R-:W-:Y:S01]  /*10270*/  STS.U16 [R16+0x1bb00], R10 ;  /* 0x01bb000a10007388 */ /* 0x000fe20000000400 */
[----:B0-----:R-:W-:-:S03]  /*10280*/  LOP3.LUT R18, R18, 0x7f, RZ, 0xc0, !PT ;  /* 0x0000007f12127812 */ /* 0x001fc600078ec0ff */
[----:B------:R-:W-:Y:S01]  /*10290*/  STS.U16 [R16+0x1c300], R11 ;  /* 0x01c3000b10007388 */ /* 0x000fe20000000400 */
[----:B-1----:R-:W-:-:S03]  /*102a0*/  SHF.L.U32 R7, R18, 0x1, RZ ;  /* 0x0000000112077819 */ /* 0x002fc600000006ff */
[----:B------:R-:W-:Y:S04]  /*102b0*/  STS.U16 [R16+0x1cb00], R12 ;  /* 0x01cb000c10007388 */ /* 0x000fe80000000400 */
[----:B------:R-:W-:Y:S04]  /*102c0*/  STS.U16 [R16+0x1d300], R13 ;  /* 0x01d3000d10007388 */ /* 0x000fe80000000400 */
[----:B------:R-:W-:Y:S04]  /*102d0*/  STL [R1+0x2374], R7 ;  /* 0x0023740701007387 */ /* 0x000fe80000100800 */
[----:B--2---:R0:W-:Y:S02]  /*102e0*/  STS.U16 [R16+0x1db00], R0 ;  /* 0x01db000010007388 */ /* 0x0041e40000000400 */
[----:B0-----:R-:W-:-:S02]  /*102f0*/  LOP3.LUT R0, R7, 0x40, RZ, 0x3c, !PT ;  /* 0x0000004007007812 */ /* 0x001fc400078e3cff */
[----:B------:R-:W2:Y:S04]  /*10300*/  LDL.LU R7, [R1+0x7b8] ;  /* 0x0007b80001077983 */ /* 0x000ea80000300800 */
[----:B--2---:R0:W-:Y:S04]  /*10310*/  STL [R1+0x2380], R7 ;  /* 0x0023800701007387 */ /* 0x0041e80000100800 */
[----:B0-----:R-:W2:Y:S04]  /*10320*/  LDL.LU R7, [R1+0x498] ;  /* 0x0004980001077983 */ /* 0x001ea80000300800 */
[----:B--2---:R0:W-:Y:S04]  /*10330*/  STL [R1+0x2384], R7 ;  /* 0x0023840701007387 */ /* 0x0041e80000100800 */
[----:B0-----:R-:W2:Y:S04]  /*10340*/  LDL.LU R7, [R1+0x204] ;  /* 0x0002040001077983 */ /* 0x001ea80000300800 */
[----:B------:R-:W2:Y:S04]  /*10350*/  LDL.LU R28, [R1+0x7fc] ;  /* 0x0007fc00011c7983 */ /* 0x000ea80000300800 */
[----:B---3--:R-:W-:Y:S04]  /*10360*/  STS.U16 [R16+0x1e300], R14 ;  /* 0x01e3000e10007388 */ /* 0x008fe80000000400 */
[----:B----4-:R-:W-:Y:S04]  /*10370*/  STS.U16 [R16+0x1eb00], R15 ;  /* 0x01eb000f10007388 */ /* 0x010fe80000000400 */
[----:B-----5:R0:W-:Y:S01]  /*10380*/  STS.U16 [R16+0x1f300], R17 ;  /* 0x01f3001110007388 */ /* 0x0201e20000000400 */
[----:B------:R-:W-:-:S03]  /*10390*/  IMAD.SHL.U32 R18, R18, 0x2, RZ ;  /* 0x0000000212127824 */ /* 0x000fc600078e00ff */
[----:B--2---:R1:W-:Y:S04]  /*103a0*/  STL [R1+0x2388], R28 ;  /* 0x0023881c01007387 */ /* 0x0043e80000100800 */
[----:B------:R-:W2:Y:S04]  /*103b0*/  LDL.LU R27, [R1+0x76c] ;  /* 0x00076c00011b7983 */ /* 0x000ea80000300800 */
[----:B------:R-:W3:Y:S04]  /*103c0*/  LDL.LU R26, [R1+0x820] ;  /* 0x00082000011a7983 */ /* 0x000ee80000300800 */
[----:B------:R-:W4:Y:S04]  /*103d0*/  LDL.LU R25, [R1+0x7e0] ;  /* 0x0007e00001197983 */ /* 0x000f280000300800 */
[----:B0-----:R-:W5:Y:S04]  /*103e0*/  LDL.LU R17, [R1+0x79c] ;  /* 0x00079c0001117983 */ /* 0x001f680000300800 */
        /* <DEDUP_REMOVED lines=12> */
[----:B------:R-:W2:Y:S01]  /*104b0*/  LDL.LU R8, [R1+0x804] ;  /* 0x0008040001087983 */ /* 0x000ea20000300800 */
[----:B-1----:R-:W-:-:S03]  /*104c0*/  LOP3.LUT R28, R18, 0x30, RZ, 0x3c, !PT ;  /* 0x00000030121c7812 */ /* 0x002fc600078e3cff */
        /* <DEDUP_REMOVED lines=9> */
[----:B------:R0:W-:Y:S04]  /*10560*/  STS.U16 [R28+0x1fb00], R7 ;  /* 0x01fb00071c007388 */ /* 0x0001e80000000400 */
[----:B0-----:R-:W2:Y:S04]  /*10570*/  LDL.LU R28, [R1+0x2388] ;  /* 0x00238800011c7983 */ /* 0x001ea80000300800 */
[----:B------:R-:W2:Y:S04]  /*10580*/  LDL.LU R7, [R1+0x2384] ;  /* 0x0023840001077983 */ /* 0x000ea80000300800 */
[----:B--2---:R0:W-:Y:S04]  /*10590*/  STS.U16 [R0+0x400], R7 ;  /* 0x0004000700007388 */ /* 0x0041e80000000400 */
[----:B0-----:R-:W2:Y:S04]  /*105a0*/  LDL.LU R7, [R1+0x2380] ;  /* 0x0023800001077983 */ /* 0x001ea80000300800 */
[----:B--2---:R-:W-:Y:S04]  /*105b0*/  STS.U16 [R0+0xc00], R7 ;  /* 0x000c000700007388 */ /* 0x004fe80000000400 */
[----:B------:R-:W-:Y:S04]  /*105c0*/  STS.U16 [R0+0x1400], R28 ;  /* 0x0014001c00007388 */ /* 0x000fe80000000400 */
[----:B------:R-:W-:Y:S04]  /*105d0*/  STS.U16 [R0+0x1c00], R27 ;  /* 0x001c001b00007388 */ /* 0x000fe80000000400 */
[----:B---3--:R-:W-:Y:S04]  /*105e0*/  STS.U16 [R0+0x2400], R26 ;  /* 0x0024001a00007388 */ /* 0x008fe80000000400 */
[----:B----4-:R-:W-:Y:S04]  /*105f0*/  STS.U16 [R0+0x2c00], R25 ;  /* 0x002c001900007388 */ /* 0x010fe80000000400 */
[----:B-----5:R0:W-:Y:S04]  /*10600*/  STS.U16 [R0+0x3400], R17 ;  /* 0x0034001100007388 */ /* 0x0201e80000000400 */
[----:B0-----:R-:W2:Y:S04]  /*10610*/  LDL.LU R17, [R1+0x754] ;  /* 0x0007540001117983 */ /* 0x001ea80000300800 */
[----:B------:R-:W3:Y:S04]  /*10620*/  LDL.LU R7, [R1+0x2d8] ;  /* 0x0002d80001077983 */ /* 0x000ee80000300800 */
[----:B---3--:R0:W-:Y:S04]  /*10630*/  STL [R1+0x2378], R7 ;  /* 0x0023780701007387 */ /* 0x0081e80000100800 */
[----:B0-----:R-:W3:Y:S04]  /*10640*/  LDL.LU R7, [R1+0x724] ;  /* 0x0007240001077983 */ /* 0x001ee80000300800 */
        /* <DEDUP_REMOVED lines=23> */
[----:B------:R-:W4:Y:S04]  /*107c0*/  LDL.LU R28, [R1+0x2c4] ;  /* 0x0002c400011c7983 */ /* 0x000f280000300800 */
[----:B------:R0:W-:Y:S04]  /*107d0*/  STS.U16 [R0+0xe400], R18 ;  /* 0x00e4001200007388 */ /* 0x0001e80000000400 */
[----:B------:R-:W5:Y:S04]  /*107e0*/  LDL.LU R27, [R1+0x1d4] ;  /* 0x0001d400011b7983 */ /* 0x000f680000300800 */
[----:B0-----:R-:W4:Y:S04]  /*107f0*/  LDL.LU R18, [R1+0x1d0] ;  /* 0x0001d00001127983 */ /* 0x001f280000300800 */
[----:B------:R-:W4:Y:S04]  /*10800*/  LDL.LU R26, [R1+0x1bc] ;  /* 0x0001bc00011a7983 */ /* 0x000f280000300800 */
        /* <DEDUP_REMOVED lines=21> */
[----:B--2---:R0:W-:Y:S04]  /*10960*/  STS.U16 [R0+0xec00], R17 ;  /* 0x00ec001100007388 */ /* 0x0041e80000000400 */
[----:B------:R-:W2:Y:S04]  /*10970*/  LDL.LU R16, [R1+0x12c] ;  /* 0x00012c0001107983 */ /* 0x000ea80000300800 */
[----:B0-----:R-:W2:Y:S04]  /*10980*/  LDL.LU R17, [R1+0x128] ;  /* 0x0001280001117983 */ /* 0x001ea80000300800 */
[----:B---3--:R0:W-:Y:S04]  /*10990*/  STS.U16 [R0+0xf400], R7 ;  /* 0x00f4000700007388 */ /* 0x0081e80000000400 */
[----:B0-----:R-:W3:Y:S04]  /*109a0*/  LDL.LU R7, [R1+0x237c] ;  /* 0x00237c0001077983 */ /* 0x001ee80000300800 */
[----:B---3--:R0:W-:Y:S04]  /*109b0*/  STS.U16 [R0+0xfc00], R7 ;  /* 0x00fc000700007388 */ /* 0x0081e80000000400 */
[----:B0-----:R-:W3:Y:S04]  /*109c0*/  LDL.LU R7, [R1+0x2378] ;  /* 0x0023780001077983 */ /* 0x001ee80000300800 */
[----:B---3--:R0:W-:Y:S04]  /*109d0*/  STS.U16 [R0+0x10400], R7 ;  /* 0x0104000700007388 */ /* 0x0081e80000000400 */
[----:B----4-:R-:W-:Y:S04]  /*109e0*/  STS.U16 [R0+0x10c00], R28 ;  /* 0x010c001c00007388 */ /* 0x010fe80000000400 */
[----:B-----5:R-:W-:Y:S04]  /*109f0*/  STS.U16 [R0+0x11400], R27 ;  /* 0x0114001b00007388 */ /* 0x020fe80000000400 */
[----:B0-----:R-:W3:Y:S04]  /*10a00*/  LDL.LU R7, [R1+0x2374] ;  /* 0x0023740001077983 */ /* 0x001ee80000300800 */
[----:B------:R0:W-:Y:S04]  /*10a10*/  STS.U16 [R0+0x11c00], R18 ;  /* 0x011c001200007388 */ /* 0x0001e80000000400 */
[----:B0-----:R-:W4:Y:S04]  /*10a20*/  LDL.LU R18, [R1+0x124] ;  /* 0x0001240001127983 */ /* 0x001f280000300800 */
[----:B------:R-:W5:Y:S04]  /*10a30*/  LDL.LU R28, [R1+0x110] ;  /* 0x00011000011c7983 */ /* 0x000f680000300800 */
[----:B-----5:R0:W-:Y:S04]  /*10a40*/  STL [R1+0x236c], R28 ;  /* 0x00236c1c01007387 */ /* 0x0201e80000100800 */
[----:B0-----:R-:W5:Y:S04]  /*10a50*/  LDL.LU R28, [R1+0x114] ;  /* 0x00011400011c7983 */ /* 0x001f680000300800 */
[----:B-----5:R0:W-:Y:S04]  /*10a60*/  STL [R1+0x2370], R28 ;  /* 0x0023701c01007387 */ /* 0x0201e80000100800 */
[----:B0-----:R-:W5:Y:S04]  /*10a70*/  LDL.LU R28, [R1+0x120] ;  /* 0x00012000011c7983 */ /* 0x001f680000300800 */
[----:B------:R-:W3:Y:S04]  /*10a80*/  LDL.LU R27, [R1+0x800] ;  /* 0x00080000011b7983 */ /* 0x000ee80000300800 */
[----:B------:R0:W-:Y:S04]  /*10a90*/  STS.U16 [R0+0x12400], R26 ;  /* 0x0124001a00007388 */ /* 0x0001e80000000400 */
        /* <DEDUP_REMOVED lines=21> */
[----:B--2---:R-:W-:Y:S04]  /*10bf0*/  STS.U16 [R0+0x1d400], R16 ;  /* 0x01d4001000007388 */ /* 0x004fe80000000400 */
[----:B------:R-:W-:Y:S04]  /*10c00*/  STS.U16 [R0+0x1dc00], R17 ;  /* 0x01dc001100007388 */ /* 0x000fe80000000400 */
[----:B----4-:R-:W-:Y:S04]  /*10c10*/  STS.U16 [R0+0x1e400], R18 ;  /* 0x01e4001200007388 */ /* 0x010fe80000000400 */
[----:B---3--:R2:W-:Y:S04]  /*10c20*/  STL [R1+0x2368], R27 ;  /* 0x0023681b01007387 */ /* 0x0085e80000100800 */
[----:B0-----:R-:W3:Y:S04]  /*10c30*/  LDL.LU R26, [R1+0x7a0] ;  /* 0x0007a000011a7983 */ /* 0x001ee80000300800 */
[----:B-1----:R-:W4:Y:S04]  /*10c40*/  LDL.LU R25, [R1+0x7f4] ;  /* 0x0007f40001197983 */ /* 0x002f280000300800 */
        /* <DEDUP_REMOVED lines=13> */
[----:B------:R-:W3:Y:S01]  /*10d20*/  LDL.LU R9, [R1+0x714] ;  /* 0x0007140001097983 */ /* 0x000ee20000300800 */
[----:B--2---:R-:W-:-:S03]  /*10d30*/  LOP3.LUT R27, R7, 0x40, RZ, 0x3c, !PT ;  /* 0x00000040071b7812 */ /* 0x004fc600078e3cff */
        /* <DEDUP_REMOVED lines=9> */
[----:B-----5:R0:W-:Y:S04]  /*10dd0*/  STS.U16 [R27+0x1ec00], R28 ;  /* 0x01ec001c1b007388 */ /* 0x0201e80000000400 */
[----:B0-----:R-:W5:Y:S04]  /*10de0*/  LDL.LU R28, [R1+0x2370] ;  /* 0x00237000011c7983 */ /* 0x001f680000300800 */
[----:B-----5:R0:W-:Y:S04]  /*10df0*/  STS.U16 [R27+0x1f400], R28 ;  /* 0x01f4001c1b007388 */ /* 0x0201e80000000400 */
[----:B0-----:R-:W5:Y:S01]  /*10e00*/  LDL.LU R28, [R1+0x236c] ;  /* 0x00236c00011c7983 */ /* 0x001f620000300800 */
[----:B------:R-:W-:-:S03]  /*10e10*/  LOP3.LUT R16, R7, 0x50, RZ, 0x3c, !PT ;  /* 0x0000005007107812 */ /* 0x000fc600078e3cff */
[----:B-----5:R0:W-:Y:S04]  /*10e20*/  STS.U16 [R27+0x1fc00], R28 ;  /* 0x01fc001c1b007388 */ /* 0x0201e80000000400 */
[----:B0-----:R-:W5:Y:S04]  /*10e30*/  LDL.LU R27, [R1+0x2368] ;  /* 0x00236800011b7983 */ /* 0x001f680000300800 */
[----:B------:R0:W-:Y:S04]  /*10e40*/  STL [R1+0x2358], R7 ;  /* 0x0023580701007387 */ /* 0x0001e80000100800 */
[----:B0-----:R-:W2:Y:S04]  /*10e50*/  LDL.LU R7, [R1+0x6d8] ;  /* 0x0006d80001077983 */ /* 0x001ea80000300800 */
[----:B--2---:R0:W-:Y:S04]  /*10e60*/  STL [R1+0x235c], R7 ;  /* 0x00235c0701007387 */ /* 0x0041e80000100800 */
[----:B0-----:R-:W2:Y:S04]  /*10e70*/  LDL.LU R7, [R1+0x6dc] ;  /* 0x0006dc0001077983 */ /* 0x001ea80000300800 */
[----:B--2---:R0:W-:Y:S04]  /*10e80*/  STL [R1+0x2360], R7 ;  /* 0x0023600701007387 */ /* 0x0041e80000100800 */
[----:B0-----:R-:W2:Y:S04]  /*10e90*/  LDL.LU R7, [R1+0x6e0] ;  /* 0x0006e00001077983 */ /* 0x001ea80000300800 */
[----:B-----5:R-:W-:Y:S04]  /*10ea0*/  STS.U16 [R16+0x500], R27 ;  /* 0x0005001b10007388 */ /* 0x020fe80000000400 */
[----:B---3--:R-:W-:Y:S04]  /*10eb0*/  STS.U16 [R16+0xd00], R26 ;  /* 0x000d001a10007388 */ /* 0x008fe80000000400 */
[----:B----4-:R-:W-:Y:S04]  /*10ec0*/  STS.U16 [R16+0x1500], R25 ;  /* 0x0015001910007388 */ /* 0x010fe80000000400 */
[----:B------:R-:W-:Y:S04]  /*10ed0*/  STS.U16 [R16+0x1d00], R24 ;  /* 0x001d001810007388 */ /* 0x000fe80000000400 */
[----:B------:R-:W-:Y:S04]  /*10ee0*/  STS.U16 [R16+0x2500], R23 ;  /* 0x0025001710007388 */ /* 0x000fe80000000400 */
[----:B------:R-:W-:Y:S04]  /*10ef0*/  STS.U16 [R16+0x2d00], R22 ;  /* 0x002d001610007388 */ /* 0x000fe80000000400 */
[----:B------:R-:W-:Y:S04]  /*10f00*/  STS.U16 [R16+0x3500], R21 ;  /* 0x0035001510007388 */ /* 0x000fe80000000400 */
[----:B------:R-:W-:Y:S04]  /*10f10*/  STS.U16 [R16+0x3d00], R20 ;  /* 0x003d001410007388 */ /* 0x000fe80000000400 */
[----:B------:R-:W-:Y:S04]  /*10f20*/  STS.U16 [R16+0x4500], R19 ;  /* 0x0045001310007388 */ /* 0x000fe80000000400 */
[----:B--2---:R0:W-:Y:S04]  /*10f30*/  STL [R1+0x2364], R7 ;  /* 0x0023640701007387 */ /* 0x0041e80000100800 */
[----:B0-----:R-:W2:Y:S04]  /*10f40*/  LDL.LU R7, [R1+0x6e4] ;  /* 0x0006e40001077983 */ /* 0x001ea80000300800 */
        /* <DEDUP_REMOVED lines=11> */
[----:B------:R0:W-:Y:S04]  /*11000*/  STS.U16 [R16+0xa500], R13 ;  /* 0x00a5000d10007388 */ /* 0x0001e80000000400 */
[----:B------:R1:W-:Y:S04]  /*11010*/  STS.U16 [R16+0xad00], R14 ;  /* 0x00ad000e10007388 */ /* 0x0003e80000000400 */
[----:B------:R3:W-:Y:S04]  /*11020*/  STS.U16 [R16+0xb500], R15 ;  /* 0x00b5000f10007388 */ /* 0x0007e80000000400 */
[----:B0-----:R-:W4:Y:S04]  /*11030*/  LDL.LU R13, [R1+0x6d4] ;  /* 0x0006d400010d7983 */ /* 0x001f280000300800 */
[----:B-1----:R-:W5:Y:S04]  /*11040*/  LDL.LU R14, [R1+0x6d0] ;  /* 0x0006d000010e7983 */ /* 0x002f680000300800 */
[----:B------:R0:W-:Y:S04]  /*11050*/  STS.U16 [R16+0xbd00], R0 ;  /* 0x00bd000010007388 */ /* 0x0001e80000000400 */
[----:B---3--:R-:W3:Y:S04]  /*11060*/  LDL.LU R15, [R1+0x2d4] ;  /* 0x0002d400010f7983 */ /* 0x008ee80000300800 */
[----:B------:R1:W-:Y:S04]  /*11070*/  STS.U16 [R16+0xc500], R17 ;  /* 0x00c5001110007388 */ /* 0x0003e80000000400 */
[----:B0-----:R-:W3:Y:S04]  /*11080*/  LDL.LU R0, [R1+0x200] ;  /* 0x0002000001007983 */ /* 0x001ee80000300800 */
[----:B------:R0:W-:Y:S04]  /*11090*/  STS.U16 [R16+0xcd00], R18 ;  /* 0x00cd001210007388 */ /* 0x0001e80000000400 */
[----:B-1----:R-:W3:Y:S04]  /*110a0*/  LDL.LU R17, [R1+0x10c] ;  /* 0x00010c0001117983 */ /* 0x002ee80000300800 */
[----:B0-----:R-:W3:Y:S04]  /*110b0*/  LDL.LU R18, [R1+0xf8] ;  /* 0x0000f80001127983 */ /* 0x001ee80000300800 */
        /* <DEDUP_REMOVED lines=24> */
[----:B0-----:R-:W2:Y:S04]  /*11240*/  LDL.LU R7, [R1+0x2360] ;  /* 0x0023600001077983 */ /* 0x001ea80000300800 */
[----:B--2---:R0:W-:Y:S04]  /*11250*/  STS.U16 [R16+0xe500], R7 ;  /* 0x00e5000710007388 */ /* 0x0041e80000000400 */
[----:B0-----:R-:W2:Y:S04]  /*11260*/  LDL.LU R7, [R1+0x235c] ;  /* 0x00235c0001077983 */ /* 0x001ea80000300800 */
[----:B--2---:R0:W-:Y:S01]  /*11270*/  STS.U16 [R16+0xed00], R7 ;  /* 0x00ed000710007388 */ /* 0x0041e20000000400 */
[----:B----4-:R1:W-:Y:S02]  /*11280*/  STS.U16 [R16+0xf500], R13 ;  /* 0x00f5000d10007388 */ /* 0x0103e40000000400 */
[----:B-----5:R2:W-:Y:S02]  /*11290*/  STS.U16 [R16+0xfd00], R14 ;  /* 0x00fd000e10007388 */ /* 0x0205e40000000400 */
[----:B---3--:R3:W-:Y:S01]  /*112a0*/  STS.U16 [R16+0x10500], R15 ;  /* 0x0105000f10007388 */ /* 0x0087e20000000400 */
[----:B------:R4:W-:Y:S01]  /*112b0*/  STS.U16 [R16+0x10d00], R0 ;  /* 0x010d000010007388 */ /* 0x0009e20000000400 */
[----:B------:R4:W-:Y:S03]  /*112c0*/  STS.U16 [R16+0x11500], R17 ;  /* 0x0115001110007388 */ /* 0x0009e60000000400 */
[----:B0-----:R-:W5:Y:S01]  /*112d0*/  LDL.LU R7, [R1+0x2358] ;  /* 0x0023580001077983 */ /* 0x001f620000300800 */
[----:B-1----:R-:W5:Y:S02]  /*112e0*/  LDL.LU R13, [R1+0x2354] ;  /* 0x00235400010d7983 */ /* 0x002f640000300800 */
[----:B--2---:R-:W2:Y:S02]  /*112f0*/  LDL.LU R14, [R1+0x2350] ;  /* 0x00235000010e7983 */ /* 0x004ea40000300800 */
[----:B---3--:R-:W3:Y:S01]  /*11300*/  LDL.LU R15, [R1+0x234c] ;  /* 0x00234c00010f7983 */ /* 0x008ee20000300800 */
[----:B----4-:R-:W4:Y:S01]  /*11310*/  LDL.LU R0, [R1+0x2348] ;  /* 0x0023480001007983 */ /* 0x010f220000300800 */
[----:B------:R-:W2:Y:S03]  /*11320*/  LDL.LU R17, [R1+0x2344] ;  /* 0x0023440001117983 */ /* 0x000ea60000300800 */
[----:B------:R0:W-:Y:S04]  /*11330*/  STS.U16 [R16+0x11d00], R18 ;  /* 0x011d001210007388 */ /* 0x0001e80000000400 */
[----:B0-----:R-:W2:Y:S01]  /*11340*/  LDL.LU R18, [R1+0x2340] ;  /* 0x0023400001127983 */ /* 0x001ea20000300800 */
[----:B------:R0:W-:Y:S02]  /*11350*/  STS.U16 [R16+0x12500], R28 ;  /* 0x0125001c10007388 */ /* 0x0001e40000000400 */
[----:B------:R1:W-:Y:S02]  /*11360*/  STS.U16 [R16+0x12d00], R27 ;  /* 0x012d001b10007388 */ /* 0x0003e40000000400 */
[----:B------:R1:W-:Y:S01]  /*11370*/  STS.U16 [R16+0x13500], R26 ;  /* 0x0135001a10007388 */ /* 0x0003e20000000400 */
[----:B------:R1:W-:Y:S01]  /*11380*/  STS.U16 [R16+0x13d00], R25 ;  /* 0x013d001910007388 */ /* 0x0003e20000000400 */
[----:B------:R1:W-:Y:S02]  /*11390*/  STS.U16 [R16+0x14500], R24 ;  /* 0x0145001810007388 */ /* 0x0003e40000000400 */
[----:B------:R1:W-:Y:S01]  /*113a0*/  STS.U16 [R16+0x14d00], R23 ;  /* 0x014d001710007388 */ /* 0x0003e20000000400 */
[----:B0-----:R-:W3:Y:S01]  /*113b0*/  LDL.LU R28, [R1+0x774] ;  /* 0x00077400011c7983 */ /* 0x001ee20000300800 */
[----:B-1----:R-:W3:Y:S03]  /*113c0*/  LDL.LU R27, [R1+0x7e4] ;  /* 0x0007e400011b7983 */ /* 0x002ee60000300800 */
[----:B------:R-:W3:Y:S01]  /*113d0*/  LDL.LU R26, [R1+0x74c] ;  /* 0x00074c00011a7983 */ /* 0x000ee20000300800 */
[----:B------:R-:W3:Y:S03]  /*113e0*/  LDL.LU R25, [R1+0x814] ;  /* 0x0008140001197983 */ /* 0x000ee60000300800 */
[----:B------:R-:W3:Y:S04]  /*113f0*/  LDL.LU R24, [R1+0x7d0] ;  /* 0x0007d00001187983 */ /* 0x000ee80000300800 */
[----:B------:R0:W-:Y:S01]  /*11400*/  STS.U16 [R16+0x15500], R22 ;  /* 0x0155001610007388 */ /* 0x0001e20000000400 */
[----:B------:R-:W3:Y:S02]  /*11410*/  LDL.LU R23, [R1+0x790] ;  /* 0x0007900001177983 */ /* 0x000ee40000300800 */
[----:B------:R1:W-:Y:S02]  /*11420*/  STS.U16 [R16+0x15d00], R21 ;  /* 0x015d001510007388 */ /* 0x0003e40000000400 */
[----:B------:R1:W-:Y:S01]  /*11430*/  STS.U16 [R16+0x16500], R20 ;  /* 0x0165001410007388 */ /* 0x0003e20000000400 */
[----:B------:R1:W-:Y:S01]  /*11440*/  STS.U16 [R16+0x16d00], R19 ;  /* 0x016d001310007388 */ /* 0x0003e20000000400 */
[----:B------:R1:W-:Y:S02]  /*11450*/  STS.U16 [R16+0x17500], R29 ;  /* 0x0175001d10007388 */ /* 0x0003e40000000400 */
[----:B------:R1:W-:Y:S01]  /*11460*/  STS.U16 [R16+0x17d00], R3 ;  /* 0x017d000310007388 */ /* 0x0003e20000000400 */
[----:B0-----:R-:W3:Y:S01]  /*11470*/  LDL.LU R22, [R1+0x738] ;  /* 0x0007380001167983 */ /* 0x001ee20000300800 */
[----:B-1----:R-:W3:Y:S03]  /*11480*/  LDL.LU R21, [R1+0x828] ;  /* 0x0008280001157983 */ /* 0x002ee60000300800 */
[----:B------:R-:W3:Y:S04]  /*11490*/  LDL.LU R20, [R1+0x808] ;  /* 0x0008080001147983 */ /* 0x000ee80000300800 */
[----:B------:R-:W3:Y:S01]  /*114a0*/  LDL.LU R19, [R1+0x7ec] ;  /* 0x0007ec0001137983 */ /* 0x000ee20000300800 */
[----:B------:R-:W3:Y:S02]  /*114b0*/  LDL.LU R29, [R1+0x7c4] ;  /* 0x0007c400011d7983 */ /* 0x000ee40000300800 */
[----:B------:R0:W-:Y:S02]  /*114c0*/  STS.U16 [R16+0x18500], R4 ;  /* 0x0185000410007388 */ /* 0x0001e40000000400 */
[----:B------:R-:W3:Y:S01]  /*114d0*/  LDL.LU R3, [R1+0x7ac] ;  /* 0x0007ac0001037983 */ /* 0x000ee20000300800 */
[----:B------:R1:W-:Y:S01]  /*114e0*/  STS.U16 [R16+0x18d00], R5 ;  /* 0x018d000510007388 */ /* 0x0003e20000000400 */
[----:B------:R1:W-:Y:S02]  /*114f0*/  STS.U16 [R16+0x19500], R2 ;  /* 0x0195000210007388 */ /* 0x0003e40000000400 */
[----:B------:R1:W-:Y:S02]  /*11500*/  STS.U16 [R16+0x19d00], R6 ;  /* 0x019d000610007388 */ /* 0x0003e40000000400 */
[----:B------:R1:W-:Y:S01]  /*11510*/  STS.U16 [R16+0x1a500], R8 ;  /* 0x01a5000810007388 */ /* 0x0003e20000000400 */
[----:B------:R1:W-:Y:S04]  /*11520*/  STS.U16 [R16+0x1ad00], R9 ;  /* 0x01ad000910007388 */ /* 0x0003e80000000400 */
        /* <DEDUP_REMOVED lines=8> */
[----:B------:R1:W-:Y:S03]  /*115b0*/  STS.U16 [R16+0x1c500], R12 ;  /* 0x01c5000c10007388 */ /* 0x0003e60000000400 */
[----:B0-----:R-:W3:Y:S01]  /*115c0*/  LDL.LU R10, [R1+0x3c0] ;  /* 0x0003c000010a7983 */ /* 0x001ee20000300800 */
[----:B-1----:R-:W3:Y:S02]  /*115d0*/  LDL.LU R11, [R1+0x3a8] ;  /* 0x0003a800010b7983 */ /* 0x002ee40000300800 */
[----:B------:R-:W3:Y:S01]  /*115e0*/  LDL.LU R12, [R1+0x390] ;  /* 0x00039000010c7983 */ /* 0x000ee20000300800 */
[----:B--2---:R0:W-:Y:S01]  /*115f0*/  STS.U16 [R16+0x1cd00], R18 ;  /* 0x01cd001210007388 */ /* 0x0041e20000000400 */
[----:B------:R1:W-:Y:S03]  /*11600*/  STS.U16 [R16+0x1d500], R17 ;  /* 0x01d5001110007388 */ /* 0x0003e60000000400 */
[----:B0-----:R-:W2:Y:S01]  /*11610*/  LDL.LU R18, [R1+0x7bc] ;  /* 0x0007bc0001127983 */ /* 0x001ea20000300800 */
[----:B-1----:R-:W2:Y:S01]  /*11620*/  LDL.LU R16, [R1+0x233c] ;  /* 0x00233c0001107983 */ /* 0x002ea20000300800 */
[C---:B-----5:R-:W-:Y:S01]  /*11630*/  LOP3.LUT R17, R7.reuse, 0x50, RZ, 0x3c, !PT ;  /* 0x0000005007117812 */ /* 0x060fe200078e3cff */
[----:B------:R-:W-:-:S04]  /*11640*/  LOP3.LUT R7, R7, 0x60, RZ, 0x3c, !PT ;  /* 0x0000006007077812 */ /* 0x000fc800078e3cff */
[----:B--2---:R-:W-:Y:S01]  /*11650*/  STS.U16 [R17+0x1dd00], R16 ;  /* 0x01dd001011007388 */ /* 0x004fe20000000400 */
[----:B----4-:R-:W-:Y:S02]  /*11660*/  STS.U16 [R17+0x1e500], R0 ;  /* 0x01e5000011007388 */ /* 0x010fe40000000400 */
[----:B---3--:R-:W-:Y:S02]  /*11670*/  STS.U16 [R17+0x1ed00], R15 ;  /* 0x01ed000f11007388 */ /* 0x008fe40000000400 */
[----:B------:R-:W-:Y:S01]  /*11680*/  STS.U16 [R17+0x1f500], R14 ;  /* 0x01f5000e11007388 */ /* 0x000fe20000000400 */
[----:B------:R-:W-:Y:S01]  /*11690*/  STS.U16 [R17+0x1fd00], R13 ;  /* 0x01fd000d11007388 */ /* 0x000fe20000000400 */
[----:B------:R-:W-:Y:S02]  /*116a0*/  STS.U16 [R7+0x600], R18 ;  /* 0x0006001207007388 */ /* 0x000fe40000000400 */
[----:B------:R-:W-:Y:S02]  /*116b0*/  STS.U16 [R7+0xe00], R28 ;  /* 0x000e001c07007388 */ /* 0x000fe40000000400 */
        /* <DEDUP_REMOVED lines=10> */
[----:B------:R0:W-:Y:S03]  /*11760*/  STS.U16 [R7+0x6600], R3 ;  /* 0x0066000307007388 */ /* 0x0001e60000000400 */
[----:B0-----:R-:W2:Y:S04]  /*11770*/  LDL.LU R3, [R1+0x330] ;  /* 0x0003300001037983 */ /* 0x001ea80000300800 */
[----:B--2---:R0:W-:Y:S04]  /*11780*/  STL [R1+0x2330], R3 ;  /* 0x0023300301007387 */ /* 0x0041e80000100800 */
[----:B0-----:R-:W2:Y:S04]  /*11790*/  LDL.LU R3, [R1+0x348] ;  /* 0x0003480001037983 */ /* 0x001ea80000300800 */
[----:B--2---:R0:W-:Y:S04]  /*117a0*/  STL [R1+0x2334], R3 ;  /* 0x0023340301007387 */ /* 0x0041e80000100800 */
[----:B0-----:R-:W2:Y:S01]  /*117b0*/  LDL.LU R3, [R1+0x360] ;  /* 0x0003600001037983 */ /* 0x001ea20000300800 */
        /* <DEDUP_REMOVED lines=8> */
[----:B------:R-:W-:Y:S03]  /*11840*/  STS.U16 [R7+0xae00], R12 ;  /* 0x00ae000c07007388 */ /* 0x000fe60000000400 */
[----:B--2---:R0:W-:Y:S04]  /*11850*/  STL [R1+0x2338], R3 ;  /* 0x0023380301007387 */ /* 0x0041e80000100800 */
[----:B0-----:R-:W2:Y:S01]  /*11860*/  LDL.LU R3, [R1+0x378] ;  /* 0x0003780001037983 */ /* 0x001ea20000300800 */
[----:B------:R-:W3:Y:S02]  /*11870*/  LDL.LU R4, [R1+0x320] ;  /* 0x0003200001047983 */ /* 0x000ee40000300800 */
[----:B------:R-:W4:Y:S02]  /*11880*/  LDL.LU R5, [R1+0x314] ;  /* 0x0003140001057983 */ /* 0x000f240000300800 */
[----:B------:R-:W5:Y:S01]  /*11890*/  LDL.LU R2, [R1+0x308] ;  /* 0x0003080001027983 */ /* 0x000f620000300800 */
[----:B------:R-:W3:Y:S01]  /*118a0*/  LDL.LU R6, [R1+0x2fc] ;  /* 0x0002fc0001067983 */ /* 0x000ee20000300800 */
[----:B------:R-:W3:Y:S02]  /*118b0*/  LDL.LU R8, [R1+0x2f0] ;  /* 0x0002f00001087983 */ /* 0x000ee40000300800 */
[----:B------:R-:W3:Y:S02]  /*118c0*/  LDL.LU R9, [R1+0x2e4] ;  /* 0x0002e40001097983 */ /* 0x000ee40000300800 */
[----:B------:R-:W3:Y:S01]  /*118d0*/  LDL.LU R10, [R1+0x2d0] ;  /* 0x0002d000010a7983 */ /* 0x000ee20000300800 */
        /* <DEDUP_REMOVED lines=19> */
[----:B------:R-:W3:Y:S01]  /*11a10*/  LDL.LU R29, [R1] ;  /* 0x00000000011d7983 */ /* 0x000ee20000300800 */
[----:B--2---:R0:W-:Y:S04]  /*11a20*/  STS.U16 [R7+0xb600], R3 ;  /* 0x00b6000307007388 */ /* 0x0041e80000000400 */
[----:B0-----:R-:W2:Y:S04]  /*11a30*/  LDL.LU R3, [R1+0x2338] ;  /* 0x0023380001037983 */ /* 0x001ea80000300800 */
[----:B--2---:R0:W-:Y:S04]  /*11a40*/  STS.U16 [R7+0xbe00], R3 ;  /* 0x00be000307007388 */ /* 0x0041e80000000400 */
[----:B0-----:R-:W2:Y:S04]  /*11a50*/  LDL.LU R3, [R1+0x2334] ;  /* 0x0023340001037983 */ /* 0x001ea80000300800 */
[----:B--2---:R0:W-:Y:S04]  /*11a60*/  STS.U16 [R7+0xc600], R3 ;  /* 0x00c6000307007388 */ /* 0x0041e80000000400 */
[----:B0-----:R-:W2:Y:S04]  /*11a70*/  LDL.LU R3, [R1+0x2330] ;  /* 0x0023300001037983 */ /* 0x001ea80000300800 */
[----:B--2---:R0:W-:Y:S01]  /*11a80*/  STS.U16 [R7+0xce00], R3 ;  /* 0x00ce000307007388 */ /* 0x0041e20000000400 */
[----:B---3--:R1:W-:Y:S02]  /*11a90*/  STS.U16 [R7+0xd600], R4 ;  /* 0x00d6000407007388 */ /* 0x0083e40000000400 */
[----:B----4-:R2:W-:Y:S02]  /*11aa0*/  STS.U16 [R7+0xde00], R5 ;  /* 0x00de000507007388 */ /* 0x0105e40000000400 */
[----:B-----5:R3:W-:Y:S01]  /*11ab0*/  STS.U16 [R7+0xe600], R2 ;  /* 0x00e6000207007388 */ /* 0x0207e20000000400 */
        /* <DEDUP_REMOVED lines=8> */
[----:B------:R0:W-:Y:S01]  /*11b40*/  STS.U16 [R7+0xfe00], R9 ;  /* 0x00fe000907007388 */ /* 0x0001e20000000400 */
[----:B------:R1:W-:Y:S02]  /*11b50*/  STS.U16 [R7+0x10600], R10 ;  /* 0x0106000a07007388 */ /* 0x0003e40000000400 */
[----:B------:R1:W-:Y:S02]  /*11b60*/  STS.U16 [R7+0x10e00], R11 ;  /* 0x010e000b07007388 */ /* 0x0003e40000000400 */
[----:B------:R1:W-:Y:S01]  /*11b70*/  STS.U16 [R7+0x11600], R12 ;  /* 0x0116000c07007388 */ /* 0x0003e20000000400 */
[----:B0-----:R-:W2:Y:S01]  /*11b80*/  LDL.LU R9, [R1+0x2314] ;  /* 0x0023140001097983 */ /* 0x001ea20000300800 */
[----:B-1----:R-:W2:Y:S02]  /*11b90*/  LDL.LU R10, [R1+0x2310] ;  /* 0x00231000010a7983 */ /* 0x002ea40000300800 */
[----:B------:R-:W2:Y:S02]  /*11ba0*/  LDL.LU R11, [R1+0x230c] ;  /* 0x00230c00010b7983 */ /* 0x000ea40000300800 */
[----:B------:R-:W2:Y:S01]  /*11bb0*/  LDL.LU R12, [R1+0x2308] ;  /* 0x00230800010c7983 */ /* 0x000ea20000300800 */
        /* <DEDUP_REMOVED lines=18> */
[----:B0-----:R-:W3:Y:S01]  /*11ce0*/  LDL.LU R29, [R1+0x73c] ;  /* 0x00073c00011d7983 */ /* 0x001ee20000300800 */
        /* <DEDUP_REMOVED lines=15> */
[----:B------:R-:W3:Y:S04]  /*11de0*/  LDL.LU R19, [R1+0x3a0] ;  /* 0x0003a00001137983 */ /* 0x000ee80000300800 */
[----:B--2---:R0:W-:Y:S01]  /*11df0*/  STS.U16 [R7+0x1ae00], R12 ;  /* 0x01ae000c07007388 */ /* 0x0041e20000000400 */
[----:B------:R1:W-:Y:S02]  /*11e00*/  STS.U16 [R7+0x1b600], R11 ;  /* 0x01b6000b07007388 */ /* 0x0003e40000000400 */
[----:B------:R2:W-:Y:S02]  /*11e10*/  STS.U16 [R7+0x1be00], R10 ;  /* 0x01be000a07007388 */ /* 0x0005e40000000400 */
[----:B------:R4:W-:Y:S01]  /*11e20*/  STS.U16 [R7+0x1c600], R9 ;  /* 0x01c6000907007388 */ /* 0x0009e20000000400 */
[----:B------:R5:W-:Y:S04]  /*11e30*/  STS.U16 [R7+0x1ce00], R8 ;  /* 0x01ce000807007388 */ /* 0x000be80000000400 */
[----:B0-----:R-:W3:Y:S01]  /*11e40*/  LDL.LU R12, [R1+0x80c] ;  /* 0x00080c00010c7983 */ /* 0x001ee20000300800 */
[----:B-1----:R-:W3:Y:S02]  /*11e50*/  LDL.LU R11, [R1+0x7d4] ;  /* 0x0007d400010b7983 */ /* 0x002ee40000300800 */
[----:B--2---:R-:W2:Y:S02]  /*11e60*/  LDL.LU R10, [R1+0x750] ;  /* 0x00075000010a7983 */ /* 0x004ea40000300800 */
[----:B----4-:R-:W4:Y:S01]  /*11e70*/  LDL.LU R9, [R1+0x778] ;  /* 0x0007780001097983 */ /* 0x010f220000300800 */
[----:B-----5:R-:W5:Y:S04]  /*11e80*/  LDL.LU R7, [R1+0x2304] ;  /* 0x0023040001077983 */ /* 0x020f680000300800 */
[----:B------:R-:W0:Y:S02]  /*11e90*/  S2R R0, SR_TID.X ;  /* 0x0000000000007919 */ /* 0x000e240000002100 */
[----:B0-----:R-:W-:-:S04]  /*11ea0*/  LOP3.LUT R0, R0, 0x7f, RZ, 0xc0, !PT ;  /* 0x0000007f00007812 */ /* 0x001fc800078ec0ff */
[----:B------:R-:W-:-:S04]  /*11eb0*/  SHF.L.U32 R0, R0, 0x1, RZ ;  /* 0x0000000100007819 */ /* 0x000fc800000006ff */
[C---:B------:R-:W-:Y:S01]  /*11ec0*/  LOP3.LUT R8, R0.reuse, 0x60, RZ, 0x3c, !PT ;  /* 0x0000006000087812 */ /* 0x040fe200078e3cff */
[----:B------:R-:W-:-:S04]  /*11ed0*/  LOP3.LUT R0, R0, 0x70, RZ, 0x3c, !PT ;  /* 0x0000007000007812 */ /* 0x000fc800078e3cff */
[----:B-----5:R-:W-:Y:S01]  /*11ee0*/  STS.U16 [R8+0x1d600], R7 ;  /* 0x01d6000708007388 */ /* 0x020fe20000000400 */
[----:B------:R-:W-:Y:S02]  /*11ef0*/  STS.U16 [R8+0x1de00], R6 ;  /* 0x01de000608007388 */ /* 0x000fe40000000400 */
[----:B---3--:R-:W-:Y:S02]  /*11f00*/  STS.U16 [R8+0x1e600], R2 ;  /* 0x01e6000208007388 */ /* 0x008fe40000000400 */
[----:B------:R-:W-:Y:S01]  /*11f10*/  STS.U16 [R8+0x1ee00], R5 ;  /* 0x01ee000508007388 */ /* 0x000fe20000000400 */
[----:B------:R-:W-:Y:S01]  /*11f20*/  STS.U16 [R8+0x1f600], R4 ;  /* 0x01f6000408007388 */ /* 0x000fe20000000400 */
[----:B------:R-:W-:Y:S02]  /*11f30*/  STS.U16 [R8+0x1fe00], R3 ;  /* 0x01fe000308007388 */ /* 0x000fe40000000400 */
[----:B----4-:R-:W-:Y:S02]  /*11f40*/  STS.U16 [R0+0x700], R9 ;  /* 0x0007000900007388 */ /* 0x010fe40000000400 */
[----:B--2---:R-:W-:Y:S01]  /*11f50*/  STS.U16 [R0+0xf00], R10 ;  /* 0x000f000a00007388 */ /* 0x004fe20000000400 */
[----:B------:R-:W-:Y:S01]  /*11f60*/  STS.U16 [R0+0x1700], R11 ;  /* 0x0017000b00007388 */ /* 0x000fe20000000400 */
[----:B------:R0:W-:Y:S02]  /*11f70*/  STS.U16 [R0+0x1f00], R29 ;  /* 0x001f001d00007388 */ /* 0x0001e40000000400 */
[----:B------:R-:W-:Y:S02]  /*11f80*/  STS.U16 [R0+0x2700], R12 ;  /* 0x0027000c00007388 */ /* 0x000fe40000000400 */
[----:B------:R-:W-:Y:S01]  /*11f90*/  STS.U16 [R0+0x2f00], R13 ;  /* 0x002f000d00007388 */ /* 0x000fe20000000400 */
[----:B------:R-:W-:Y:S01]  /*11fa0*/  STS.U16 [R0+0x3700], R14 ;  /* 0x0037000e00007388 */ /* 0x000fe20000000400 */
[----:B------:R-:W-:Y:S02]  /*11fb0*/  STS.U16 [R0+0x3f00], R15 ;  /* 0x003f000f00007388 */ /* 0x000fe40000000400 */
[----:B------:R-:W-:Y:S02]  /*11fc0*/  STS.U16 [R0+0x4700], R16 ;  /* 0x0047001000007388 */ /* 0x000fe40000000400 */
[----:B------:R-:W-:Y:S01]  /*11fd0*/  STS.U16 [R0+0x4f00], R17 ;  /* 0x004f001100007388 */ /* 0x000fe20000000400 */
[----:B------:R-:W-:Y:S04]  /*11fe0*/  STS.U16 [R0+0x5700], R18 ;  /* 0x0057001200007388 */ /* 0x000fe80000000400 */
[----:B0-----:R-:W2:Y:S01]  /*11ff0*/  LDL.LU R29, [R1+0x388] ;  /* 0x00038800011d7983 */ /* 0x001ea20000300800 */
[----:B------:R0:W-:Y:S03]  /*12000*/  STS.U16 [R0+0x5f00], R28 ;  /* 0x005f001c00007388 */ /* 0x0001e60000000400 */
[----:B0-----:R-:W3:Y:S04]  /*12010*/  LDL.LU R28, [R1+0x340] ;  /* 0x00034000011c7983 */ /* 0x001ee80000300800 */
[----:B---3--:R0:W-:Y:S04]  /*12020*/  STL [R1+0x22fc], R28 ;  /* 0x0022fc1c01007387 */ /* 0x0081e80000100800 */
[----:B0-----:R-:W3:Y:S01]  /*12030*/  LDL.LU R28, [R1+0x358] ;  /* 0x00035800011c7983 */ /* 0x001ee20000300800 */
        /* <DEDUP_REMOVED lines=9> */
[----:B--2---:R-:W-:Y:S01]  /*120d0*/  STS.U16 [R0+0xaf00], R29 ;  /* 0x00af001d00007388 */ /* 0x004fe20000000400 */
[----:B---3--:R0:W-:Y:S04]  /*120e0*/  STL [R1+0x2300], R28 ;  /* 0x0023001c01007387 */ /* 0x0081e80000100800 */
        /* <DEDUP_REMOVED lines=48> */
[----:B------:R1:W-:Y:S01]  /*123f0*/  STS.U16 [R0+0x11700], R19 ;  /* 0x0117001300007388 */ /* 0x0003e20000000400 */
[----:B------:R1:W-:Y:S03]  /*12400*/  STS.U16 [R0+0x11f00], R29 ;  /* 0x011f001d00007388 */ /* 0x0003e60000000400 */
[----:B0-----:R-:W2:Y:S01]  /*12410*/  LDL.LU R22, [R1+0x22e0] ;  /* 0x0022e00001167983 */ /* 0x001ea20000300800 */
[----:B-1----:R-:W2:Y:S03]  /*12420*/  LDL.LU R21, [R1+0x22dc] ;  /* 0x0022dc0001157983 */ /* 0x002ea60000300800 */
[----:B------:R-:W2:Y:S01]  /*12430*/  LDL.LU R18, [R1+0x77c] ;  /* 0x00077c0001127983 */ /* 0x000ea20000300800 */
[----:B------:R-:W2:Y:S03]  /*12440*/  LDL.LU R20, [R1+0x22d8] ;  /* 0x0022d80001147983 */ /* 0x000ea60000300800 */
[----:B------:R-:W2:Y:S01]  /*12450*/  LDL.LU R19, [R1+0x22d4] ;  /* 0x0022d40001137983 */ /* 0x000ea20000300800 */
[----:B------:R-:W2:Y:S03]  /*12460*/  LDL.LU R29, [R1+0x22d0] ;  /* 0x0022d000011d7983 */ /* 0x000ea60000300800 */
[----:B------:R-:W-:Y:S01]  /*12470*/  STS.U16 [R0+0x12700], R3 ;  /* 0x0127000300007388 */ /* 0x000fe20000000400 */
[----:B------:R-:W-:Y:S02]  /*12480*/  STS.U16 [R0+0x12f00], R4 ;  /* 0x012f000400007388 */ /* 0x000fe40000000400 */
[----:B------:R-:W-:Y:S02]  /*12490*/  STS.U16 [R0+0x13700], R5 ;  /* 0x0137000500007388 */ /* 0x000fe40000000400 */
[----:B------:R0:W-:Y:S01]  /*124a0*/  STS.U16 [R0+0x13f00], R2 ;  /* 0x013f000200007388 */ /* 0x0001e20000000400 */
        /* <DEDUP_REMOVED lines=12> */
[----:B0-----:R-:W-:Y:S01]  /*12570*/  MOV R2, 0x3f800000 ;  /* 0x3f80000000027802 */ /* 0x001fe20000000f00 */
[----:B------:R-:W-:-:S04]  /*12580*/  IMAD.MOV.U32 R3, RZ, RZ, -0x800000 ;  /* 0xff800000ff037424 */ /* 0x000fc800078e00ff */
[----:B------:R0:W-:Y:S02]  /*12590*/  STL [R1+0x13d0], R2 ;  /* 0x0013d00201007387 */ /* 0x0001e40000100800 */
[----:B0-----:R-:W-:Y:S02]  /*125a0*/  MOV R2, 0xff800000 ;  /* 0xff80000000027802 */ /* 0x001fe40000000f00 */
[----:B--2---:R-:W-:Y:S01]  /*125b0*/  STS.U16 [R0+0x1a700], R29 ;  /* 0x01a7001d00007388 */ /* 0x004fe20000000400 */
[----:B------:R-:W-:Y:S02]  /*125c0*/  STS.U16 [R0+0x1af00], R19 ;  /* 0x01af001300007388 */ /* 0x000fe40000000400 */
[----:B------:R-:W-:Y:S02]  /*125d0*/  STS.U16 [R0+0x1b700], R20 ;  /* 0x01b7001400007388 */ /* 0x000fe40000000400 */
[----:B------:R-:W-:Y:S01]  /*125e0*/  STS.U16 [R0+0x1bf00], R21 ;  /* 0x01bf001500007388 */ /* 0x000fe20000000400 */
[----:B------:R-:W-:Y:S01]  /*125f0*/  STS.U16 [R0+0x1c700], R22 ;  /* 0x01c7001600007388 */ /* 0x000fe20000000400 */
[----:B------:R-:W-:Y:S02]  /*12600*/  STS.U16 [R0+0x1cf00], R23 ;  /* 0x01cf001700007388 */ /* 0x000fe40000000400 */
[----:B----4-:R-:W-:Y:S02]  /*12610*/  STS.U16 [R0+0x1d700], R24 ;  /* 0x01d7001800007388 */ /* 0x010fe40000000400 */
[----:B---3--:R-:W-:Y:S01]  /*12620*/  STS.U16 [R0+0x1df00], R25 ;  /* 0x01df001900007388 */ /* 0x008fe20000000400 */
[----:B------:R-:W-:Y:S01]  /*12630*/  STS.U16 [R0+0x1e700], R26 ;  /* 0x01e7001a00007388 */ /* 0x000fe20000000400 */
[----:B-----5:R-:W-:Y:S02]  /*12640*/  STS.U16 [R0+0x1ef00], R27 ;  /* 0x01ef001b00007388 */ /* 0x020fe40000000400 */
[----:B------:R-:W-:Y:S02]  /*12650*/  STS.U16 [R0+0x1f700], R28 ;  /* 0x01f7001c00007388 */ /* 0x000fe40000000400 */
[----:B------:R0:W-:Y:S02]  /*12660*/  STS.U16 [R0+0x1ff00], R18 ;  /* 0x01ff001200007388 */ /* 0x0001e40000000400 */
[----:B0-----:R-:W-:-:S05]  /*12670*/  MOV R0, 0xff800000 ;  /* 0xff80000000007802 */ /* 0x001fca0000000f00 */
[----:B------:R-:W-:Y:S01]  /*12680*/  STL [R1+0x1060], R0 ;  /* 0x0010600001007387 */ /* 0x000fe20000100800 */
[----:B------:R-:W-:Y:S02]  /*12690*/  STL [R1+0x100c], R3 ;  /* 0x00100c0301007387 */ /* 0x000fe40000100800 */
[----:B------:R-:W-:Y:S02]  /*126a0*/  STL [R1+0x1008], R2 ;  /* 0x0010080201007387 */ /* 0x000fe40000100800 */
[----:B------:R-:W-:Y:S01]  /*126b0*/  STL [R1+0x1000], R0 ;  /* 0x0010000001007387 */ /* 0x000fe20000100800 */
        /* <DEDUP_REMOVED lines=9> */
[----:B------:R0:W-:Y:S02]  /*12750*/  STL [R1+0xf50], R3 ;  /* 0x000f500301007387 */ /* 0x0001e40000100800 */
[----:B------:R1:W-:Y:S02]  /*12760*/  STL [R1+0xe48], R2 ;  /* 0x000e480201007387 */ /* 0x0003e40000100800 */
[----:B------:R2:W-:Y:S01]  /*12770*/  STL [R1+0xe44], R0 ;  /* 0x000e440001007387 */ /* 0x0005e20000100800 */
[----:B0-----:R-:W-:-:S02]  /*12780*/  MOV R3, 0x3f800000 ;  /* 0x3f80000000037802 */ /* 0x001fc40000000f00 */
[----:B-1----:R-:W-:Y:S01]  /*12790*/  MOV R2, 0x3f800000 ;  /* 0x3f80000000027802 */ /* 0x002fe20000000f00 */
[----:B--2---:R-:W-:Y:S02]  /*127a0*/  IMAD.MOV.U32 R0, RZ, RZ, 0x3f800000 ;  /* 0x3f800000ff007424 */ /* 0x004fe400078e00ff */
[----:B------:R0:W-:Y:S02]  /*127b0*/  STL [R1+0x13d4], R3 ;  /* 0x0013d40301007387 */ /* 0x0001e40000100800 */
[----:B------:R0:W-:Y:S02]  /*127c0*/  STL [R1+0x13f0], R2 ;  /* 0x0013f00201007387 */ /* 0x0001e40000100800 */
[----:B------:R0:W-:Y:S02]  /*127d0*/  STL [R1+0x13f4], R0 ;  /* 0x0013f40001007387 */ /* 0x0001e40000100800 */
[----:B------:R0:W-:Y:S01]  /*127e0*/  STL [R1+0x1428], R3 ;  /* 0x0014280301007387 */ /* 0x0001e20000100800 */
[----:B------:R0:W-:Y:S01]  /*127f0*/  STL [R1+0x142c], R2 ;  /* 0x00142c0201007387 */ /* 0x0001e20000100800 */
        /* <DEDUP_REMOVED lines=9> */
[----:B------:R0:W-:Y:S02]  /*12890*/  STL [R1+0x9a0], RZ ;  /* 0x0009a0ff01007387 */ /* 0x0001e40000100800 */
[----:B------:R0:W-:Y:S01]  /*128a0*/  STL [R1+0x14cc], R0 ;  /* 0x0014cc0001007387 */ /* 0x0001e20000100800 */
[----:B------:R0:W-:Y:S01]  /*128b0*/  STL [R1+0x9a4], RZ ;  /* 0x0009a4ff01007387 */ /* 0x0001e20000100800 */
[----:B------:R0:W-:Y:S02]  /*128c0*/  STL [R1+0x9a8], RZ ;  /* 0x0009a8ff01007387 */ /* 0x0001e40000100800 */
[----:B------:R0:W-:Y:S02]  /*128d0*/  STL [R1+0x9ac], RZ ;  /* 0x0009acff01007387 */ /* 0x0001e40000100800 */
[----:B------:R0:W-:Y:S01]  /*128e0*/  STL [R1+0x990], RZ ;  /* 0x000990ff01007387 */ /* 0x0001e20000100800 */
        /* <DEDUP_REMOVED lines=502> */
[----:B------:R0:W-:Y:S01]  /*14850*/  STL [R1+0x107c], RZ ;  /* 0x00107cff01007387 */ /* 0x0001e20000100800 */
[----:B------:R-:W1:Y:S01]  /*14860*/  S2R R26, SR_TID.X ;  /* 0x00000000001a7919 */ /* 0x000e620000002100 */
[----:B------:R0:W-:Y:S02]  /*14870*/  STL [R1+0x1080], RZ ;  /* 0x001080ff01007387 */ /* 0x0001e40000100800 */
[----:B------:R0:W-:Y:S02]  /*14880*/  STL [R1+0x1084], RZ ;  /* 0x001084ff01007387 */ /* 0x0001e40000100800 */
[----:B------:R0:W-:Y:S01]  /*14890*/  STL [R1+0x1088], RZ ;  /* 0x001088ff01007387 */ /* 0x0001e20000100800 */
[----:B------:R0:W-:Y:S01]  /*148a0*/  STL [R1+0x108c], RZ ;  /* 0x00108cff01007387 */ /* 0x0001e20000100800 */
[----:B-1----:R-:W-:Y:S01]  /*148b0*/  SHF.L.U32 R25, R26, 0x2, RZ ;  /* 0x000000021a197819 */ /* 0x002fe200000006ff */
[----:B------:R-:W-:Y:S05]  /*148c0*/  @!P0 BRA `(.L_x_0) ;  /* 0x000634c000008947 */ /* 0x000fea0003800000 */
[----:B0-----:R-:W-:Y:S01]  /*148d0*/  SHF.R.U32.HI R2, RZ, 0x6, R26 ;  /* 0x00000006ff027819 */ /* 0x001fe2000001161a */
[----:B------:R-:W0:Y:S01]  /*148e0*/  S2R R27, SR_TID.X ;  /* 0x00000000001b7919 */ /* 0x000e220000002100 */
[----:B------:R-:W-:-:S02]  /*148f0*/  MOV R0, c[0x0][0x1b8] ;  /* 0x00006e0000007a02 */ /* 0x000fc40000000f00 */
[----:B------:R-:W-:Y:S02]  /*14900*/  SGXT.U32 R2, R2, 0x1 ;  /* 0x000000010202781a */ /* 0x000fe40000000000 */
[----:B------:R-:W-:Y:S02]  /*14910*/  LOP3.LUT R25, R25, 0x7c, RZ, 0xc0, !PT ;  /* 0x0000007c19197812 */ /* 0x000fe400078ec0ff */
[----:B------:R-:W-:Y:S01]  /*14920*/  LOP3.LUT P0, RZ, R26, 0x40, RZ, 0xc0, !PT ;  /* 0x000000401aff7812 */ /* 0x000fe2000780c0ff */
[----:B------:R-:W-:-:S05]  /*14930*/  IMAD R2, R2, c[0x0][0x1b8], RZ ;  /* 0x00006e0002027a24 */ /* 0x000fca00078e02ff */
[----:B------:R-:W-:-:S05]  /*14940*/  LEA R3, R0, R2, 0x1 ;  /* 0x0000000200037211 */ /* 0x000fca00078e08ff */
[----:B------:R-:W-:-:S05]  /*14950*/  IMAD R3, R0, 0x2, R3 ;  /* 0x0000000200037824 */ /* 0x000fca00078e0203 */
[----:B------:R-:W-:-:S05]  /*14960*/  LEA R3, R0, R3, 0x1 ;  /* 0x0000000300037211 */ /* 0x000fca00078e08ff */
[----:B------:R1:W-:Y:S02]  /*14970*/  STL [R1+0x10], R3 ;  /* 0x0000100301007387 */ /* 0x0003e40000100800 */
[----:B-1----:R-:W-:-:S05]  /*14980*/  LEA R3, R0, R3, 0x1 ;  /* 0x0000000300037211 */ /* 0x002fca00078e08ff */
[----:B------:R1:W-:Y:S02]  /*14990*/  STL [R1+0x8c], R3 ;  /* 0x00008c0301007387 */ /* 0x0003e40000100800 */
[----:B-1----:R-:W-:-:S05]  /*149a0*/  LEA R3, R0, R3, 0x1 ;  /* 0x0000000300037211 */ /* 0x002fca00078e08ff */
[----:B------:R1:W-:Y:S02]  /*149b0*/  STL [R1+0xbc], R3 ;  /* 0x0000bc0301007387 */ /* 0x0003e40000100800 */
[----:B-1----:R-:W-:-:S05]  /*149c0*/  IMAD R3, R0, 0x2, R3 ;  /* 0x0000000200037824 */ /* 0x002fca00078e0203 */
[----:B------:R1:W-:Y:S02]  /*149d0*/  STL [R1+0xc], R3 ;  /* 0x00000c0301007387 */ /* 0x0003e40000100800 */
[----:B-1----:R-:W-:-:S05]  /*149e0*/  LEA R3, R0, R3, 0x1 ;  /* 0x0000000300037211 */ /* 0x002fca00078e08ff */
[----:B------:R1:W-:Y:S02]  /*149f0*/  STL [R1+0x8], R3 ;  /* 0x0000080301007387 */ /* 0x0003e40000100800 */
[----:B-1----:R-:W-:-:S05]  /*14a00*/  LEA R3, R0, R3, 0x1 ;  /* 0x0000000300037211 */ /* 0x002fca00078e08ff */
[----:B------:R1:W-:Y:S02]  /*14a10*/  STL [R1+0x4], R3 ;  /* 0x0000040301007387 */ /* 0x0003e40000100800 */
[----:B-1----:R-:W-:-:S05]  /*14a20*/  LEA R3, R0, R3, 0x1 ;  /* 0x0000000300037211 */ /* 0x002fca00078e08ff */
[C---:B------:R-:W-:Y:S01]  /*14a30*/  IMAD R29, R0.reuse, 0x2, R3 ;  /* 0x00000002001d7824 */ /* 0x040fe200078e0203 */
[----:B------:R1:W-:Y:S04]  /*14a40*/  STL [R1], R3 ;  /* 0x0000000301007387 */ /* 0x0003e80000100800 */
[----:B------:R-:W-:-:S04]  /*14a50*/  LEA R28, R0, R29, 0x1 ;  /* 0x0000001d001c7211 */ /* 0x000fc800078e08ff */
[----:B-1----:R-:W-:-:S04]  /*14a60*/  LEA R3, R0, R28, 0x1 ;  /* 0x0000001c00037211 */ /* 0x002fc800078e08ff */
[----:B------:R-:W-:-:S05]  /*14a70*/  LEA R4, R0, R3, 0x1 ;  /* 0x0000000300047211 */ /* 0x000fca00078e08ff */
[----:B------:R-:W-:-:S05]  /*14a80*/  IMAD R5, R0, 0x2, R4 ;  /* 0x0000000200057824 */ /* 0x000fca00078e0204 */
[----:B------:R-:W-:-:S04]  /*14a90*/  LEA R6, R0, R5, 0x1 ;  /* 0x0000000500067211 */ /* 0x000fc800078e08ff */
[----:B------:R-:W-:-:S04]  /*14aa0*/  LEA R7, R0, R6, 0x1 ;  /* 0x0000000600077211 */ /* 0x000fc800078e08ff */
        /* <DEDUP_REMOVED lines=12> */
[C---:B------:R-:W-:Y:S01]  /*14b70*/  LEA R20, R0.reuse, R19, 0x1 ;  /* 0x0000001300147211 */ /* 0x040fe200078e08ff */
[----:B------:R1:W-:Y:S04]  /*14b80*/  STL.64 [R1+0x2538], R18 ;  /* 0x0025381201007387 */ /* 0x0003e80000100a00 */
[----:B------:R-:W-:-:S05]  /*14b90*/  IMAD R21, R0, 0x2, R20 ;  /* 0x0000000200157824 */ /* 0x000fca00078e0214 */
[C---:B------:R-:W-:Y:S01]  /*14ba0*/  LEA R22, R0.reuse, R21, 0x1 ;  /* 0x0000001500167211 */ /* 0x040fe200078e08ff */
[----:B------:R-:W-:Y:S03]  /*14bb0*/  STL.64 [R1+0x2540], R20 ;  /* 0x0025401401007387 */ /* 0x000fe60000100a00 */
[----:B------:R-:W-:-:S04]  /*14bc0*/  LEA R23, R0, R22, 0x1 ;  /* 0x0000001600177211 */ /* 0x000fc800078e08ff */
[C---:B------:R-:W-:Y:S01]  /*14bd0*/  LEA R24, R0.reuse, R23, 0x1 ;  /* 0x0000001700187211 */ /* 0x040fe200078e08ff */
[----:B------:R-:W-:Y:S04]  /*14be0*/  STL.64 [R1+0x2528], R22 ;  /* 0x0025281601007387 */ /* 0x000fe80000100a00 */
[C---:B-1----:R-:W-:Y:S01]  /*14bf0*/  IMAD R18, R0.reuse, 0x2, R24 ;  /* 0x0000000200127824 */ /* 0x042fe200078e0218 */
[----:B------:R1:W-:Y:S04]  /*14c00*/  STL [R1+0x1c], R24 ;  /* 0x00001c1801007387 */ /* 0x0003e80000100800 */
[----:B------:R2:W-:Y:S04]  /*14c10*/  STL [R1+0x18], R18 ;  /* 0x0000181201007387 */ /* 0x0005e80000100800 */
[----:B-1----:R-:W1:Y:S01]  /*14c20*/  S2R R24, SR_TID.X ;  /* 0x0000000000187919 */ /* 0x002e620000002100 */
[----:B--2---:R-:W-:-:S04]  /*14c30*/  LEA R18, R0, R18, 0x1 ;  /* 0x0000001200127211 */ /* 0x004fc800078e08ff */
[----:B------:R-:W-:-:S05]  /*14c40*/  LEA R18, R0, R18, 0x1 ;  /* 0x0000001200127211 */ /* 0x000fca00078e08ff */
[----:B------:R2:W-:Y:S02]  /*14c50*/  STL [R1+0x28], R18 ;  /* 0x0000281201007387 */ /* 0x0005e40000100800 */
[----:B--2---:R-:W-:Y:S02]  /*14c60*/  LEA R18, R0, R18, 0x1 ;  /* 0x0000001200127211 */ /* 0x004fe400078e08ff */
[----:B-1----:R-:W-:-:S03]  /*14c70*/  LOP3.LUT R24, R24, 0x7f, RZ, 0xc0, !PT ;  /* 0x0000007f18187812 */ /* 0x002fc600078ec0ff */
[----:B------:R1:W-:Y:S01]  /*14c80*/  STL [R1+0x24], R18 ;  /* 0x0000241201007387 */ /* 0x0003e20000100800 */
[----:B------:R-:W-:-:S04]  /*14c90*/  SHF.R.U32.HI R24, RZ, 0x3, R24 ;  /* 0x00000003ff187819 */ /* 0x000fc80000011618 */
[----:B------:R-:W-:Y:S01]  /*14ca0*/  LOP3.LUT R24, R24, 0xc, RZ, 0xc0, !PT ;  /* 0x0000000c18187812 */ /* 0x000fe200078ec0ff */
[----:B-1----:R-:W-:-:S05]  /*14cb0*/  IMAD R18, R0, 0x2, R18 ;  /* 0x0000000200127824 */ /* 0x002fca00078e0212 */
[----:B------:R1:W-:Y:S02]  /*14cc0*/  STL [R1+0x20], R18 ;  /* 0x0000201201007387 */ /* 0x0003e40000100800 */
[----:B-1----:R-:W-:-:S05]  /*14cd0*/  LEA R18, R0, R18, 0x1 ;  /* 0x0000001200127211 */ /* 0x002fca00078e08ff */
        /* <DEDUP_REMOVED lines=22> */
[----:B------:R-:W-:-:S04]  /*14e40*/  LEA R19, R0, R18, 0x1 ;  /* 0x0000001200137211 */ /* 0x000fc800078e08ff */
[C---:B------:R-:W-:Y:S01]  /*14e50*/  LEA R23, R0.reuse, R19, 0x1 ;  /* 0x0000001300177211 */ /* 0x040fe200078e08ff */
[----:B------:R1:W-:Y:S03]  /*14e60*/  STL [R1+0x64], R19 ;  /* 0x0000641301007387 */ /* 0x0003e60000100800 */
[----:B------:R-:W-:-:S05]  /*14e70*/  LEA R22, R0, R23, 0x1 ;  /* 0x0000001700167211 */ /* 0x000fca00078e08ff */
[----:B-1----:R-:W-:-:S05]  /*14e80*/  IMAD R19, R0, 0x2, R22 ;  /* 0x0000000200137824 */ /* 0x002fca00078e0216 */
[----:B------:R1:W-:Y:S02]  /*14e90*/  STL [R1+0x70], R19 ;  /* 0x0000701301007387 */ /* 0x0003e40000100800 */
[----:B-1----:R-:W-:-:S05]  /*14ea0*/  LEA R19, R0, R19, 0x1 ;  /* 0x0000001300137211 */ /* 0x002fca00078e08ff */
[----:B------:R1:W-:Y:S02]  /*14eb0*/  STL [R1+0x6c], R19 ;  /* 0x00006c1301007387 */ /* 0x0003e40000100800 */
[----:B-1----:R-:W-:-:S04]  /*14ec0*/  LEA R19, R0, R19, 0x1 ;  /* 0x0000001300137211 */ /* 0x002fc800078e08ff */
[----:B------:R-:W-:-:S05]  /*14ed0*/  LEA R19, R0, R19, 0x1 ;  /* 0x0000001300137211 */ /* 0x000fca00078e08ff */
        /* <DEDUP_REMOVED lines=9> */
[----:B------:R1:W-:Y:S04]  /*14f70*/  STL [R1+0x84], R19 ;  /* 0x0000841301007387 */ /* 0x0003e80000100800 */
[----:B-1----:R-:W-:-:S04]  /*14f80*/  LEA R19, R0, R21, 0x1 ;  /* 0x0000001500137211 */ /* 0x002fc800078e08ff */
[----:B------:R-:W-:-:S04]  /*14f90*/  LEA R19, R0, R19, 0x1 ;  /* 0x0000001300137211 */ /* 0x000fc800078e08ff */
        /* <DEDUP_REMOVED lines=9> */
[----:B------:R1:W-:Y:S04]  /*15030*/  STL [R1+0xc8], R19 ;  /* 0x0000c81301007387 */ /* 0x0003e80000100800 */
[----:B------:R2:W-:Y:S01]  /*15040*/  STL [R1+0x25b8], R3 ;  /* 0x0025b80301007387 */ /* 0x0005e20000100800 */
[----:B-1----:R-:W-:Y:S01]  /*15050*/  IMAD R19, R0, 0x2, R19 ;  /* 0x0000000200137824 */ /* 0x002fe200078e0213 */
[----:B--2---:R-:W-:-:S04]  /*15060*/  LOP3.LUT R3, R26, 0x1c, RZ, 0xc0, !PT ;  /* 0x0000001c1a037812 */ /* 0x004fc800078ec0ff */
[----:B------:R1:W-:Y:S01]  /*15070*/  STL [R1+0xc4], R19 ;  /* 0x0000c41301007387 */ /* 0x0003e20000100800 */
[C---:B------:R-:W-:Y:S02]  /*15080*/  LEA R20, R0.reuse, R19, 0x1 ;  /* 0x0000001300147211 */ /* 0x040fe400078e08ff */
[----:B------:R-:W-:Y:S02]  /*15090*/  LEA R25, R3, R25, 0x5 ;  /* 0x0000001903197211 */ /* 0x000fe400078e28ff */
[----:B------:R-:W-:Y:S02]  /*150a0*/  SEL R26, RZ, 0x90, !P0 ;  /* 0x00000090ff1a7807 */ /* 0x000fe40004000000 */
[----:B-1----:R-:W-:-:S05]  /*150b0*/  LEA R19, R0, R20, 0x1 ;  /* 0x0000001400137211 */ /* 0x002fca00078e08ff */
[----:B------:R1:W-:Y:S02]  /*150c0*/  STL [R1+0xe0], R19 ;  /* 0x0000e01301007387 */ /* 0x0003e40000100800 */
[----:B-1----:R-:W-:Y:S01]  /*150d0*/  LEA R19, R0, R19, 0x1 ;  /* 0x0000001300137211 */ /* 0x002fe200078e08ff */
[----:B------:R-:W-:Y:S02]  /*150e0*/  IMAD.SHL.U32 R0, R3, 0x4, RZ ;  /* 0x0000000403007824 */ /* 0x000fe400078e00ff */
[----:B------:R-:W2:Y:S01]  /*150f0*/  LDL.LU R3, [R1+0x25b8] ;  /* 0x0025b80001037983 */ /* 0x000ea20000300800 */
[----:B0-----:R-:W-:Y:S02]  /*15100*/  LOP3.LUT R27, R27, 0x60, RZ, 0xc0, !PT ;  /* 0x000000601b1b7812 */ /* 0x001fe400078ec0ff */
[----:B------:R-:W-:Y:S01]  /*15110*/  IADD3 R24, R0, R24, RZ ;  /* 0x0000001800187210 */ /* 0x000fe20007ffe0ff */
[----:B------:R0:W-:Y:S01]  /*15120*/  STL [R1+0xdc], R19 ;  /* 0x0000dc1301007387 */ /* 0x0001e20000100800 */
[----:B------:R-:W-:-:S02]  /*15130*/  MOV R0, c[0x0][0x1b8] ;  /* 0x00006e0000007a02 */ /* 0x000fc40000000f00 */
[----:B------:R-:W-:Y:S02]  /*15140*/  SHF.R.U32.HI R27, RZ, 0x1, R27 ;  /* 0x00000001ff1b7819 */ /* 0x000fe4000001161b */
[----:B------:R-:W1:Y:S01]  /*15150*/  S2R R24, SR_TID.X ;  /* 0x0000000000187919 */ /* 0x000e620000002100 */
[----:B0-----:R-:W-:-:S05]  /*15160*/  LEA R19, R0, R19, 0x1 ;  /* 0x0000001300137211 */ /* 0x001fca00078e08ff */
[----:B------:R0:W-:Y:S02]  /*15170*/  STL [R1+0xd8], R19 ;  /* 0x0000d81301007387 */ /* 0x0001e40000100800 */
[----:B0-----:R-:W-:Y:S02]  /*15180*/  LEA R19, R0, R19, 0x1 ;  /* 0x0000001300137211 */ /* 0x001fe400078e08ff */
[----:B-1----:R-:W-:-:S03]  /*15190*/  LOP3.LUT R24, R24, 0x3f, RZ, 0xc0, !PT ;  /* 0x0000003f18187812 */ /* 0x002fc600078ec0ff */
[----:B------:R0:W-:Y:S02]  /*151a0*/  STL [R1+0xf8], R19 ;  /* 0x0000f81301007387 */ /* 0x0001e40000100800 */
[----:B------:R-:W-:-:S05]  /*151b0*/  IMAD.SHL.U32 R24, R24, 0x2, RZ ;  /* 0x0000000218187824 */ /* 0x000fca00078e00ff */
[----:B------:R-:W-:Y:S01]  /*151c0*/  LOP3.LUT R24, R26, R24, RZ, 0x3c, !PT ;  /* 0x000000181a187212 */ /* 0x000fe200078e3cff */
[----:B0-----:R-:W-:Y:S01]  /*151d0*/  IMAD R19, R0, 0x2, R19 ;  /* 0x0000000200137824 */ /* 0x001fe200078e0213 */
[----:B------:R-:W0:Y:S01]  /*151e0*/  S2R R26, SR_TID.X ;  /* 0x00000000001a7919 */ /* 0x000e220000002100 */
[----:B------:R-:W-:-:S03]  /*151f0*/  LOP3.LUT R24, R25, R27, RZ, 0x3c, !PT ;  /* 0x0000001b19187212 */ /* 0x000fc600078e3cff */
[----:B------:R1:W-:Y:S04]  /*15200*/  STL [R1+0xf4], R19 ;  /* 0x0000f41301007387 */ /* 0x0003e80000100800 */
[----:B------:R-:W3:Y:S01]  /*15210*/  S2R R24, SR_TID.X ;  /* 0x0000000000187919 */ /* 0x000ee20000002100 */
[----:B-1----:R-:W-:-:S05]  /*15220*/  LEA R19, R0, R19, 0x1 ;  /* 0x0000001300137211 */ /* 0x002fca00078e08ff */
[----:B------:R1:W-:Y:S01]  /*15230*/  STL [R1+0xf0], R19 ;  /* 0x0000f01301007387 */ /* 0x0003e20000100800 */
[C---:B0-----:R-:W-:Y:S02]  /*15240*/  LOP3.LUT R27, R26.reuse, 0x7, RZ, 0xc0, !PT ;  /* 0x000000071a1b7812 */ /* 0x041fe400078ec0ff */
[----:B------:R-:W-:Y:S02]  /*15250*/  SHF.L.U32 R25, R26, 0x1, RZ ;  /* 0x000000011a197819 */ /* 0x000fe400000006ff */
[----:B-1----:R-:W-:Y:S01]  /*15260*/  LEA R19, R0, R19, 0x1 ;  /* 0x0000001300137211 */ /* 0x002fe200078e08ff */
[C---:B------:R-:W-:Y:S01]  /*15270*/  IMAD R26, R27.reuse, 0x110, RZ ;  /* 0x000001101b1a7824 */ /* 0x040fe200078e02ff */
[----:B------:R-:W0:Y:S01]  /*15280*/  S2R R0, SR_TID.X ;  /* 0x0000000000007919 */ /* 0x000e220000002100 */
[----:B------:R-:W-:Y:S02]  /*15290*/  SHF.L.U32 R27, R27, 0x4, RZ ;  /* 0x000000041b1b7819 */ /* 0x000fe400000006ff */
[----:B---3--:R-:W-:Y:S01]  /*152a0*/  LOP3.LUT R24, R24, 0x3f, RZ, 0xc0, !PT ;  /* 0x0000003f18187812 */ /* 0x008fe200078ec0ff */
[----:B------:R1:W-:Y:S01]  /*152b0*/  STL [R1+0x108], R19 ;  /* 0x0001081301007387 */ /* 0x0003e20000100800 */
[----:B------:R-:W-:-:S02]  /*152c0*/  LOP3.LUT R26, R26, 0x10, R25, 0x78, !PT ;  /* 0x000000101a1a7812 */ /* 0x000fc400078e7819 */
[----:B------:R-:W-:Y:S01]  /*152d0*/  LOP3.LUT R25, R27, 0x30, R25, 0x78, !PT ;  /* 0x000000301b197812 */ /* 0x000fe200078e7819 */
[----:B------:R-:W-:-:S05]  /*152e0*/  IMAD R24, R24, c[0x0][0x1b4], RZ ;  /* 0x00006d0018187a24 */ /* 0x000fca00078e02ff */
[----:B------:R-:W-:Y:S01]  /*152f0*/  SHF.L.U32 R24, R24, 0x1, RZ ;  /* 0x0000000118187819 */ /* 0x000fe200000006ff */
[----:B0-----:R-:W-:-:S05]  /*15300*/  IMAD.SHL.U32 R0, R0, 0x80, RZ ;  /* 0x0000008000007824 */ /* 0x001fca00078e00ff */
[----:B------:R-:W-:Y:S02]  /*15310*/  LOP3.LUT R27, R27, 0x780, R0, 0xf8, !PT ;  /* 0x000007801b1b7812 */ /* 0x000fe400078ef800 */
[----:B------:R-:W-:-:S04]  /*15320*/  MOV R0, c[0x0][0x1b8] ;  /* 0x00006e0000007a02 */ /* 0x000fc80000000f00 */
[----:B------:R-:W3:Y:S01]  /*15330*/  LDL.LU R27, [R1+0x20] ;  /* 0x00002000011b7983 */ /* 0x000ee20000300800 */
[----:B-1----:R-:W-:-:S03]  /*15340*/  LEA R19, R0, R19, 0x1 ;  /* 0x0000001300137211 */ /* 0x002fc600078e08ff */
[----:B------:R0:W-:Y:S04]  /*15350*/  STL.64 [R1+0x25b0], R10 ;  /* 0x0025b00a01007387 */ /* 0x0001e80000100a00 */
[----:B------:R-:W-:Y:S04]  /*15360*/  STL.64 [R1+0x25a8], R12 ;  /* 0x0025a80c01007387 */ /* 0x000fe80000100a00 */
[----:B------:R-:W-:Y:S04]  /*15370*/  STL.64 [R1+0x25a0], R14 ;  /* 0x0025a00e01007387 */ /* 0x000fe80000100a00 */
[----:B0-----:R-:W0:Y:S04]  /*15380*/  S2R R10, SR_TID.X ;  /* 0x00000000000a7919 */ /* 0x001e280000002100 */
[----:B------:R-:W1:Y:S04]  /*15390*/  S2R R11, SR_CTAID.Y ;  /* 0x00000000000b7919 */ /* 0x000e680000002600 */
[----:B------:R4:W-:Y:S04]  /*153a0*/  STL [R1+0x104], R19 ;  /* 0x0001041301007387 */ /* 0x0009e80000100800 */
[----:B------:R-:W-:Y:S04]  /*153b0*/  STL.64 [R1+0x2598], R28 ;  /* 0x0025981c01007387 */ /* 0x000fe80000100a00 */
[----:B------:R5:W-:Y:S01]  /*153c0*/  STL.64 [R1+0x2590], R4 ;  /* 0x0025900401007387 */ /* 0x000be20000100a00 */
[----:B----4-:R-:W-:-:S03]  /*153d0*/  LEA R19, R0, R19, 0x1 ;  /* 0x0000001300137211 */ /* 0x010fc600078e08ff */
[----:B------:R1:W-:Y:S01]  /*153e0*/  STL.64 [R1+0x2588], R6 ;  /* 0x0025880601007387 */ /* 0x0003e20000100a00 */
[----:B0-----:R-:W-:-:S03]  /*153f0*/  LOP3.LUT R10, R10, 0x10, RZ, 0xc0, !PT ;  /* 0x000000100a0a7812 */ /* 0x001fc600078ec0ff */
[----:B------:R-:W-:Y:S01]  /*15400*/  STL [R1+0x2580], R18 ;  /* 0x0025801201007387 */ /* 0x000fe20000100800 */
[----:B------:R-:W-:-:S03]  /*15410*/  SHF.L.U32 R10, R10, 0x7, RZ ;  /* 0x000000070a0a7819 */ /* 0x000fc600000006ff */
[----:B------:R-:W-:Y:S01]  /*15420*/  STL.64 [R1+0x2550], R22 ;  /* 0x0025501601007387 */ /* 0x000fe20000100a00 */
[----:B-----5:R-:W-:-:S03]  /*15430*/  LOP3.LUT R4, R26, R10, RZ, 0xfc, !PT ;  /* 0x0000000a1a047212 */ /* 0x020fc600078efcff */
[----:B------:R-:W-:Y:S01]  /*15440*/  STL.64 [R1+0x2548], R16 ;  /* 0x0025481001007387 */ /* 0x000fe20000100a00 */
[C---:B-1----:R-:W-:Y:S02]  /*15450*/  IMAD R6, R11.reuse, c[0x0][0x1a0], RZ ;  /* 0x000068000b067a24 */ /* 0x042fe400078e02ff */
[----:B------:R-:W-:Y:S01]  /*15460*/  IMAD R11, R11, c[0x0][0x1b0], RZ ;  /* 0x00006c000b0b7a24 */ /* 0x000fe200078e02ff */
[----:B------:R0:W-:Y:S03]  /*15470*/  STL [R1+0x750], R4 ;  /* 0x0007500401007387 */ /* 0x0001e60000100800 */
[----:B------:R-:W-:-:S04]  /*15480*/  IMAD.HI R11, R11, 0x2, RZ ;  /* 0x000000020b0b7827 */ /* 0x000fc800078e02ff */
[----:B0-----:R-:W-:Y:S02]  /*15490*/  IMAD.MOV.U32 R4, RZ, RZ, c[0x0][0x1a8] ;  /* 0x00006a00ff047624 */ /* 0x001fe400078e00ff */
[----:B---3--:R-:W-:Y:S02]  /*154a0*/  IMAD.MOV.U32 R15, RZ, RZ, R27 ;  /* 0x000000ffff0f7224 */ /* 0x008fe400078e001b */
[----:B------:R-:W0:Y:S02]  /*154b0*/  S2R R27, SR_CTAID.Y ;  /* 0x00000000001b7919 */ /* 0x000e240000002600 */
[----:B0-----:R-:W-:-:S05]  /*154c0*/  IMAD R27, R27, c[0x0][0x1b0], RZ ;  /* 0x00006c001b1b7a24 */ /* 0x001fca00078e02ff */
[----:B------:R-:W-:Y:S02]  /*154d0*/  SHF.L.U32 R13, R27, 0x1, RZ ;  /* 0x000000011b0d7819 */ /* 0x000fe400000006ff */
[----:B------:R-:W0:Y:S02]  /*154e0*/  S2R R27, SR_TID.X ;  /* 0x00000000001b7919 */ /* 0x000e240000002100 */
[----:B------:R-:W-:Y:S02]  /*154f0*/  IADD3 R24, P1, P2, R24, c[0x0][0x170], R13 ;  /* 0x00005c0018187a10 */ /* 0x000fe40007a3e00d */
[----:B------:R-:W1:Y:S01]  /*15500*/  S2R R13, SR_TID.X ;  /* 0x00000000000d7919 */ /* 0x000e620000002100 */
[----:B0-----:R-:W-:Y:S02]  /*15510*/  LOP3.LUT R27, R27, 0x7f, RZ, 0xc0, !PT ;  /* 0x0000007f1b1b7812 */ /* 0x001fe400078ec0ff */
[----:B-1----:R-:W-:-:S03]  /*15520*/  LOP3.LUT R10, R13, 0x60, RZ, 0xc0, !PT ;  /* 0x000000600d0a7812 */ /* 0x002fc600078ec0ff */
[----:B------:R-:W-:Y:S01]  /*15530*/  IMAD R14, R27, c[0x0][0x1a8], RZ ;  /* 0x00006a001b0e7a24 */ /* 0x000fe200078e02ff */
[C---:B------:R-:W-:Y:S02]  /*15540*/  LOP3.LUT R27, R13.reuse, 0x7, RZ, 0xc0, !PT ;  /* 0x000000070d1b7812 */ /* 0x040fe400078ec0ff */
[----:B------:R-:W-:Y:S02]  /*15550*/  LOP3.LUT R13, R13, 0x3f, RZ, 0xc0, !PT ;  /* 0x0000003f0d0d7812 */ /* 0x000fe400078ec0ff */
[----:B------:R-:W-:Y:S02]  /*15560*/  LEA R27, R27, R10, 0x2 ;  /* 0x0000000a1b1b7211 */ /* 0x000fe400078e10ff */
[----:B------:R-:W-:Y:S01]  /*15570*/  LEA R10, R0, R19, 0x1 ;  /* 0x00000013000a7211 */ /* 0x000fe200078e08ff */
[----:B------:R-:W-:Y:S01]  /*15580*/  IMAD R13, R13, c[0x0][0x1b4], RZ ;  /* 0x00006d000d0d7a24 */ /* 0x000fe200078e02ff */
[-C--:B------:R-:W-:Y:S02]  /*15590*/  LEA R12, R27, R25.reuse, 0x5 ;  /* 0x000000191b0c7211 */ /* 0x080fe400078e28ff */
[----:B------:R-:W-:Y:S01]  /*155a0*/  LEA R22, R4, R14, 0x7 ;  /* 0x0000000e04167211 */ /* 0x000fe200078e38ff */
[----:B------:R-:W-:Y:S01]  /*155b0*/  IMAD.HI R26, R13, 0x2, RZ ;  /* 0x000000020d1a7827 */ /* 0x000fe200078e02ff */
[----:B------:R-:W-:-:S02]  /*155c0*/  LEA R13, R27, R25, 0x8 ;  /* 0x000000191b0d7211 */ /* 0x000fc400078e40ff */
[----:B------:R-:W-:Y:S01]  /*155d0*/  LEA R25, P0, R6, c[0x0][0x168], 0x1 ;  /* 0x00005a0006197a11 */ /* 0x000fe200078008ff */
[----:B------:R-:W-:Y:S01]  /*155e0*/  IMAD R10, R0, 0x2, R10 ;  /* 0x00000002000a7824 */ /* 0x000fe200078e020a */
[----:B------:R-:W-:Y:S01]  /*155f0*/  IADD3.X R26, R26, c[0x0][0x174], R11, P1, P2 ;  /* 0x00005d001a1a7a10 */ /* 0x000fe20000fe440b */
[----:B------:R-:W-:Y:S01]  /*15600*/  STL [R1+0xe38], R13 ;  /* 0x000e380d01007387 */ /* 0x000fe20000100800 */
[----:B------:R-:W-:-:S03]  /*15610*/  LEA.HI.X.SX32 R27, R6, c[0x0][0x16c], 0x1, P0 ;  /* 0x00005b00061b7a11 */ /* 0x000fc600000f0eff */
[----:B------:R-:W-:Y:S04]  /*15620*/  STL [R1+0xe14], R12 ;  /* 0x000e140c01007387 */ /* 0x000fe80000100800 */
[----:B------:R0:W-:Y:S01]  /*15630*/  STL [R1+0x128], R10 ;  /* 0x0001280a01007387 */ /* 0x0001e20000100800 */
[----:B------:R-:W-:-:S03]  /*15640*/  IMAD R6, R4, 0x80, R22 ;  /* 0x0000008004067824 */ /* 0x000fc600078e0216 */
[----:B------:R-:W3:Y:S01]  /*15650*/  LDL.LU R16, [R1+0xbc] ;  /* 0x0000bc0001107983 */ /* 0x000ee20000300800 */
[----:B0-----:R-:W-:Y:S02]  /*15660*/  LEA R10, R0, R10, 0x1 ;  /* 0x0000000a000a7211 */ /* 0x001fe400078e08ff */
[----:B------:R-:W-:Y:S02]  /*15670*/  LEA R12, P0, R14, R25, 0x1 ;  /* 0x000000190e0c7211 */ /* 0x000fe400078008ff */
[----:B------:R-:W-:Y:S01]  /*15680*/  LEA R17, R0, R10, 0x1 ;  /* 0x0000000a00117211 */ /* 0x000fe200078e08ff */
[----:B------:R0:W-:Y:S01]  /*15690*/  STL [R1+0x114], R10 ;  /* 0x0001140a01007387 */ /* 0x0001e20000100800 */
[----:B------:R-:W-:Y:S02]  /*156a0*/  LEA.HI.X.SX32 R13, R14, R27, 0x1, P0 ;  /* 0x0000001b0e0d7211 */ /* 0x000fe400000f0eff */
[----:B------:R-:W-:Y:S01]  /*156b0*/  LEA R11, R0, R17, 0x1 ;  /* 0x00000011000b7211 */ /* 0x000fe200078e08ff */
[----:B------:R1:W-:Y:S01]  /*156c0*/  STL [R1+0x13c], R17 ;  /* 0x00013c1101007387 */ /* 0x0003e20000100800 */
[----:B------:R-:W-:-:S02]  /*156d0*/  LEA R4, R4, R6, 0x7 ;  /* 0x0000000604047211 */ /* 0x000fc400078e38ff */
[----:B------:R-:W-:Y:S02]  /*156e0*/  LEA R18, R0, R11, 0x1 ;  /* 0x0000000b00127211 */ /* 0x000fe400078e08ff */
[-C--:B0-----:R-:W-:Y:S01]  /*156f0*/  LEA R10, P1, R22, R25.reuse, 0x1 ;  /* 0x00000019160a7211 */ /* 0x081fe200078208ff */
[----:B-1----:R-:W4:Y:S04]  /*15700*/  LDL.LU R17, [R1+0x4] ;  /* 0x0000040001117983 */ /* 0x002f280000300800 */
[----:B------:R0:W-:Y:S01]  /*15710*/  STL [R1+0x138], R11 ;  /* 0x0001380b01007387 */ /* 0x0001e20000100800 */
[----:B------:R-:W-:-:S03]  /*15720*/  LEA R14, P2, R4, R25, 0x1 ;  /* 0x00000019040e7211 */ /* 0x000fc600078408ff */
[----:B------:R1:W-:Y:S01]  /*15730*/  STL.64 [R1+0xe30], R12 ;  /* 0x000e300c01007387 */ /* 0x0003e20000100a00 */
[----:B0-----:R-:W-:Y:S02]  /*15740*/  LEA.HI.X.SX32 R11, R22, R27, 0x1, P1 ;  /* 0x0000001b160b7211 */ /* 0x001fe400008f0eff */
[C---:B-1----:R-:W-:Y:S02]  /*15750*/  LEA R12, P0, R6.reuse, R25, 0x1 ;  /* 0x00000019060c7211 */ /* 0x042fe400078008ff */
[----:B------:R-:W5:Y:S02]  /*15760*/  LDL.LU R25, [R1+0x8] ;  /* 0x0000080001197983 */ /* 0x000f640000300800 */
[-C--:B------:R-:W-:Y:S02]  /*15770*/  LEA.HI.X.SX32 R13, R6, R27.reuse, 0x1, P0 ;  /* 0x0000001b060d7211 */ /* 0x080fe400000f0eff */
[----:B------:R0:W-:Y:S01]  /*15780*/  STL.64 [R1+0xe28], R10 ;  /* 0x000e280a01007387 */ /* 0x0001e20000100a00 */
[----:B------:R-:W-:Y:S01]  /*15790*/  IMAD.MOV.U32 R23, RZ, RZ, R15 ;  /* 0x000000ffff177224 */ /* 0x000fe200078e000f */
[----:B------:R-:W-:-:S02]  /*157a0*/  LEA.HI.X.SX32 R15, R4, R27, 0x1, P2 ;  /* 0x0000001b040f7211 */ /* 0x000fc400010f0eff */
[----:B0-----:R-:W2:Y:S04]  /*157b0*/  LDL.LU.64 R10, [R1+0x25b0] ;  /* 0x0025b000010a7983 */ /* 0x001ea80000300a00 */
[----:B------:R0:W-:Y:S04]  /*157c0*/  STL.64 [R1+0xe20], R12 ;  /* 0x000e200c01007387 */ /* 0x0001e80000100a00 */
[----:B0-----:R-:W3:Y:S04]  /*157d0*/  LDL.LU.64 R12, [R1+0x25a8] ;  /* 0x0025a800010c7983 */ /* 0x001ee80000300a00 */
[----:B------:R-:W3:Y:S04]  /*157e0*/  LDL.LU R22, [R1] ;  /* 0x0000000001167983 */ /* 0x000ee80000300800 */
[----:B------:R-:W-:Y:S04]  /*157f0*/  STL [R1+0x124], R18 ;  /* 0x0001241201007387 */ /* 0x000fe80000100800 */
[----:B------:R0:W-:Y:S04]  /*15800*/  STL.64 [R1+0xe18], R14 ;  /* 0x000e180e01007387 */ /* 0x0001e80000100a00 */
[----:B0-----:R-:W4:Y:S01]  /*15810*/  LDL.LU.64 R14, [R1+0x25a0] ;  /* 0x0025a000010e7983 */ /* 0x001f220000300a00 */
[----:B------:R-:W-:-:S02]  /*15820*/  LEA R6, R0, R2, 0x1 ;  /* 0x0000000200067211 */ /* 0x000fc400078e08ff */
[----:B------:R-:W-:Y:S01]  /*15830*/  LEA R4, R0, R2, 0x1 ;  /* 0x0000000200047211 */ /* 0x000fe200078e08ff */
[----:B------:R-:W4:Y:S01]  /*15840*/  LDL.LU R27, [R1+0xc] ;  /* 0x00000c00011b7983 */ /* 0x000f220000300800 */
[-C--:B------:R-:W-:Y:S01]  /*15850*/  LEA R28, P0, R2, R24.reuse, 0x1 ;  /* 0x00000018021c7211 */ /* 0x080fe200078008ff */
[----:B------:R-:W-:Y:S01]  /*15860*/  IMAD R6, R0, 0x2, R6 ;  /* 0x0000000200067824 */ /* 0x000fe200078e0206 */
[----:B------:R-:W-:Y:S02]  /*15870*/  LEA R4, P1, R4, R24, 0x1 ;  /* 0x0000001804047211 */ /* 0x000fe400078208ff */
[----:B------:R-:W-:Y:S01]  /*15880*/  LEA R18, R0, R18, 0x1 ;  /* 0x0000001200127211 */ /* 0x000fe200078e08ff */
[----:B------:R0:W-:Y:S01]  /*15890*/  STL [R1+0x1ab0], R28 ;  /* 0x001ab01c01007387 */ /* 0x0001e20000100800 */
[----:B------:R-:W-:-:S03]  /*158a0*/  LEA R6, P2, R6, R24, 0x1 ;  /* 0x0000001806067211 */ /* 0x000fc600078408ff */
[----:B0-----:R-:W5:Y:S04]  /*158b0*/  LDL.LU.64 R28, [R1+0x2598] ;  /* 0x00259800011c7983 */ /* 0x001f680000300a00 */
[----:B------:R0:W-:Y:S04]  /*158c0*/  STL [R1+0x1aa8], R4 ;  /* 0x001aa80401007387 */ /* 0x0001e80000100800 */
[----:B0-----:R-:W5:Y:S04]  /*158d0*/  LDL.LU.64 R4, [R1+0x2590] ;  /* 0x0025900001047983 */ /* 0x001f680000300a00 */
[----:B------:R0:W-:Y:S04]  /*158e0*/  STL [R1+0x1aa0], R6 ;  /* 0x001aa00601007387 */ /* 0x0001e80000100800 */
[----:B0-----:R-:W5:Y:S04]  /*158f0*/  LDL.LU.64 R6, [R1+0x2588] ;  /* 0x0025880001067983 */ /* 0x001f680000300a00 */
[----:B------:R0:W-:Y:S02]  /*15900*/  STL [R1+0x134], R18 ;  /* 0x0001341201007387 */ /* 0x0001e40000100800 */
[----:B0-----:R-:W-:-:S05]  /*15910*/  LEA R18, R0, R18, 0x1 ;  /* 0x0000001200127211 */ /* 0x001fca00078e08ff */
[----:B------:R0:W-:Y:S04]  /*15920*/  STL [R1+0x130], R18 ;  /* 0x0001301201007387 */ /* 0x0001e80000100800 */
[----:B0-----:R-:W5:Y:S04]  /*15930*/  LDL.LU R18, [R1+0x2580] ;  /* 0x0025800001127983 */ /* 0x001f680000300800 */
[----:B------:R0:W-:Y:S04]  /*15940*/  STL.64 [R1+0x2578], R8 ;  /* 0x0025780801007387 */ /* 0x0001e80000100a00 */
[----:B0-----:R0:W5:Y:S04]  /*15950*/  LDL.64 R8, [R1+0x1ab0] ;  /* 0x001ab00001087983 */ /* 0x0011680000100a00 */
[----:B--2---:R1:W-:Y:S04]  /*15960*/  STL.64 [R1+0x2570], R10 ;  /* 0x0025700a01007387 */ /* 0x0043e80000100a00 */
[----:B-1----:R-:W2:Y:S04]  /*15970*/  LDL R11, [R1+0x130] ;  /* 0x00013000010b7983 */ /* 0x002ea80000100800 */
[----:B------:R1:W-:Y:S04]  /*15980*/  STL.64 [R1+0x2568], R20 ;  /* 0x0025681401007387 */ /* 0x0003e80000100a00 */
[----:B-1----:R-:W2:Y:S04]  /*15990*/  LDL.LU R20, [R1+0x10] ;  /* 0x0000100001147983 */ /* 0x002ea80000300800 */
[----:B------:R-:W2:Y:S04]  /*159a0*/  LDL.LU R21, [R1+0x8c] ;  /* 0x00008c0001157983 */ /* 0x000ea80000300800 */
[----:B---3--:R1:W-:Y:S04]  /*159b0*/  STL.64 [R1+0x2560], R12 ;  /* 0x0025600c01007387 */ /* 0x0083e80000100a00 */
[----:B-1----:R0:W3:Y:S04]  /*159c0*/  LDL.64 R12, [R1+0x1aa0] ;  /* 0x001aa000010c7983 */ /* 0x0020e80000100a00 */
[----:B----4-:R1:W-:Y:S04]  /*159d0*/  STL.64 [R1+0x2558], R14 ;  /* 0x0025580e01007387 */ /* 0x0103e80000100a00 */
[----:B-1----:R0:W4:Y:S01]  /*159e0*/  LDL.64 R14, [R1+0x1aa8] ;  /* 0x001aa800010e7983 */ /* 0x0021220000100a00 */
[----:B------:R-:W-:-:S05]  /*159f0*/  LEA R10, R0, R2, 0x1 ;  /* 0x00000002000a7211 */ /* 0x000fca00078e08ff */
[----:B------:R-:W-:Y:S01]  /*15a00*/  IMAD R10, R0, 0x2, R10 ;  /* 0x00000002000a7824 */ /* 0x000fe200078e020a */
[----:B-----5:R-:W-:-:S05]  /*15a10*/  LEA.HI.X.SX32 R9, R2, R26, 0x1, P0 ;  /* 0x0000001a02097211 */ /* 0x020fca00000f0eff */
[----:B------:R1:W-:Y:S04]  /*15a20*/  STL [R1+0x1ab4], R9 ;  /* 0x001ab40901007387 */ /* 0x0003e80000100800 */
[----:B-1----:R-:W5:Y:S01]  /*15a30*/  LDL.LU.64 R8, [R1+0x2578] ;  /* 0x0025780001087983 */ /* 0x002f620000300a00 */
[C---:B---3--:R-:W-:Y:S02]  /*15a40*/  LEA R13, R0.reuse, R2, 0x1 ;  /* 0x00000002000d7211 */ /* 0x048fe400078e08ff */
[----:B--2---:R-:W-:Y:S02]  /*15a50*/  LEA R2, R0, R11, 0x1 ;  /* 0x0000000b00027211 */ /* 0x004fe400078e08ff */
[-C--:B----4-:R-:W-:Y:S02]  /*15a60*/  LEA.HI.X.SX32 R15, R13, R26.reuse, 0x1, P1 ;  /* 0x0000001a0d0f7211 */ /* 0x090fe400008f0eff */
[----:B------:R-:W-:-:S02]  /*15a70*/  LEA.HI.X.SX32 R13, R10, R26, 0x1, P2 ;  /* 0x0000001a0a0d7211 */ /* 0x000fc400010f0eff */
[CC--:B------:R-:W-:Y:S01]  /*15a80*/  LEA R10, P0, R20.reuse, R24.reuse, 0x1 ;  /* 0x00000018140a7211 */ /* 0x0c0fe200078008ff */
[----:B------:R1:W-:Y:S01]  /*15a90*/  STL [R1+0x1aac], R15 ;  /* 0x001aac0f01007387 */ /* 0x0003e20000100800 */
[----:B------:R-:W-:Y:S02]  /*15aa0*/  LEA R14, P1, R21, R24, 0x1 ;  /* 0x00000018150e7211 */ /* 0x000fe400078208ff */
[----:B------:R-:W-:Y:S01]  /*15ab0*/  LEA.HI.X.SX32 R11, R20, R26, 0x1, P0 ;  /* 0x0000001a140b7211 */ /* 0x000fe200000f0eff */
[----:B------:R2:W-:Y:S01]  /*15ac0*/  STL [R1+0x1aa4], R13 ;  /* 0x001aa40d01007387 */ /* 0x0005e20000100800 */
[----:B------:R-:W-:-:S03]  /*15ad0*/  LEA R12, P2, R16, R24, 0x1 ;  /* 0x00000018100c7211 */ /* 0x000fc600078408ff */
[----:B------:R3:W-:Y:S01]  /*15ae0*/  STL [R1+0x120], R2 ;  /* 0x0001200201007387 */ /* 0x0007e20000100800 */
[----:B-1----:R-:W-:-:S03]  /*15af0*/  LEA.HI.X.SX32 R15, R21, R26, 0x1, P1 ;  /* 0x0000001a150f7211 */ /* 0x002fc600008f0eff */
[----:B------:R1:W-:Y:S01]  /*15b00*/  STL.64 [R1+0x1a98], R10 ;  /* 0x001a980a01007387 */ /* 0x0003e20000100a00 */
[----:B--2---:R-:W-:Y:S02]  /*15b10*/  LEA.HI.X.SX32 R13, R16, R26, 0x1, P2 ;  /* 0x0000001a100d7211 */ /* 0x004fe400010f0eff */
[C---:B---3--:R-:W-:Y:S02]  /*15b20*/  LEA R2, R0.reuse, R2, 0x1 ;  /* 0x0000000200027211 */ /* 0x048fe400078e08ff */
[----:B------:R-:W-:Y:S01]  /*15b30*/  LEA R20, P0, R27, R24, 0x1 ;  /* 0x000000181b147211 */ /* 0x000fe200078008ff */
[----:B-1----:R-:W2:Y:S04]  /*15b40*/  LDL.LU.64 R10, [R1+0x2570] ;  /* 0x00257000010a7983 */ /* 0x002ea80000300a00 */
[----:B------:R1:W-:Y:S04]  /*15b50*/  STL [R1+0x140], R2 ;  /* 0x0001400201007387 */ /* 0x0003e80000100800 */
[----:B------:R3:W-:Y:S01]  /*15b60*/  STL.64 [R1+0x1a90], R14 ;  /* 0x001a900e01007387 */ /* 0x0007e20000100a00 */
[----:B-1----:R-:W-:-:S03]  /*15b70*/  IMAD R2, R0, 0x2, R2 ;  /* 0x0000000200027824 */ /* 0x002fc600078e0202 */
[----:B------:R1:W-:Y:S01]  /*15b80*/  STL.64 [R1+0x1a88], R12 ;  /* 0x001a880c01007387 */ /* 0x0003e20000100a00 */
[----:B------:R-:W-:Y:S02]  /*15b90*/  LEA.HI.X.SX32 R21, R27, R26, 0x1, P0 ;  /* 0x0000001a1b157211 */ /* 0x000fe400000f0eff */
[C---:B---3--:R-:W-:Y:S02]  /*15ba0*/  LEA R14, P1, R25.reuse, R24, 0x1 ;  /* 0x00000018190e7211 */ /* 0x048fe400078208ff */
[----:B------:R-:W-:Y:S01]  /*15bb0*/  LEA R16, R0, R2, 0x1 ;  /* 0x0000000200107211 */ /* 0x000fe200078e08ff */
[----:B------:R3:W-:Y:S01]  /*15bc0*/  STL [R1+0x11c], R2 ;  /* 0x00011c0201007387 */ /* 0x0007e20000100800 */
[----:B------:R-:W-:Y:S02]  /*15bd0*/  LEA.HI.X.SX32 R15, R25, R26, 0x1, P1 ;  /* 0x0000001a190f7211 */ /* 0x000fe400008f0eff */
[C---:B-1----:R-:W-:Y:S01]  /*15be0*/  LEA R12, P2, R17.reuse, R24, 0x1 ;  /* 0x00000018110c7211 */ /* 0x042fe200078408ff */
[----:B------:R1:W-:Y:S03]  /*15bf0*/  STL.64 [R1+0x1a80], R20 ;  /* 0x001a801401007387 */ /* 0x0003e60000100a00 */
[----:B------:R-:W-:-:S02]  /*15c00*/  LEA.HI.X.SX32 R13, R17, R26, 0x1, P2 ;  /* 0x0000001a110d7211 */ /* 0x000fc400010f0eff */
[----:B---3--:R-:W-:Y:S01]  /*15c10*/  LEA R2, R0, R16, 0x1 ;  /* 0x0000001000027211 */ /* 0x008fe200078e08ff */
[----:B------:R3:W-:Y:S04]  /*15c20*/  STL.64 [R1+0x1a78], R14 ;  /* 0x001a780e01007387 */ /* 0x0007e80000100a00 */
[----:B------:R4:W-:Y:S01]  /*15c30*/  STL.64 [R1+0x1a70], R12 ;  /* 0x001a700c01007387 */ /* 0x0009e20000100a00 */
[----:B-1----:R-:W-:-:S03]  /*15c40*/  LEA R20, P0, R22, R24, 0x1 ;  /* 0x0000001816147211 */ /* 0x002fc600078008ff */
[----:B------:R1:W-:Y:S01]  /*15c50*/  STL [R1+0x110], R2 ;  /* 0x0001100201007387 */ /* 0x0003e20000100800 */
[CC--:B---3--:R-:W-:Y:S02]  /*15c60*/  LEA R14, P1, R29.reuse, R24.reuse, 0x1 ;  /* 0x000000181d0e7211 */ /* 0x0c8fe400078208ff */
[----:B----4-:R-:W-:Y:S02]  /*15c70*/  LEA R12, P2, R28, R24, 0x1 ;  /* 0x000000181c0c7211 */ /* 0x010fe400078408ff */
[----:B-1----:R-:W-:Y:S02]  /*15c80*/  LEA R2, R0, R2, 0x1 ;  /* 0x0000000200027211 */ /* 0x002fe400078e08ff */
[-C--:B------:R-:W-:Y:S02]  /*15c90*/  LEA.HI.X.SX32 R21, R22, R26.reuse, 0x1, P0 ;  /* 0x0000001a16157211 */ /* 0x080fe400000f0eff */
[-C--:B------:R-:W-:Y:S02]  /*15ca0*/  LEA.HI.X.SX32 R15, R29, R26.reuse, 0x1, P1 ;  /* 0x0000001a1d0f7211 */ /* 0x080fe400008f0eff */
[----:B------:R-:W-:Y:S01]  /*15cb0*/  LEA.HI.X.SX32 R13, R28, R26, 0x1, P2 ;  /* 0x0000001a1c0d7211 */ /* 0x000fe200010f0eff */
[----:B------:R-:W-:Y:S01]  /*15cc0*/  IMAD.MOV.U32 R28, RZ, RZ, R2 ;  /* 0x000000ffff1c7224 */ /* 0x000fe200078e0002 */
[----:B------:R1:W-:Y:S04]  /*15cd0*/  STL.64 [R1+0x1a68], R20 ;  /* 0x001a681401007387 */ /* 0x0003e80000100a00 */
[----:B------:R-:W-:Y:S04]  /*15ce0*/  STL.64 [R1+0x1a60], R14 ;  /* 0x001a600e01007387 */ /* 0x000fe80000100a00 */
[----:B------:R-:W-:Y:S01]  /*15cf0*/  STL [R1+0x24c0], R28 ;  /* 0x0024c01c01007387 */ /* 0x000fe20000100800 */
[----:B-1----:R-:W-:-:S03]  /*15d00*/  LEA R20, P0, R3, R24, 0x1 ;  /* 0x0000001803147211 */ /* 0x002fc600078008ff */
[----:B------:R1:W-:Y:S01]  /*15d10*/  STL.64 [R1+0x1a58], R12 ;  /* 0x001a580c01007387 */ /* 0x0003e20000100a00 */
[----:B------:R-:W-:Y:S02]  /*15d20*/  LEA.HI.X.SX32 R21, R3, R26, 0x1, P0 ;  /* 0x0000001a03157211 */ /* 0x000fe400000f0eff */
[----:B-1----:R-:W-:-:S03]  /*15d30*/  LEA R12, P1, R4, R24, 0x1 ;  /* 0x00000018040c7211 */ /* 0x002fc600078208ff */
[----:B------:R1:W-:Y:S01]  /*15d40*/  STL.64 [R1+0x1a50], R20 ;  /* 0x001a501401007387 */ /* 0x0003e20000100a00 */
[----:B------:R-:W-:-:S03]  /*15d50*/  LEA.HI.X.SX32 R13, R4, R26, 0x1, P1 ;  /* 0x0000001a040d7211 */ /* 0x000fc600008f0eff */
[----:B-1----:R-:W3:Y:S04]  /*15d60*/  LDL.LU.64 R20, [R1+0x2568] ;  /* 0x0025680001147983 */ /* 0x002ee80000300a00 */
[----:B------:R1:W-:Y:S04]  /*15d70*/  STL.64 [R1+0x1a48], R12 ;  /* 0x001a480c01007387 */ /* 0x0003e80000100a00 */
[----:B-1----:R-:W4:Y:S01]  /*15d80*/  LDL.LU.64 R12, [R1+0x2560] ;  /* 0x00256000010c7983 */ /* 0x002f220000300a00 */
[----:B------:R-:W-:Y:S02]  /*15d90*/  LEA R14, P2, R5, R24, 0x1 ;  /* 0x00000018050e7211 */ /* 0x000fe400078408ff */
[----:B------:R-:W-:-:S02]  /*15da0*/  LEA R2, R0, R28, 0x1 ;  /* 0x0000001c00027211 */ /* 0x000fc400078e08ff */
[----:B------:R-:W-:Y:S02]  /*15db0*/  LEA.HI.X.SX32 R15, R5, R26, 0x1, P2 ;  /* 0x0000001a050f7211 */ /* 0x000fe400010f0eff */
[----:B------:R-:W-:Y:S02]  /*15dc0*/  LEA R29, R0, R2, 0x1 ;  /* 0x00000002001d7211 */ /* 0x000fe400078e08ff */
[----:B------:R-:W-:Y:S01]  /*15dd0*/  LEA R22, P0, R6, R24, 0x1 ;  /* 0x0000001806167211 */ /* 0x000fe200078008ff */
[----:B------:R5:W-:Y:S01]  /*15de0*/  STL.64 [R1+0x1a40], R14 ;  /* 0x001a400e01007387 */ /* 0x000be20000100a00 */
[----:B------:R-:W-:Y:S01]  /*15df0*/  LEA R3, R0, R29, 0x1 ;  /* 0x0000001d00037211 */ /* 0x000fe200078e08ff */
[----:B------:R-:W-:Y:S01]  /*15e00*/  IMAD.MOV.U32 R5, RZ, RZ, R23 ;  /* 0x000000ffff057224 */ /* 0x000fe200078e0017 */
[----:B------:R-:W-:Y:S02]  /*15e10*/  LEA.HI.X.SX32 R23, R6, R26, 0x1, P0 ;  /* 0x0000001a06177211 */ /* 0x000fe400000f0eff */
[----:B------:R-:W-:Y:S01]  /*15e20*/  MOV R28, R16 ;  /* 0x00000010001c7202 */ /* 0x000fe20000000f00 */
[----:B------:R1:W-:Y:S01]  /*15e30*/  STL [R1+0xe8], R3 ;  /* 0x0000e80301007387 */ /* 0x0003e20000100800 */
[----:B------:R-:W-:-:S02]  /*15e40*/  LEA R16, P1, R7, R24, 0x1 ;  /* 0x0000001807107211 */ /* 0x000fc400078208ff */
[----:B-----5:R-:W-:-:S04]  /*15e50*/  LEA R14, P2, R8, R24, 0x1 ;  /* 0x00000018080e7211 */ /* 0x020fc800078408ff */
[-C--:B------:R-:W-:Y:S01]  /*15e60*/  LEA.HI.X.SX32 R15, R8, R26.reuse, 0x1, P2 ;  /* 0x0000001a080f7211 */ /* 0x080fe200010f0eff */
[----:B------:R-:W-:Y:S01]  /*15e70*/  STL.64 [R1+0x1a38], R22 ;  /* 0x001a381601007387 */ /* 0x000fe20000100a00 */
[C---:B-1----:R-:W-:Y:S02]  /*15e80*/  LEA R3, R0.reuse, R3, 0x1 ;  /* 0x0000000300037211 */ /* 0x042fe400078e08ff */
[----:B------:R-:W-:Y:S01]  /*15e90*/  LEA.HI.X.SX32 R17, R7, R26, 0x1, P1 ;  /* 0x0000001a07117211 */ /* 0x000fe200008f0eff */
[----:B------:R1:W-:Y:S01]  /*15ea0*/  STL.64 [R1+0x1a28], R14 ;  /* 0x001a280e01007387 */ /* 0x0003e20000100a00 */
[----:B------:R-:W-:-:S03]  /*15eb0*/  LEA R3, R0, R3, 0x1 ;  /* 0x0000000300037211 */ /* 0x000fc600078e08ff */
[----:B------:R-:W-:Y:S02]  /*15ec0*/  STL.64 [R1+0x1a30], R16 ;  /* 0x001a301001007387 */ /* 0x000fe40000100a00 */
[----:B------:R-:W-:Y:S01]  /*15ed0*/  IMAD R6, R0, 0x2, R3 ;  /* 0x0000000200067824 */ /* 0x000fe200078e0203 */
[----:B-1----:R-:W-:-:S04]  /*15ee0*/  LEA R14, P0, R9, R24, 0x1 ;  /* 0x00000018090e7211 */ /* 0x002fc800078008ff */
[----:B------:R-:W-:Y:S01]  /*15ef0*/  LEA.HI.X.SX32 R15, R9, R26, 0x1, P0 ;  /* 0x0000001a090f7211 */ /* 0x000fe200000f0eff */
[----:B------:R-:W-:Y:S04]  /*15f00*/  STL [R1+0xd4], R3 ;  /* 0x0000d40301007387 */ /* 0x000fe80000100800 */
[----:B------:R1:W-:Y:S04]  /*15f10*/  STL.64 [R1+0x1a20], R14 ;  /* 0x001a200e01007387 */ /* 0x0003e80000100a00 */
[----:B-1----:R-:W5:Y:S04]  /*15f20*/  LDL.LU.64 R14, [R1+0x2558] ;  /* 0x00255800010e7983 */ /* 0x002f680000300a00 */
[----:B------:R-:W-:Y:S01]  /*15f30*/  STL [R1+0xd0], R6 ;  /* 0x0000d00601007387 */ /* 0x000fe20000100800 */
[----:B--2---:R-:W-:-:S02]  /*15f40*/  LEA R22, P1, R10, R24, 0x1 ;  /* 0x000000180a167211 */ /* 0x004fc400078208ff */
[C---:B------:R-:W-:Y:S02]  /*15f50*/  LEA R16, P2, R11.reuse, R24, 0x1 ;  /* 0x000000180b107211 */ /* 0x040fe400078408ff */
[-C--:B------:R-:W-:Y:S02]  /*15f60*/  LEA.HI.X.SX32 R23, R10, R26.reuse, 0x1, P1 ;  /* 0x0000001a0a177211 */ /* 0x080fe400008f0eff */
[----:B------:R-:W-:-:S03]  /*15f70*/  LEA.HI.X.SX32 R17, R11, R26, 0x1, P2 ;  /* 0x0000001a0b117211 */ /* 0x000fc600010f0eff */
[----:B------:R1:W-:Y:S01]  /*15f80*/  STL.64 [R1+0x1a18], R22 ;  /* 0x001a181601007387 */ /* 0x0003e20000100a00 */
[----:B------:R-:W-:-:S03]  /*15f90*/  LEA R10, R0, R6, 0x1 ;  /* 0x00000006000a7211 */ /* 0x000fc600078e08ff */
[----:B-1----:R-:W2:Y:S04]  /*15fa0*/  LDL.LU.64 R22, [R1+0x2550] ;  /* 0x0025500001167983 */ /* 0x002ea80000300a00 */
[----:B------:R4:W-:Y:S04]  /*15fb0*/  STL.64 [R1+0x1a10], R16 ;  /* 0x001a101001007387 */ /* 0x0009e80000100a00 */
[----:B------:R-:W-:Y:S01]  /*15fc0*/  STL [R1+0xbc], R10 ;  /* 0x0000bc0a01007387 */ /* 0x000fe20000100800 */
[----:B----4-:R-:W-:-:S04]  /*15fd0*/  LEA R16, P0, R12, R24, 0x1 ;  /* 0x000000180c107211 */ /* 0x010fc800078008ff */
[----:B------:R-:W-:-:S05]  /*15fe0*/  LEA.HI.X.SX32 R17, R12, R26, 0x1, P0 ;  /* 0x0000001a0c117211 */ /* 0x000fca00000f0eff */
[----:B------:R1:W-:Y:S04]  /*15ff0*/  STL.64 [R1+0x1a08], R16 ;  /* 0x001a081001007387 */ /* 0x0003e80000100a00 */
[----:B-1----:R-:W4:Y:S01]  /*16000*/  LDL.LU.64 R16, [R1+0x2548] ;  /* 0x0025480001107983 */ /* 0x002f220000300a00 */
[----:B------:R-:W-:-:S04]  /*16010*/  LEA R8, P1, R13, R24, 0x1 ;  /* 0x000000180d087211 */ /* 0x000fc800078208ff */
[----:B------:R-:W-:Y:S02]  /*16020*/  LEA.HI.X.SX32 R9, R13, R26, 0x1, P1 ;  /* 0x0000001a0d097211 */ /* 0x000fe400008f0eff */
[----:B------:R-:W-:-:S03]  /*16030*/  LEA R11, R0, R10, 0x1 ;  /* 0x0000000a000b7211 */ /* 0x000fc600078e08ff */
[----:B------:R1:W-:Y:S01]  /*16040*/  STL.64 [R1+0x1a00], R8 ;  /* 0x001a000801007387 */ /* 0x0003e20000100a00 */
[----:B------:R-:W-:Y:S02]  /*16050*/  MOV R12, R5 ;  /* 0x00000005000c7202 */ /* 0x000fe40000000f00 */
[CC--:B---3--:R-:W-:Y:S02]  /*16060*/  LEA R3, R0.reuse, R21.reuse, 0x1 ;  /* 0x0000001500037211 */ /* 0x0c8fe400078e08ff */
[C---:B------:R-:W-:Y:S02]  /*16070*/  LEA R25, R0.reuse, R21, 0x1 ;  /* 0x0000001500197211 */ /* 0x040fe400078e08ff */
[C---:B------:R-:W-:Y:S02]  /*16080*/  LEA R5, R0.reuse, R11, 0x1 ;  /* 0x0000000b00057211 */ /* 0x040fe400078e08ff */
[----:B-1----:R-:W-:Y:S01]  /*16090*/  MOV R9, R20 ;  /* 0x0000001400097202 */ /* 0x002fe20000000f00 */
[----:B------:R-:W-:Y:S01]  /*160a0*/  IMAD R27, R0, 0x2, R19 ;  /* 0x00000002001b7824 */ /* 0x000fe200078e0213 */
[----:B------:R-:W-:-:S02]  /*160b0*/  MOV R10, R19 ;  /* 0x00000013000a7202 */ /* 0x000fc40000000f00 */
[----:B-----5:R-:W-:-:S04]  /*160c0*/  LEA R6, P2, R14, R24, 0x1 ;  /* 0x000000180e067211 */ /* 0x020fc800078408ff */
[----:B------:R-:W-:Y:S02]  /*160d0*/  LEA.HI.X.SX32 R7, R14, R26, 0x1, P2 ;  /* 0x0000001a0e077211 */ /* 0x000fe400010f0eff */
[----:B------:R-:W-:-:S03]  /*160e0*/  LEA R20, P0, R15, R24, 0x1 ;  /* 0x000000180f147211 */ /* 0x000fc600078008ff */
[----:B------:R1:W-:Y:S02]  /*160f0*/  STL.64 [R1+0x19f8], R6 ;  /* 0x0019f80601007387 */ /* 0x0003e40000100a00 */
[----:B-1----:R-:W-:Y:S01]  /*16100*/  IMAD.MOV.U32 R6, RZ, RZ, R28 ;  /* 0x000000ffff067224 */ /* 0x002fe200078e001c */
[----:B------:R-:W-:Y:S01]  /*16110*/  MOV R28, R21 ;  /* 0x00000015001c7202 */ /* 0x000fe20000000f00 */
[----:B------:R-:W-:Y:S01]  /*16120*/  IMAD.MOV.U32 R7, RZ, RZ, R18 ;  /* 0x000000ffff077224 */ /* 0x000fe200078e0012 */
[----:B------:R-:W-:-:S03]  /*16130*/  LEA.HI.X.SX32 R21, R15, R26, 0x1, P0 ;  /* 0x0000001a0f157211 */ /* 0x000fc600000f0eff */
[----:B------:R-:W-:Y:S04]  /*16140*/  STL.64 [R1+0x2530], R28 ;  /* 0x0025301c01007387 */ /* 0x000fe80000100a00 */
[----:B------:R-:W-:Y:S04]  /*16150*/  STL [R1+0xac], R5 ;  /* 0x0000ac0501007387 */ /* 0x000fe80000100800 */
[----:B------:R1:W-:Y:S04]  /*16160*/  STL.64 [R1+0x19f0], R20 ;  /* 0x0019f01401007387 */ /* 0x0003e80000100a00 */
[----:B-1----:R-:W3:Y:S01]  /*16170*/  LDL.LU.64 R20, [R1+0x2540] ;  /* 0x0025400001147983 */ /* 0x002ee20000300a00 */
[----:B----4-:R-:W-:-:S04]  /*16180*/  LEA R18, P1, R16, R24, 0x1 ;  /* 0x0000001810127211 */ /* 0x010fc800078208ff */
[----:B------:R-:W-:-:S05]  /*16190*/  LEA.HI.X.SX32 R19, R16, R26, 0x1, P1 ;  /* 0x0000001a10137211 */ /* 0x000fca00008f0eff */
[----:B------:R1:W-:Y:S04]  /*161a0*/  STL.64 [R1+0x19e8], R18 ;  /* 0x0019e81201007387 */ /* 0x0003e80000100a00 */
[----:B-1----:R-:W4:Y:S01]  /*161b0*/  LDL.LU.64 R18, [R1+0x2538] ;  /* 0x0025380001127983 */ /* 0x002f220000300a00 */
[C---:B------:R-:W-:Y:S02]  /*161c0*/  LEA R28, P2, R17.reuse, R24, 0x1 ;  /* 0x00000018111c7211 */ /* 0x040fe400078408ff */
[----:B------:R-:W-:Y:S02]  /*161d0*/  LEA R5, R0, R5, 0x1 ;  /* 0x0000000500057211 */ /* 0x000fe400078e08ff */
[----:B------:R-:W-:-:S03]  /*161e0*/  LEA.HI.X.SX32 R29, R17, R26, 0x1, P2 ;  /* 0x0000001a111d7211 */ /* 0x000fc600010f0eff */
[----:B------:R-:W-:Y:S04]  /*161f0*/  STL [R1+0xa8], R5 ;  /* 0x0000a80501007387 */ /* 0x000fe80000100800 */
[----:B------:R-:W-:Y:S04]  /*16200*/  STL [R1+0x2520], R11 ;  /* 0x0025200b01007387 */ /* 0x000fe80000100800 */
[----:B------:R4:W-:Y:S04]  /*16210*/  STL.64 [R1+0x19e0], R28 ;  /* 0x0019e01c01007387 */ /* 0x0009e80000100a00 */
[----:B------:R-:W5:Y:S01]  /*16220*/  LDL.LU R16, [R1+0x18] ;  /* 0x0000180001107983 */ /* 0x000f620000300800 */
[----:B----4-:R-:W-:-:S04]  /*16230*/  LEA R28, P0, R18, R24, 0x1 ;  /* 0x00000018121c7211 */ /* 0x010fc800078008ff */
[----:B------:R-:W-:-:S05]  /*16240*/  LEA.HI.X.SX32 R29, R18, R26, 0x1, P0 ;  /* 0x0000001a121d7211 */ /* 0x000fca00000f0eff */
[----:B------:R1:W-:Y:S04]  /*16250*/  STL.64 [R1+0x19d8], R28 ;  /* 0x0019d81c01007387 */ /* 0x0003e80000100a00 */
[----:B-1----:R-:W4:Y:S01]  /*16260*/  LDL.LU.64 R28, [R1+0x2530] ;  /* 0x00253000011c7983 */ /* 0x002f220000300a00 */
[----:B------:R-:W-:Y:S02]  /*16270*/  MOV R4, R27 ;  /* 0x0000001b00047202 */ /* 0x000fe40000000f00 */
[C---:B------:R-:W-:Y:S01]  /*16280*/  LEA R13, R0.reuse, R5, 0x1 ;  /* 0x00000005000d7211 */ /* 0x040fe200078e08ff */
[----:B--2---:R-:W-:Y:S02]  /*16290*/  IMAD R27, R0, 0x2, R22 ;  /* 0x00000002001b7824 */ /* 0x004fe400078e0216 */
[----:B------:R-:W-:Y:S01]  /*162a0*/  IMAD.MOV.U32 R5, RZ, RZ, R4 ;  /* 0x000000ffff057224 */ /* 0x000fe200078e0004 */
[----:B------:R-:W-:-:S02]  /*162b0*/  MOV R4, R22 ;  /* 0x0000001600047202 */ /* 0x000fc40000000f00 */
[C---:B------:R-:W-:Y:S02]  /*162c0*/  LEA R22, P1, R19.reuse, R24, 0x1 ;  /* 0x0000001813167211 */ /* 0x040fe400078208ff */
[----:B------:R-:W-:Y:S02]  /*162d0*/  MOV R8, R23 ;  /* 0x0000001700087202 */ /* 0x000fe40000000f00 */
[----:B------:R-:W-:Y:S02]  /*162e0*/  LEA.HI.X.SX32 R23, R19, R26, 0x1, P1 ;  /* 0x0000001a13177211 */ /* 0x000fe400008f0eff */
[----:B---3--:R-:W-:Y:S02]  /*162f0*/  LEA R14, P2, R20, R24, 0x1 ;  /* 0x00000018140e7211 */ /* 0x008fe400078408ff */
[----:B------:R-:W-:Y:S01]  /*16300*/  LEA R11, R0, R13, 0x1 ;  /* 0x0000000d000b7211 */ /* 0x000fe200078e08ff */
[----:B------:R1:W-:Y:S01]  /*16310*/  STL.64 [R1+0x19d0], R22 ;  /* 0x0019d01601007387 */ /* 0x0003e20000100a00 */
[----:B------:R-:W-:-:S03]  /*16320*/  LEA.HI.X.SX32 R15, R20, R26, 0x1, P2 ;  /* 0x0000001a140f7211 */ /* 0x000fc600010f0eff */
[----:B-1----:R-:W2:Y:S04]  /*16330*/  LDL.LU.64 R22, [R1+0x2528] ;  /* 0x0025280001167983 */ /* 0x002ea80000300a00 */
[----:B------:R-:W-:Y:S04]  /*16340*/  STL [R1+0xa0], R11 ;  /* 0x0000a00b01007387 */ /* 0x000fe80000100800 */
[----:B------:R-:W-:Y:S04]  /*16350*/  STL.64 [R1+0x19c8], R14 ;  /* 0x0019c80e01007387 */ /* 0x000fe80000100a00 */
[----:B----4-:R-:W-:Y:S04]  /*16360*/  STL.64 [R1+0x2518], R28 ;  /* 0x0025181c01007387 */ /* 0x010fe80000100a00 */
[----:B------:R1:W-:Y:S04]  /*16370*/  STL [R1+0x2508], R13 ;  /* 0x0025080d01007387 */ /* 0x0003e80000100800 */
[----:B-1----:R-:W3:Y:S01]  /*16380*/  LDL.LU R13, [R1+0x1c] ;  /* 0x00001c00010d7983 */ /* 0x002ee20000300800 */
[----:B------:R-:W-:Y:S01]  /*16390*/  IMAD.MOV.U32 R20, RZ, RZ, R12 ;  /* 0x000000ffff147224 */ /* 0x000fe200078e000c */
[----:B------:R-:W-:-:S02]  /*163a0*/  MOV R12, R10 ;  /* 0x0000000a000c7202 */ /* 0x000fc40000000f00 */
[C---:B------:R-:W-:Y:S02]  /*163b0*/  LEA R10, P0, R21.reuse, R24, 0x1 ;  /* 0x00000018150a7211 */ /* 0x040fe400078008ff */
[C---:B------:R-:W-:Y:S02]  /*163c0*/  LEA R17, R0.reuse, R11, 0x1 ;  /* 0x0000000b00117211 */ /* 0x040fe400078e08ff */
[----:B------:R-:W-:Y:S02]  /*163d0*/  LEA.HI.X.SX32 R11, R21, R26, 0x1, P0 ;  /* 0x0000001a150b7211 */ /* 0x000fe400000f0eff */
[----:B------:R-:W-:Y:S02]  /*163e0*/  LEA R28, R0, R17, 0x1 ;  /* 0x00000011001c7211 */ /* 0x000fe400078e08ff */
[-C--:B--2---:R-:W-:Y:S02]  /*163f0*/  LEA R18, P1, R22, R24.reuse, 0x1 ;  /* 0x0000001816127211 */ /* 0x084fe400078208ff */
[----:B------:R-:W-:-:S02]  /*16400*/  LEA R14, P2, R23, R24, 0x1 ;  /* 0x00000018170e7211 */ /* 0x000fc400078408ff */
[----:B------:R-:W-:Y:S01]  /*16410*/  LEA.HI.X.SX32 R19, R22, R26, 0x1, P1 ;  /* 0x0000001a16137211 */ /* 0x000fe200008f0eff */
[----:B------:R1:W-:Y:S01]  /*16420*/  STL.64 [R1+0x19c0], R10 ;  /* 0x0019c00a01007387 */ /* 0x0003e20000100a00 */
[----:B------:R-:W-:Y:S02]  /*16430*/  MOV R21, R28 ;  /* 0x0000001c00157202 */ /* 0x000fe40000000f00 */
[----:B------:R-:W-:Y:S01]  /*16440*/  LEA.HI.X.SX32 R15, R23, R26, 0x1, P2 ;  /* 0x0000001a170f7211 */ /* 0x000fe200010f0eff */
[----:B-1----:R-:W2:Y:S04]  /*16450*/  LDL.LU R11, [R1+0x2520] ;  /* 0x00252000010b7983 */ /* 0x002ea80000300800 */
[----:B------:R1:W-:Y:S04]  /*16460*/  STL.64 [R1+0x19b8], R18 ;  /* 0x0019b81201007387 */ /* 0x0003e80000100a00 */
[----:B------:R-:W-:Y:S01]  /*16470*/  STL.64 [R1+0x19b0], R14 ;  /* 0x0019b00e01007387 */ /* 0x000fe20000100a00 */
[----:B-1----:R-:W-:-:S02]  /*16480*/  MOV R18, R8 ;  /* 0x0000000800127202 */ /* 0x002fc40000000f00 */
[----:B------:R-:W-:-:S05]  /*16490*/  MOV R19, R4 ;  /* 0x0000000400137202 */ /* 0x000fca0000000f00 */
[----:B------:R-:W-:Y:S04]  /*164a0*/  STL.64 [R1+0x2510], R18 ;  /* 0x0025101201007387 */ /* 0x000fe80000100a00 */
[----:B------:R-:W4:Y:S01]  /*164b0*/  LDL.LU R8, [R1+0x2c] ;  /* 0x00002c0001087983 */ /* 0x000f220000300800 */
[----:B---3--:R-:W-:-:S04]  /*164c0*/  LEA R28, P0, R13, R24, 0x1 ;  /* 0x000000180d1c7211 */ /* 0x008fc800078008ff */
[----:B------:R-:W-:-:S05]  /*164d0*/  LEA.HI.X.SX32 R29, R13, R26, 0x1, P0 ;  /* 0x0000001a0d1d7211 */ /* 0x000fca00000f0eff */
[----:B------:R1:W-:Y:S04]  /*164e0*/  STL.64 [R1+0x19a8], R28 ;  /* 0x0019a81c01007387 */ /* 0x0003e80000100a00 */
[----:B-1----:R-:W3:Y:S01]  /*164f0*/  LDL.LU.64 R28, [R1+0x2518] ;  /* 0x00251800011c7983 */ /* 0x002ee20000300a00 */
[----:B------:R-:W-:Y:S01]  /*16500*/  IMAD R10, R0, 0x2, R23 ;  /* 0x00000002000a7824 */ /* 0x000fe200078e0217 */
[----:B-----5:R-:W-:Y:S01]  /*16510*/  LEA R18, P1, R16, R24, 0x1 ;  /* 0x0000001810127211 */ /* 0x020fe200078208ff */
[C---:B------:R-:W-:Y:S01]  /*16520*/  IMAD R4, R0.reuse, 0x2, R21 ;  /* 0x0000000200047824 */ /* 0x040fe200078e0215 */
[C---:B------:R-:W-:Y:S01]  /*16530*/  LEA R3, R0.reuse, R3, 0x1 ;  /* 0x0000000300037211 */ /* 0x040fe200078e08ff */
[----:B------:R-:W5:Y:S01]  /*16540*/  LDL.LU R13, [R1+0x34] ;  /* 0x00003400010d7983 */ /* 0x000f620000300800 */
[----:B------:R-:W-:-:S04]  /*16550*/  LEA R10, R0, R10, 0x1 ;  /* 0x0000000a000a7211 */ /* 0x000fc800078e08ff */
[----:B------:R-:W-:-:S05]  /*16560*/  LEA R10, R0, R10, 0x1 ;  /* 0x0000000a000a7211 */ /* 0x000fca00078e08ff */
[----:B------:R-:W-:Y:S01]  /*16570*/  IMAD.MOV.U32 R22, RZ, RZ, R10 ;  /* 0x000000ffff167224 */ /* 0x000fe200078e000a */
[----:B------:R-:W-:Y:S02]  /*16580*/  LEA.HI.X.SX32 R19, R16, R26, 0x1, P1 ;  /* 0x0000001a10137211 */ /* 0x000fe400008f0eff */
[----:B------:R-:W-:Y:S01]  /*16590*/  MOV R10, R3 ;  /* 0x00000003000a7202 */ /* 0x000fe20000000f00 */
[----:B------:R-:W2:Y:S01]  /*165a0*/  LDL.LU R16, [R1+0x30] ;  /* 0x0000300001107983 */ /* 0x000ea20000300800 */
[----:B------:R-:W-:Y:S02]  /*165b0*/  LEA R14, P2, R22, R24, 0x1 ;  /* 0x00000018160e7211 */ /* 0x000fe400078408ff */
[----:B------:R-:W-:Y:S02]  /*165c0*/  LEA R3, R0, R4, 0x1 ;  /* 0x0000000400037211 */ /* 0x000fe400078e08ff */
[----:B------:R-:W-:Y:S01]  /*165d0*/  LEA.HI.X.SX32 R15, R22, R26, 0x1, P2 ;  /* 0x0000001a160f7211 */ /* 0x000fe200010f0eff */
[----:B------:R-:W-:Y:S04]  /*165e0*/  STL.64 [R1+0x19a0], R18 ;  /* 0x0019a01201007387 */ /* 0x000fe80000100a00 */
[----:B---3--:R-:W-:Y:S04]  /*165f0*/  STL.64 [R1+0x2500], R28 ;  /* 0x0025001c01007387 */ /* 0x008fe80000100a00 */
[----:B------:R-:W-:Y:S04]  /*16600*/  STL.64 [R1+0x1998], R14 ;  /* 0x0019980e01007387 */ /* 0x000fe80000100a00 */
[----:B------:R1:W-:Y:S04]  /*16610*/  STL.64 [R1+0x24a8], R2 ;  /* 0x0024a80201007387 */ /* 0x0003e80000100a00 */
[----:B-1----:R-:W3:Y:S01]  /*16620*/  LDL.LU R2, [R1+0x28] ;  /* 0x0000280001027983 */ /* 0x002ee20000300800 */
[----:B------:R-:W-:-:S04]  /*16630*/  LEA R27, R0, R27, 0x1 ;  /* 0x0000001b001b7211 */ /* 0x000fc800078e08ff */
[----:B------:R-:W-:-:S05]  /*16640*/  LEA R27, R0, R27, 0x1 ;  /* 0x0000001b001b7211 */ /* 0x000fca00078e08ff */
[----:B------:R-:W-:Y:S01]  /*16650*/  IMAD.MOV.U32 R14, RZ, RZ, R27 ;  /* 0x000000ffff0e7224 */ /* 0x000fe200078e001b */
[----:B------:R-:W-:Y:S02]  /*16660*/  LEA R27, R0, R3, 0x1 ;  /* 0x00000003001b7211 */ /* 0x000fe400078e08ff */
[----:B------:R-:W2:Y:S04]  /*16670*/  LDL.LU R3, [R1+0x24] ;  /* 0x0000240001037983 */ /* 0x000ea80000300800 */
[----:B------:R-:W-:Y:S01]  /*16680*/  STL [R1+0x24d0], R27 ;  /* 0x0024d01b01007387 */ /* 0x000fe20000100800 */
[----:B---3--:R-:W-:-:S04]  /*16690*/  LEA R18, P0, R2, R24, 0x1 ;  /* 0x0000001802127211 */ /* 0x008fc800078008ff */
[----:B------:R-:W-:-:S05]  /*166a0*/  LEA.HI.X.SX32 R19, R2, R26, 0x1, P0 ;  /* 0x0000001a02137211 */ /* 0x000fca00000f0eff */
[----:B------:R1:W-:Y:S04]  /*166b0*/  STL.64 [R1+0x1990], R18 ;  /* 0x0019901201007387 */ /* 0x0003e80000100a00 */
[----:B-1----:R-:W3:Y:S01]  /*166c0*/  LDL.LU.64 R18, [R1+0x2510] ;  /* 0x0025100001127983 */ /* 0x002ee20000300a00 */
[CC--:B--2---:R-:W-:Y:S02]  /*166d0*/  LEA R28, P1, R3.reuse, R24.reuse, 0x1 ;  /* 0x00000018031c7211 */ /* 0x0c4fe400078208ff */
[----:B------:R-:W-:Y:S02]  /*166e0*/  LEA R22, P2, R20, R24, 0x1 ;  /* 0x0000001814167211 */ /* 0x000fe400078408ff */
[----:B------:R-:W-:Y:S02]  /*166f0*/  LEA.HI.X.SX32 R29, R3, R26, 0x1, P1 ;  /* 0x0000001a031d7211 */ /* 0x000fe400008f0eff */
[----:B------:R-:W-:-:S02]  /*16700*/  MOV R15, R12 ;  /* 0x0000000c000f7202 */ /* 0x000fc40000000f00 */
[----:B------:R-:W-:Y:S02]  /*16710*/  MOV R12, R6 ;  /* 0x00000006000c7202 */ /* 0x000fe40000000f00 */
[----:B------:R-:W-:Y:S02]  /*16720*/  LEA.HI.X.SX32 R23, R20, R26, 0x1, P2 ;  /* 0x0000001a14177211 */ /* 0x000fe400010f0eff */
[----:B------:R-:W-:Y:S02]  /*16730*/  LEA R6, R0, R27, 0x1 ;  /* 0x0000001b00067211 */ /* 0x000fe400078e08ff */
[----:B------:R-:W2:Y:S04]  /*16740*/  LDL.LU R27, [R1+0x38] ;  /* 0x00003800011b7983 */ /* 0x000ea80000300800 */
[----:B------:R5:W-:Y:S04]  /*16750*/  STL.64 [R1+0x1988], R28 ;  /* 0x0019881c01007387 */ /* 0x000be80000100a00 */
[----:B------:R-:W-:Y:S04]  /*16760*/  STL.64 [R1+0x24f0], R10 ;  /* 0x0024f00a01007387 */ /* 0x000fe80000100a00 */
[----:B------:R1:W-:Y:S01]  /*16770*/  STL.64 [R1+0x1980], R22 ;  /* 0x0019801601007387 */ /* 0x0003e20000100a00 */
[----:B-----5:R-:W-:-:S04]  /*16780*/  LEA R28, P0, R13, R24, 0x1 ;  /* 0x000000180d1c7211 */ /* 0x020fc800078008ff */
[----:B------:R-:W-:Y:S02]  /*16790*/  LEA.HI.X.SX32 R29, R13, R26, 0x1, P0 ;  /* 0x0000001a0d1d7211 */ /* 0x000fe400000f0eff */
[----:B-1----:R-:W-:Y:S02]  /*167a0*/  MOV R22, R5 ;  /* 0x0000000500167202 */ /* 0x002fe40000000f00 */
[----:B------:R-:W-:Y:S02]  /*167b0*/  LEA R5, R0, R6, 0x1 ;  /* 0x0000000600057211 */ /* 0x000fe400078e08ff */
[----:B----4-:R-:W-:Y:S02]  /*167c0*/  LEA R10, P2, R8, R24, 0x1 ;  /* 0x00000018080a7211 */ /* 0x010fe400078408ff */
[----:B------:R-:W-:Y:S02]  /*167d0*/  LEA R20, R0, R5, 0x1 ;  /* 0x0000000500147211 */ /* 0x000fe400078e08ff */
[----:B------:R-:W-:-:S03]  /*167e0*/  LEA.HI.X.SX32 R11, R8, R26, 0x1, P2 ;  /* 0x0000001a080b7211 */ /* 0x000fc600010f0eff */
[----:B------:R-:W-:Y:S01]  /*167f0*/  IMAD R8, R0, 0x2, R20 ;  /* 0x0000000200087824 */ /* 0x000fe200078e0214 */
[----:B---3--:R-:W-:Y:S01]  /*16800*/  MOV R2, R19 ;  /* 0x0000001300027202 */ /* 0x008fe20000000f00 */
[----:B------:R-:W-:-:S05]  /*16810*/  IMAD.MOV.U32 R3, RZ, RZ, R18 ;  /* 0x000000ffff037224 */ /* 0x000fca00078e0012 */
[----:B------:R1:W-:Y:S04]  /*16820*/  STL.64 [R1+0x24f8], R2 ;  /* 0x0024f80201007387 */ /* 0x0003e80000100a00 */
[----:B------:R-:W3:Y:S04]  /*16830*/  LDL.LU R23, [R1+0x4c] ;  /* 0x00004c0001177983 */ /* 0x000ee80000300800 */
[----:B------:R-:W4:Y:S01]  /*16840*/  LDL.LU R19, [R1+0x48] ;  /* 0x0000480001137983 */ /* 0x000f220000300800 */
[----:B-1----:R-:W-:-:S03]  /*16850*/  LEA R2, P1, R16, R24, 0x1 ;  /* 0x0000001810027211 */ /* 0x002fc600078208ff */
[----:B------:R-:W5:Y:S01]  /*16860*/  LDL.LU R18, [R1+0x44] ;  /* 0x0000440001127983 */ /* 0x000f620000300800 */
[----:B------:R-:W-:-:S03]  /*16870*/  LEA.HI.X.SX32 R3, R16, R26, 0x1, P1 ;  /* 0x0000001a10037211 */ /* 0x000fc600008f0eff */
[----:B------:R-:W-:Y:S01]  /*16880*/  STL.64 [R1+0x2450], R4 ;  /* 0x0024500401007387 */ /* 0x000fe20000100a00 */
[----:B------:R-:W-:-:S03]  /*16890*/  IMAD.MOV.U32 R16, RZ, RZ, R15 ;  /* 0x000000ffff107224 */ /* 0x000fc600078e000f */
[----:B------:R-:W3:Y:S04]  /*168a0*/  LDL.LU R13, [R1+0x2508] ;  /* 0x00250800010d7983 */ /* 0x000ee80000300800 */
[----:B------:R1:W-:Y:S04]  /*168b0*/  STL.64 [R1+0x1978], R28 ;  /* 0x0019781c01007387 */ /* 0x0003e80000100a00 */
[----:B-1----:R-:W3:Y:S04]  /*168c0*/  LDL.LU.64 R28, [R1+0x2500] ;  /* 0x00250000011c7983 */ /* 0x002ee80000300a00 */
[----:B------:R1:W-:Y:S04]  /*168d0*/  STL.64 [R1+0x1970], R2 ;  /* 0x0019700201007387 */ /* 0x0003e80000100a00 */
[----:B-1----:R-:W3:Y:S04]  /*168e0*/  LDL.LU.64 R2, [R1+0x24f8] ;  /* 0x0024f80001027983 */ /* 0x002ee80000300a00 */
[----:B------:R-:W-:Y:S04]  /*168f0*/  STL.64 [R1+0x24e8], R16 ;  /* 0x0024e81001007387 */ /* 0x000fe80000100a00 */
[----:B------:R-:W-:Y:S04]  /*16900*/  STL.64 [R1+0x1968], R10 ;  /* 0x0019680a01007387 */ /* 0x000fe80000100a00 */
[----:B------:R1:W-:Y:S04]  /*16910*/  STL.64 [R1+0x24b8], R20 ;  /* 0x0024b81401007387 */ /* 0x0003e80000100a00 */
[----:B-1----:R-:W3:Y:S04]  /*16920*/  LDL.LU R20, [R1+0x40] ;  /* 0x0000400001147983 */ /* 0x002ee80000300800 */
[----:B------:R-:W4:Y:S01]  /*16930*/  LDL.LU R21, [R1+0x3c] ;  /* 0x00003c0001157983 */ /* 0x000f220000300800 */
[----:B--2---:R-:W-:-:S02]  /*16940*/  LEA R4, P2, R27, R24, 0x1 ;  /* 0x000000181b047211 */ /* 0x004fc400078408ff */
[----:B------:R-:W-:Y:S02]  /*16950*/  MOV R15, R14 ;  /* 0x0000000e000f7202 */ /* 0x000fe40000000f00 */
[----:B------:R-:W-:Y:S02]  /*16960*/  MOV R14, R12 ;  /* 0x0000000c000e7202 */ /* 0x000fe40000000f00 */
[----:B---3--:R-:W-:-:S04]  /*16970*/  LEA R10, P0, R20, R24, 0x1 ;  /* 0x00000018140a7211 */ /* 0x008fc800078008ff */
[----:B------:R-:W-:-:S05]  /*16980*/  LEA.HI.X.SX32 R11, R20, R26, 0x1, P0 ;  /* 0x0000001a140b7211 */ /* 0x000fca00000f0eff */
[----:B------:R1:W-:Y:S04]  /*16990*/  STL.64 [R1+0x1960], R10 ;  /* 0x0019600a01007387 */ /* 0x0003e80000100a00 */
[----:B-1----:R-:W2:Y:S01]  /*169a0*/  LDL.LU.64 R10, [R1+0x24f0] ;  /* 0x0024f000010a7983 */ /* 0x002ea20000300a00 */
[C---:B----4-:R-:W-:Y:S02]  /*169b0*/  LEA R16, P1, R21.reuse, R24, 0x1 ;  /* 0x0000001815107211 */ /* 0x050fe400078208ff */
[----:B------:R-:W-:Y:S02]  /*169c0*/  MOV R12, R7 ;  /* 0x00000007000c7202 */ /* 0x000fe40000000f00 */
[-C--:B------:R-:W-:Y:S02]  /*169d0*/  LEA.HI.X.SX32 R17, R21, R26.reuse, 0x1, P1 ;  /* 0x0000001a15117211 */ /* 0x080fe400008f0eff */
[----:B------:R-:W-:-:S02]  /*169e0*/  LEA.HI.X.SX32 R5, R27, R26, 0x1, P2 ;  /* 0x0000001a1b057211 */ /* 0x000fc400010f0eff */
[----:B------:R-:W-:Y:S01]  /*169f0*/  LEA R7, R0, R8, 0x1 ;  /* 0x0000000800077211 */ /* 0x000fe200078e08ff */
[----:B------:R1:W-:Y:S01]  /*16a00*/  STL.64 [R1+0x1958], R16 ;  /* 0x0019581001007387 */ /* 0x0003e20000100a00 */
[----:B------:R-:W-:-:S03]  /*16a10*/  MOV R21, R2 ;  /* 0x0000000200157202 */ /* 0x000fc60000000f00 */
[----:B------:R5:W-:Y:S01]  /*16a20*/  STL.64 [R1+0x1950], R4 ;  /* 0x0019500401007387 */ /* 0x000be20000100a00 */
[----:B------:R-:W-:-:S03]  /*16a30*/  IMAD.MOV.U32 R2, RZ, RZ, R22 ;  /* 0x000000ffff027224 */ /* 0x000fc600078e0016 */
[----:B------:R3:W-:Y:S01]  /*16a40*/  STL.64 [R1+0x2440], R6 ;  /* 0x0024400601007387 */ /* 0x0007e20000100a00 */
[CC--:B-1----:R-:W-:Y:S02]  /*16a50*/  LEA R16, P0, R23.reuse, R24.reuse, 0x1 ;  /* 0x0000001817107211 */ /* 0x0c2fe400078008ff */
[----:B-----5:R-:W-:Y:S02]  /*16a60*/  LEA R4, P2, R18, R24, 0x1 ;  /* 0x0000001812047211 */ /* 0x020fe400078408ff */
[----:B------:R-:W-:Y:S02]  /*16a70*/  LEA.HI.X.SX32 R17, R23, R26, 0x1, P0 ;  /* 0x0000001a17117211 */ /* 0x000fe400000f0eff */
[----:B---3--:R-:W-:Y:S02]  /*16a80*/  LEA R6, P1, R19, R24, 0x1 ;  /* 0x0000001813067211 */ /* 0x008fe400078208ff */
[----:B------:R-:W-:Y:S02]  /*16a90*/  LEA R22, R0, R7, 0x1 ;  /* 0x0000000700167211 */ /* 0x000fe400078e08ff */
[----:B------:R-:W-:-:S02]  /*16aa0*/  LEA.HI.X.SX32 R5, R18, R26, 0x1, P2 ;  /* 0x0000001a12057211 */ /* 0x000fc400010f0eff */
[----:B------:R-:W-:Y:S02]  /*16ab0*/  LEA.HI.X.SX32 R7, R19, R26, 0x1, P1 ;  /* 0x0000001a13077211 */ /* 0x000fe400008f0eff */
[----:B------:R-:W-:Y:S02]  /*16ac0*/  MOV R18, R15 ;  /* 0x0000000f00127202 */ /* 0x000fe40000000f00 */
[----:B------:R-:W-:Y:S01]  /*16ad0*/  MOV R15, R14 ;  /* 0x0000000e000f7202 */ /* 0x000fe20000000f00 */
[----:B------:R1:W-:Y:S01]  /*16ae0*/  STL.64 [R1+0x1948], R16 ;  /* 0x0019481001007387 */ /* 0x0003e20000100a00 */
[----:B------:R-:W-:Y:S02]  /*16af0*/  MOV R14, R9 ;  /* 0x00000009000e7202 */ /* 0x000fe40000000f00 */
[----:B------:R-:W-:Y:S01]  /*16b00*/  MOV R20, R3 ;  /* 0x0000000300147202 */ /* 0x000fe20000000f00 */
[----:B------:R-:W-:Y:S01]  /*16b10*/  IMAD.MOV.U32 R23, RZ, RZ, R28 ;  /* 0x000000ffff177224 */ /* 0x000fe200078e001c */
[----:B-1----:R-:W3:Y:S04]  /*16b20*/  LDL.LU.64 R16, [R1+0x24e8] ;  /* 0x0024e80001107983 */ /* 0x002ee80000300a00 */
[----:B------:R-:W-:Y:S04]  /*16b30*/  STL.64 [R1+0x1940], R6 ;  /* 0x0019400601007387 */ /* 0x000fe80000100a00 */
[----:B------:R-:W-:Y:S04]  /*16b40*/  STL.64 [R1+0x1938], R4 ;  /* 0x0019380401007387 */ /* 0x000fe80000100a00 */
[----:B------:R1:W-:Y:S04]  /*16b50*/  STL.64 [R1+0x24d8], R14 ;  /* 0x0024d80e01007387 */ /* 0x0003e80000100a00 */
[----:B-1----:R-:W4:Y:S04]  /*16b60*/  LDL.LU R14, [R1+0x58] ;  /* 0x00005800010e7983 */ /* 0x002f280000300800 */
[----:B------:R-:W5:Y:S04]  /*16b70*/  LDL.LU R15, [R1+0x54] ;  /* 0x00005400010f7983 */ /* 0x000f680000300800 */
[----:B------:R-:W-:Y:S04]  /*16b80*/  STL.64 [R1+0x24e0], R22 ;  /* 0x0024e01601007387 */ /* 0x000fe80000100a00 */
[----:B------:R-:W3:Y:S04]  /*16b90*/  LDL.LU R27, [R1+0x70] ;  /* 0x00007000011b7983 */ /* 0x000ee80000300800 */
[----:B------:R-:W3:Y:S01]  /*16ba0*/  LDL.LU R28, [R1+0x6c] ;  /* 0x00006c00011c7983 */ /* 0x000ee20000300800 */
[----:B--2---:R-:W-:-:S02]  /*16bb0*/  MOV R3, R11 ;  /* 0x0000000b00037202 */ /* 0x004fc40000000f00 */
[----:B------:R-:W-:Y:S01]  /*16bc0*/  MOV R11, R10 ;  /* 0x0000000a000b7202 */ /* 0x000fe20000000f00 */
[----:B------:R-:W-:-:S05]  /*16bd0*/  IMAD R10, R0, 0x2, R22 ;  /* 0x00000002000a7824 */ /* 0x000fca00078e0216 */
[----:B------:R-:W-:-:S04]  /*16be0*/  LEA R9, R0, R10, 0x1 ;  /* 0x0000000a00097211 */ /* 0x000fc800078e08ff */
[----:B------:R-:W-:Y:S01]  /*16bf0*/  LEA R19, R0, R9, 0x1 ;  /* 0x0000000900137211 */ /* 0x000fe200078e08ff */
[----:B------:R1:W-:Y:S04]  /*16c00*/  STL.64 [R1+0x2430], R8 ;  /* 0x0024300801007387 */ /* 0x0003e80000100a00 */
[----:B-1----:R-:W2:Y:S01]  /*16c10*/  LDL.LU R9, [R1+0x64] ;  /* 0x0000640001097983 */ /* 0x002ea20000300800 */
[----:B------:R-:W-:-:S04]  /*16c20*/  LEA R6, P2, R12, R24, 0x1 ;  /* 0x000000180c067211 */ /* 0x000fc800078408ff */
[----:B------:R-:W-:Y:S02]  /*16c30*/  LEA.HI.X.SX32 R7, R12, R26, 0x1, P2 ;  /* 0x0000001a0c077211 */ /* 0x000fe400010f0eff */
[CC--:B----4-:R-:W-:Y:S02]  /*16c40*/  LEA R22, P0, R14.reuse, R24.reuse, 0x1 ;  /* 0x000000180e167211 */ /* 0x0d0fe400078008ff */
[C---:B-----5:R-:W-:Y:S02]  /*16c50*/  LEA R4, P1, R15.reuse, R24, 0x1 ;  /* 0x000000180f047211 */ /* 0x060fe400078208ff */
[-C--:B------:R-:W-:Y:S02]  /*16c60*/  LEA.HI.X.SX32 R23, R14, R26.reuse, 0x1, P0 ;  /* 0x0000001a0e177211 */ /* 0x080fe400000f0eff */
[----:B------:R-:W-:-:S05]  /*16c70*/  LEA.HI.X.SX32 R5, R15, R26, 0x1, P1 ;  /* 0x0000001a0f057211 */ /* 0x000fca00008f0eff */
[----:B------:R1:W-:Y:S04]  /*16c80*/  STL.64 [R1+0x1928], R4 ;  /* 0x0019280401007387 */ /* 0x0003e80000100a00 */
[----:B------:R2:W-:Y:S04]  /*16c90*/  STL.64 [R1+0x1930], R22 ;  /* 0x0019301601007387 */ /* 0x0005e80000100a00 */
[----:B------:R-:W4:Y:S01]  /*16ca0*/  LDL.LU R8, [R1+0x78] ;  /* 0x0000780001087983 */ /* 0x000f220000300800 */
[----:B-1----:R-:W-:-:S03]  /*16cb0*/  MOV R5, R2 ;  /* 0x0000000200057202 */ /* 0x002fc60000000f00 */
[----:B------:R-:W-:Y:S01]  /*16cc0*/  STL.64 [R1+0x1920], R6 ;  /* 0x0019200601007387 */ /* 0x000fe20000100a00 */
[----:B---3--:R-:W-:-:S03]  /*16cd0*/  MOV R2, R17 ;  /* 0x0000001100027202 */ /* 0x008fc60000000f00 */
[----:B------:R-:W3:Y:S01]  /*16ce0*/  LDL.LU R17, [R1+0x74] ;  /* 0x0000740001117983 */ /* 0x000ee20000300800 */
[----:B--2---:R-:W-:-:S04]  /*16cf0*/  LEA R22, P0, R9, R24, 0x1 ;  /* 0x0000001809167211 */ /* 0x004fc800078008ff */
[----:B------:R-:W-:-:S05]  /*16d00*/  LEA.HI.X.SX32 R23, R9, R26, 0x1, P0 ;  /* 0x0000001a09177211 */ /* 0x000fca00000f0eff */
[----:B------:R1:W-:Y:S04]  /*16d10*/  STL.64 [R1+0x1918], R22 ;  /* 0x0019181601007387 */ /* 0x0003e80000100a00 */
[----:B-1----:R-:W2:Y:S01]  /*16d20*/  LDL.LU.64 R22, [R1+0x24e0] ;  /* 0x0024e00001167983 */ /* 0x002ea20000300a00 */
[----:B------:R-:W-:Y:S01]  /*16d30*/  LEA R14, P1, R20, R24, 0x1 ;  /* 0x00000018140e7211 */ /* 0x000fe200078208ff */
[----:B------:R-:W-:-:S03]  /*16d40*/  IMAD R12, R0, 0x2, R19 ;  /* 0x00000002000c7824 */ /* 0x000fc600078e0213 */
[----:B------:R-:W-:Y:S01]  /*16d50*/  LEA.HI.X.SX32 R15, R20, R26, 0x1, P1 ;  /* 0x0000001a140f7211 */ /* 0x000fe200008f0eff */
[----:B------:R-:W-:Y:S01]  /*16d60*/  IMAD.MOV.U32 R4, RZ, RZ, R3 ;  /* 0x000000ffff047224 */ /* 0x000fe200078e0003 */
[C---:B------:R-:W-:Y:S02]  /*16d70*/  LEA R6, P2, R21.reuse, R24, 0x1 ;  /* 0x0000001815067211 */ /* 0x040fe400078408ff */
[----:B------:R-:W-:Y:S01]  /*16d80*/  MOV R3, R13 ;  /* 0x0000000d00037202 */ /* 0x000fe20000000f00 */
[----:B------:R1:W-:Y:S01]  /*16d90*/  STL.64 [R1+0x1910], R14 ;  /* 0x0019100e01007387 */ /* 0x0003e20000100a00 */
[----:B------:R-:W-:Y:S02]  /*16da0*/  MOV R13, R11 ;  /* 0x0000000b000d7202 */ /* 0x000fe40000000f00 */
[----:B------:R-:W-:Y:S02]  /*16db0*/  LEA R11, R0, R12, 0x1 ;  /* 0x0000000c000b7211 */ /* 0x000fe400078e08ff */
[----:B------:R-:W-:Y:S01]  /*16dc0*/  LEA.HI.X.SX32 R7, R21, R26, 0x1, P2 ;  /* 0x0000001a15077211 */ /* 0x000fe200010f0eff */
[----:B-1----:R-:W5:Y:S04]  /*16dd0*/  LDL.LU.64 R14, [R1+0x24d8] ;  /* 0x0024d800010e7983 */ /* 0x002f680000300a00 */
[----:B---3--:R1:W-:Y:S04]  /*16de0*/  STL.64 [R1+0x24c8], R16 ;  /* 0x0024c81001007387 */ /* 0x0083e80000100a00 */
[----:B------:R-:W-:Y:S04]  /*16df0*/  STL.64 [R1+0x2438], R10 ;  /* 0x0024380a01007387 */ /* 0x000fe80000100a00 */
[----:B------:R-:W-:Y:S01]  /*16e00*/  STL.64 [R1+0x1908], R6 ;  /* 0x0019080601007387 */ /* 0x000fe20000100a00 */
[----:B-1----:R-:W-:-:S03]  /*16e10*/  LEA R16, P0, R27, R24, 0x1 ;  /* 0x000000181b107211 */ /* 0x002fc600078008ff */
[----:B------:R1:W-:Y:S01]  /*16e20*/  STL [R1+0x2448], R11 ;  /* 0x0024480b01007387 */ /* 0x0003e20000100800 */
[----:B------:R-:W-:Y:S02]  /*16e30*/  LEA.HI.X.SX32 R17, R27, R26, 0x1, P0 ;  /* 0x0000001a1b117211 */ /* 0x000fe400000f0eff */
[----:B--2---:R-:W-:Y:S02]  /*16e40*/  MOV R9, R23 ;  /* 0x0000001700097202 */ /* 0x004fe40000000f00 */
[----:B------:R-:W-:Y:S02]  /*16e50*/  LEA R23, R0, R11, 0x1 ;  /* 0x0000000b00177211 */ /* 0x000fe400078e08ff */
[----:B-1----:R-:W2:Y:S04]  /*16e60*/  LDL.LU R11, [R1+0x7c] ;  /* 0x00007c00010b7983 */ /* 0x002ea80000300800 */
[----:B------:R-:W-:Y:S04]  /*16e70*/  STL.64 [R1+0x2458], R22 ;  /* 0x0024581601007387 */ /* 0x000fe80000100a00 */
[----:B------:R-:W3:Y:S04]  /*16e80*/  LDL.LU R27, [R1+0x24d0] ;  /* 0x0024d000011b7983 */ /* 0x000ee80000300800 */
[----:B------:R1:W-:Y:S04]  /*16e90*/  STL.64 [R1+0x1900], R16 ;  /* 0x0019001001007387 */ /* 0x0003e80000100a00 */
[----:B-1----:R-:W3:Y:S01]  /*16ea0*/  LDL.LU.64 R16, [R1+0x24c8] ;  /* 0x0024c80001107983 */ /* 0x002ee20000300a00 */
[-C--:B------:R-:W-:Y:S01]  /*16eb0*/  LEA R20, P1, R28, R24.reuse, 0x1 ;  /* 0x000000181c147211 */ /* 0x080fe200078208ff */
[----:B-----5:R-:W-:Y:S01]  /*16ec0*/  IMAD.MOV.U32 R10, RZ, RZ, R14 ;  /* 0x000000ffff0a7224 */ /* 0x020fe200078e000e */
[----:B------:R-:W-:-:S02]  /*16ed0*/  LEA R6, P2, R18, R24, 0x1 ;  /* 0x0000001812067211 */ /* 0x000fc400078408ff */
[----:B------:R-:W-:Y:S02]  /*16ee0*/  LEA R14, R0, R23, 0x1 ;  /* 0x00000017000e7211 */ /* 0x000fe400078e08ff */
[-C--:B------:R-:W-:Y:S02]  /*16ef0*/  LEA.HI.X.SX32 R21, R28, R26.reuse, 0x1, P1 ;  /* 0x0000001a1c157211 */ /* 0x080fe400008f0eff */
[----:B------:R-:W-:Y:S01]  /*16f00*/  LEA.HI.X.SX32 R7, R18, R26, 0x1, P2 ;  /* 0x0000001a12077211 */ /* 0x000fe200010f0eff */
[----:B------:R-:W-:Y:S01]  /*16f10*/  IMAD.MOV.U32 R23, RZ, RZ, R25 ;  /* 0x000000ffff177224 */ /* 0x000fe200078e0019 */
[----:B------:R-:W-:Y:S01]  /*16f20*/  MOV R18, R13 ;  /* 0x0000000d00127202 */ /* 0x000fe20000000f00 */
[----:B------:R-:W5:Y:S01]  /*16f30*/  LDL.LU R28, [R1+0x24c0] ;  /* 0x0024c000011c7983 */ /* 0x000f620000300800 */
[----:B------:R-:W-:-:S03]  /*16f40*/  LEA R13, R0, R14, 0x1 ;  /* 0x0000000e000d7211 */ /* 0x000fc600078e08ff */
[----:B------:R4:W-:Y:S01]  /*16f50*/  STL.64 [R1+0x18f8], R20 ;  /* 0x0018f81401007387 */ /* 0x0009e20000100a00 */
[----:B------:R-:W-:-:S03]  /*16f60*/  LEA R25, R0, R13, 0x1 ;  /* 0x0000000d00197211 */ /* 0x000fc600078e08ff */
[----:B------:R-:W-:Y:S04]  /*16f70*/  STL.64 [R1+0x18f0], R6 ;  /* 0x0018f00601007387 */ /* 0x000fe80000100a00 */
[----:B------:R1:W-:Y:S01]  /*16f80*/  STL.64 [R1+0x2428], R12 ;  /* 0x0024280c01007387 */ /* 0x0003e20000100a00 */
[----:B----4-:R-:W-:-:S04]  /*16f90*/  LEA R20, P1, R8, R24, 0x1 ;  /* 0x0000001808147211 */ /* 0x010fc800078208ff */
[----:B------:R-:W-:Y:S02]  /*16fa0*/  LEA.HI.X.SX32 R21, R8, R26, 0x1, P1 ;  /* 0x0000001a08157211 */ /* 0x000fe400008f0eff */
[----:B-1----:R-:W-:Y:S02]  /*16fb0*/  MOV R13, R23 ;  /* 0x00000017000d7202 */ /* 0x002fe40000000f00 */
[----:B--2---:R-:W-:-:S04]  /*16fc0*/  LEA R22, P0, R11, R24, 0x1 ;  /* 0x000000180b167211 */ /* 0x004fc800078008ff */
[----:B------:R-:W-:Y:S02]  /*16fd0*/  LEA.HI.X.SX32 R23, R11, R26, 0x1, P0 ;  /* 0x0000001a0b177211 */ /* 0x000fe400000f0eff */
[----:B------:R-:W-:Y:S02]  /*16fe0*/  MOV R11, R10 ;  /* 0x0000000a000b7202 */ /* 0x000fe40000000f00 */
[----:B------:R-:W-:Y:S01]  /*16ff0*/  MOV R10, R15 ;  /* 0x0000000f000a7202 */ /* 0x000fe20000000f00 */
[----:B------:R-:W-:Y:S04]  /*17000*/  STL.64 [R1+0x18e8], R22 ;  /* 0x0018e81601007387 */ /* 0x000fe80000100a00 */
[----:B------:R-:W-:Y:S01]  /*17010*/  STL.64 [R1+0x18e0], R20 ;  /* 0x0018e01401007387 */ /* 0x000fe20000100a00 */
[----:B---3--:R-:W-:-:S04]  /*17020*/  LEA R6, P2, R17, R24, 0x1 ;  /* 0x0000001811067211 */ /* 0x008fc800078408ff */
[----:B------:R-:W-:Y:S01]  /*17030*/  LEA.HI.X.SX32 R7, R17, R26, 0x1, P2 ;  /* 0x0000001a11077211 */ /* 0x000fe200010f0eff */
[----:B------:R1:W-:Y:S04]  /*17040*/  STL.64 [R1+0x24b0], R10 ;  /* 0x0024b00a01007387 */ /* 0x0003e80000100a00 */
[----:B------:R-:W-:Y:S04]  /*17050*/  STL.64 [R1+0x18d8], R6 ;  /* 0x0018d80601007387 */ /* 0x000fe80000100a00 */
[----:B-1----:R-:W2:Y:S04]  /*17060*/  LDL.LU R10, [R1+0x88] ;  /* 0x00008800010a7983 */ /* 0x002ea80000300800 */
[----:B------:R-:W3:Y:S04]  /*17070*/  LDL.LU R11, [R1+0x84] ;  /* 0x00008400010b7983 */ /* 0x000ee80000300800 */
[----:B------:R-:W4:Y:S04]  /*17080*/  LDL.LU R12, [R1+0xb4] ;  /* 0x0000b400010c7983 */ /* 0x000f280000300800 */
[----:B------:R-:W3:Y:S01]  /*17090*/  LDL.LU R8, [R1+0xb0] ;  /* 0x0000b00001087983 */ /* 0x000ee20000300800 */
[----:B--2---:R-:W-:-:S04]  /*170a0*/  LEA R20, P0, R10, R24, 0x1 ;  /* 0x000000180a147211 */ /* 0x004fc800078008ff */
[----:B------:R-:W-:-:S05]  /*170b0*/  LEA.HI.X.SX32 R21, R10, R26, 0x1, P0 ;  /* 0x0000001a0a157211 */ /* 0x000fca00000f0eff */
[----:B------:R1:W-:Y:S04]  /*170c0*/  STL.64 [R1+0x18d0], R20 ;  /* 0x0018d01401007387 */ /* 0x0003e80000100a00 */
[----:B-1----:R-:W2:Y:S01]  /*170d0*/  LDL.LU.64 R20, [R1+0x24b8] ;  /* 0x0024b80001147983 */ /* 0x002ea20000300a00 */
[C---:B------:R-:W-:Y:S01]  /*170e0*/  LEA R6, P2, R9.reuse, R24, 0x1 ;  /* 0x0000001809067211 */ /* 0x040fe200078408ff */
[----:B------:R-:W-:Y:S01]  /*170f0*/  IMAD.MOV.U32 R17, RZ, RZ, R16 ;  /* 0x000000ffff117224 */ /* 0x000fe200078e0010 */
[----:B------:R-:W-:Y:S02]  /*17100*/  LEA R16, R0, R25, 0x1 ;  /* 0x0000001900107211 */ /* 0x000fe400078e08ff */
[----:B------:R-:W-:Y:S02]  /*17110*/  LEA.HI.X.SX32 R7, R9, R26, 0x1, P2 ;  /* 0x0000001a09077211 */ /* 0x000fe400010f0eff */
[----:B---3--:R-:W-:-:S02]  /*17120*/  LEA R22, P1, R11, R24, 0x1 ;  /* 0x000000180b167211 */ /* 0x008fc400078208ff */
[----:B------:R-:W-:Y:S01]  /*17130*/  LEA R15, R0, R16, 0x1 ;  /* 0x00000010000f7211 */ /* 0x000fe200078e08ff */
[----:B------:R1:W-:Y:S01]  /*17140*/  STL.64 [R1+0x18c0], R6 ;  /* 0x0018c00601007387 */ /* 0x0003e20000100a00 */
[----:B------:R-:W-:Y:S02]  /*17150*/  LEA.HI.X.SX32 R23, R11, R26, 0x1, P1 ;  /* 0x0000001a0b177211 */ /* 0x000fe400008f0eff */
[----:B------:R-:W-:-:S03]  /*17160*/  LEA R10, P0, R13, R24, 0x1 ;  /* 0x000000180d0a7211 */ /* 0x000fc600078008ff */
[----:B------:R-:W-:Y:S01]  /*17170*/  STL.64 [R1+0x18c8], R22 ;  /* 0x0018c81601007387 */ /* 0x000fe20000100a00 */
[----:B------:R-:W-:Y:S01]  /*17180*/  LEA.HI.X.SX32 R11, R13, R26, 0x1, P0 ;  /* 0x0000001a0d0b7211 */ /* 0x000fe200000f0eff */
[----:B-1----:R-:W-:Y:S02]  /*17190*/  IMAD.MOV.U32 R6, RZ, RZ, R4 ;  /* 0x000000ffff067224 */ /* 0x002fe400078e0004 */
[----:B------:R1:W-:Y:S01]  /*171a0*/  STL.64 [R1+0x2420], R14 ;  /* 0x0024200e01007387 */ /* 0x0003e20000100a00 */
[----:B--2---:R-:W-:Y:S01]  /*171b0*/  MOV R4, R21 ;  /* 0x0000001500047202 */ /* 0x004fe20000000f00 */
[----:B------:R-:W-:Y:S02]  /*171c0*/  IMAD R21, R0, 0x2, R15 ;  /* 0x0000000200157824 */ /* 0x000fe400078e020f */
[----:B-1----:R-:W2:Y:S04]  /*171d0*/  LDL.LU R15, [R1+0x90] ;  /* 0x00009000010f7983 */ /* 0x002ea80000300800 */
[----:B------:R1:W-:Y:S04]  /*171e0*/  STL.64 [R1+0x2460], R20 ;  /* 0x0024601401007387 */ /* 0x0003e80000100a00 */
[----:B-1----:R-:W3:Y:S04]  /*171f0*/  LDL.LU R20, [R1+0xb8] ;  /* 0x0000b80001147983 */ /* 0x002ee80000300800 */
[----:B------:R1:W-:Y:S04]  /*17200*/  STL.64 [R1+0x18b8], R10 ;  /* 0x0018b80a01007387 */ /* 0x0003e80000100a00 */
[----:B-1----:R-:W3:Y:S01]  /*17210*/  LDL.LU.64 R10, [R1+0x24b0] ;  /* 0x0024b000010a7983 */ /* 0x002ee20000300a00 */
[----:B------:R-:W-:-:S02]  /*17220*/  MOV R14, R18 ;  /* 0x00000012000e7202 */ /* 0x000fc40000000f00 */
[----:B------:R-:W-:Y:S02]  /*17230*/  MOV R9, R2 ;  /* 0x0000000200097202 */ /* 0x000fe40000000f00 */
[C---:B------:R-:W-:Y:S02]  /*17240*/  LEA R2, P1, R14.reuse, R24, 0x1 ;  /* 0x000000180e027211 */ /* 0x040fe400078208ff */
[----:B------:R-:W-:Y:S02]  /*17250*/  MOV R7, R3 ;  /* 0x0000000300077202 */ /* 0x000fe40000000f00 */
[----:B------:R-:W-:Y:S02]  /*17260*/  LEA.HI.X.SX32 R3, R14, R26, 0x1, P1 ;  /* 0x0000001a0e037211 */ /* 0x000fe400008f0eff */
[----:B------:R-:W-:Y:S02]  /*17270*/  LEA R18, R0, R21, 0x1 ;  /* 0x0000001500127211 */ /* 0x000fe400078e08ff */
[----:B------:R-:W4:Y:S04]  /*17280*/  LDL.LU R21, [R1+0xc4] ;  /* 0x0000c40001157983 */ /* 0x000f280000300800 */
[----:B------:R1:W-:Y:S04]  /*17290*/  STL.64 [R1+0x18b0], R2 ;  /* 0x0018b00201007387 */ /* 0x0003e80000100a00 */
[----:B-1----:R-:W4:Y:S01]  /*172a0*/  LDL.LU.64 R2, [R1+0x24a8] ;  /* 0x0024a80001027983 */ /* 0x002f220000300a00 */
[----:B--2---:R-:W-:-:S04]  /*172b0*/  LEA R22, P2, R15, R24, 0x1 ;  /* 0x000000180f167211 */ /* 0x004fc800078408ff */
[----:B------:R-:W-:Y:S02]  /*172c0*/  LEA.HI.X.SX32 R23, R15, R26, 0x1, P2 ;  /* 0x0000001a0f177211 */ /* 0x000fe400010f0eff */
[----:B---3--:R-:W-:Y:S01]  /*172d0*/  MOV R13, R11 ;  /* 0x0000000b000d7202 */ /* 0x008fe20000000f00 */
[----:B------:R-:W-:-:S05]  /*172e0*/  IMAD R11, R0, 0x2, R29 ;  /* 0x00000002000b7824 */ /* 0x000fca00078e021d */
[----:B------:R-:W-:-:S05]  /*172f0*/  LEA R11, R0, R11, 0x1 ;  /* 0x0000000b000b7211 */ /* 0x000fca00078e08ff */
[----:B------:R-:W-:Y:S04]  /*17300*/  STL.64 [R1+0x2498], R10 ;  /* 0x0024980a01007387 */ /* 0x000fe80000100a00 */
[----:B------:R1:W-:Y:S02]  /*17310*/  STL.64 [R1+0x18a8], R22 ;  /* 0x0018a81601007387 */ /* 0x0003e40000100a00 */
[----:B-1----:R-:W-:Y:S02]  /*17320*/  MOV R22, R17 ;  /* 0x0000001100167202 */ /* 0x002fe40000000f00 */
[----:B------:R-:W-:Y:S01]  /*17330*/  MOV R23, R29 ;  /* 0x0000001d00177202 */ /* 0x000fe20000000f00 */
[----:B------:R-:W-:-:S04]  /*17340*/  IMAD R17, R0, 0x2, R18 ;  /* 0x0000000200117824 */ /* 0x000fc800078e0212 */
[----:B------:R-:W-:Y:S04]  /*17350*/  STL.64 [R1+0x24a0], R22 ;  /* 0x0024a01601007387 */ /* 0x000fe80000100a00 */
[----:B------:R-:W-:Y:S04]  /*17360*/  STL.64 [R1+0x2468], R18 ;  /* 0x0024681201007387 */ /* 0x000fe80000100a00 */
[----:B------:R1:W-:Y:S04]  /*17370*/  STL.64 [R1+0x2410], R16 ;  /* 0x0024101001007387 */ /* 0x0003e80000100a00 */
[----:B-1----:R-:W2:Y:S01]  /*17380*/  LDL.LU R16, [R1+0xc8] ;  /* 0x0000c80001107983 */ /* 0x002ea20000300800 */
[----:B------:R-:W-:-:S02]  /*17390*/  LEA R22, P0, R20, R24, 0x1 ;  /* 0x0000001814167211 */ /* 0x000fc400078008ff */
[-C--:B----4-:R-:W-:Y:S02]  /*173a0*/  LEA R14, P1, R12, R24.reuse, 0x1 ;  /* 0x000000180c0e7211 */ /* 0x090fe400078208ff */
[----:B------:R-:W-:Y:S02]  /*173b0*/  LEA R10, P2, R8, R24, 0x1 ;  /* 0x00000018080a7211 */ /* 0x000fe400078408ff */
[-C--:B------:R-:W-:Y:S02]  /*173c0*/  LEA.HI.X.SX32 R23, R20, R26.reuse, 0x1, P0 ;  /* 0x0000001a14177211 */ /* 0x080fe400000f0eff */
[-C--:B------:R-:W-:Y:S02]  /*173d0*/  LEA.HI.X.SX32 R15, R12, R26.reuse, 0x1, P1 ;  /* 0x0000001a0c0f7211 */ /* 0x080fe400008f0eff */
[----:B------:R-:W-:Y:S02]  /*173e0*/  LEA R29, R0, R17, 0x1 ;  /* 0x00000011001d7211 */ /* 0x000fe400078e08ff */
[----:B------:R-:W-:Y:S01]  /*173f0*/  LEA.HI.X.SX32 R11, R8, R26, 0x1, P2 ;  /* 0x0000001a080b7211 */ /* 0x000fe200010f0eff */
[----:B------:R-:W3:Y:S01]  /*17400*/  LDL.LU R17, [R1+0xd8] ;  /* 0x0000d80001117983 */ /* 0x000ee20000300800 */
[----:B------:R-:W-:Y:S01]  /*17410*/  MOV R8, R9 ;  /* 0x0000000900087202 */ /* 0x000fe20000000f00 */
[----:B-----5:R-:W-:-:S02]  /*17420*/  IMAD.MOV.U32 R9, RZ, RZ, R28 ;  /* 0x000000ffff097224 */ /* 0x020fc400078e001c */
[----:B------:R-:W-:Y:S01]  /*17430*/  STL.64 [R1+0x18a0], R22 ;  /* 0x0018a01601007387 */ /* 0x000fe20000100a00 */
[----:B------:R-:W-:-:S03]  /*17440*/  LEA R28, R0, R29, 0x1 ;  /* 0x0000001d001c7211 */ /* 0x000fc600078e08ff */
[----:B------:R1:W-:Y:S04]  /*17450*/  STL.64 [R1+0x1898], R14 ;  /* 0x0018980e01007387 */ /* 0x0003e80000100a00 */
[----:B------:R-:W-:Y:S04]  /*17460*/  STL.64 [R1+0x1890], R10 ;  /* 0x0018900a01007387 */ /* 0x000fe80000100a00 */
[----:B------:R-:W4:Y:S01]  /*17470*/  LDL.LU R20, [R1+0xf8] ;  /* 0x0000f80001147983 */ /* 0x000f220000300800 */
[----:B-1----:R-:W-:-:S03]  /*17480*/  MOV R15, R5 ;  /* 0x00000005000f7202 */ /* 0x002fc60000000f00 */
[----:B------:R-:W5:Y:S01]  /*17490*/  LDL.LU R14, [R1+0xf4] ;  /* 0x0000f400010e7983 */ /* 0x000f620000300800 */
[----:B------:R-:W-:Y:S02]  /*174a0*/  MOV R5, R2 ;  /* 0x0000000200057202 */ /* 0x000fe40000000f00 */
[----:B------:R-:W-:Y:S01]  /*174b0*/  LEA R2, R0, R28, 0x1 ;  /* 0x0000001c00027211 */ /* 0x000fe200078e08ff */
[----:B------:R-:W3:Y:S04]  /*174c0*/  LDL.LU R12, [R1+0xf0] ;  /* 0x0000f000010c7983 */ /* 0x000ee80000300800 */
[----:B------:R1:W-:Y:S04]  /*174d0*/  STL.64 [R1+0x23f0], R28 ;  /* 0x0023f01c01007387 */ /* 0x0003e80000100a00 */
[----:B-1----:R-:W3:Y:S04]  /*174e0*/  LDL.LU R28, [R1+0xe0] ;  /* 0x0000e000011c7983 */ /* 0x002ee80000300800 */
[----:B------:R-:W3:Y:S01]  /*174f0*/  LDL.LU R29, [R1+0xdc] ;  /* 0x0000dc00011d7983 */ /* 0x000ee20000300800 */
[----:B------:R-:W-:-:S04]  /*17500*/  LEA R10, P1, R21, R24, 0x1 ;  /* 0x00000018150a7211 */ /* 0x000fc800078208ff */
[----:B------:R-:W-:Y:S02]  /*17510*/  LEA.HI.X.SX32 R11, R21, R26, 0x1, P1 ;  /* 0x0000001a150b7211 */ /* 0x000fe400008f0eff */
[----:B--2---:R-:W-:-:S04]  /*17520*/  LEA R22, P0, R16, R24, 0x1 ;  /* 0x0000001810167211 */ /* 0x004fc800078008ff */
[----:B------:R-:W-:-:S05]  /*17530*/  LEA.HI.X.SX32 R23, R16, R26, 0x1, P0 ;  /* 0x0000001a10177211 */ /* 0x000fca00000f0eff */
[----:B------:R1:W-:Y:S04]  /*17540*/  STL.64 [R1+0x1888], R22 ;  /* 0x0018881601007387 */ /* 0x0003e80000100a00 */
[----:B-1----:R-:W2:Y:S04]  /*17550*/  LDL.LU.64 R22, [R1+0x24a0] ;  /* 0x0024a00001167983 */ /* 0x002ea80000300a00 */
[----:B------:R1:W-:Y:S04]  /*17560*/  STL.64 [R1+0x1880], R10 ;  /* 0x0018800a01007387 */ /* 0x0003e80000100a00 */
[----:B-1----:R-:W4:Y:S01]  /*17570*/  LDL.LU.64 R10, [R1+0x2498] ;  /* 0x00249800010a7983 */ /* 0x002f220000300a00 */
[----:B------:R-:W-:-:S04]  /*17580*/  LEA R18, P2, R13, R24, 0x1 ;  /* 0x000000180d127211 */ /* 0x000fc800078408ff */
[----:B------:R-:W-:Y:S01]  /*17590*/  LEA.HI.X.SX32 R19, R13, R26, 0x1, P2 ;  /* 0x0000001a0d137211 */ /* 0x000fe200010f0eff */
[----:B------:R-:W-:-:S05]  /*175a0*/  IMAD R16, R0, 0x2, R2 ;  /* 0x0000000200107824 */ /* 0x000fca00078e0202 */
[----:B------:R-:W-:Y:S01]  /*175b0*/  LEA R16, R0, R16, 0x1 ;  /* 0x0000001000107211 */ /* 0x000fe200078e08ff */
[----:B--2---:R3:W-:Y:S04]  /*175c0*/  STL.64 [R1+0x2490], R22 ;  /* 0x0024901601007387 */ /* 0x0047e80000100a00 */
[----:B------:R1:W-:Y:S04]  /*175d0*/  STL.64 [R1+0x1878], R18 ;  /* 0x0018781201007387 */ /* 0x0003e80000100a00 */
[----:B------:R-:W2:Y:S04]  /*175e0*/  LDL.LU R21, [R1+0x108] ;  /* 0x0001080001157983 */ /* 0x000ea80000300800 */
[----:B------:R-:W2:Y:S01]  /*175f0*/  LDL.LU R13, [R1+0x104] ;  /* 0x00010400010d7983 */ /* 0x000ea20000300800 */
[----:B---3--:R-:W-:-:S03]  /*17600*/  LEA R22, P1, R29, R24, 0x1 ;  /* 0x000000181d167211 */ /* 0x008fc600078208ff */
[----:B------:R3:W-:Y:S01]  /*17610*/  STL.64 [R1+0x2470], R2 ;  /* 0x0024700201007387 */ /* 0x0007e20000100a00 */
[----:B------:R-:W-:Y:S02]  /*17620*/  LEA.HI.X.SX32 R23, R29, R26, 0x1, P1 ;  /* 0x0000001a1d177211 */ /* 0x000fe400008f0eff */
[-C--:B-1----:R-:W-:Y:S02]  /*17630*/  LEA R18, P2, R17, R24.reuse, 0x1 ;  /* 0x0000001811127211 */ /* 0x082fe400078408ff */
[----:B---3--:R-:W-:-:S04]  /*17640*/  LEA R2, P0, R28, R24, 0x1 ;  /* 0x000000181c027211 */ /* 0x008fc800078008ff */
[-C--:B------:R-:W-:Y:S02]  /*17650*/  LEA.HI.X.SX32 R3, R28, R26.reuse, 0x1, P0 ;  /* 0x0000001a1c037211 */ /* 0x080fe400000f0eff */
[----:B------:R-:W-:-:S03]  /*17660*/  LEA.HI.X.SX32 R19, R17, R26, 0x1, P2 ;  /* 0x0000001a11137211 */ /* 0x000fc600010f0eff */
[----:B------:R-:W-:Y:S04]  /*17670*/  STL.64 [R1+0x1870], R2 ;  /* 0x0018700201007387 */ /* 0x000fe80000100a00 */
[----:B------:R4:W-:Y:S04]  /*17680*/  STL.64 [R1+0x1868], R22 ;  /* 0x0018681601007387 */ /* 0x0009e80000100a00 */
[----:B------:R1:W-:Y:S01]  /*17690*/  STL.64 [R1+0x1860], R18 ;  /* 0x0018601201007387 */ /* 0x0003e20000100a00 */
[----:B----4-:R-:W-:-:S04]  /*176a0*/  LEA R22, P0, R20, R24, 0x1 ;  /* 0x0000001814167211 */ /* 0x010fc800078008ff */
[----:B------:R-:W-:Y:S01]  /*176b0*/  LEA.HI.X.SX32 R23, R20, R26, 0x1, P0 ;  /* 0x0000001a14177211 */ /* 0x000fe200000f0eff */
[----:B-1----:R-:W3:Y:S01]  /*176c0*/  LDL.LU R19, [R1+0x128] ;  /* 0x0001280001137983 */ /* 0x002ee20000300800 */
[----:B------:R-:W-:-:S03]  /*176d0*/  MOV R18, R15 ;  /* 0x0000000f00127202 */ /* 0x000fc60000000f00 */
[----:B------:R-:W4:Y:S04]  /*176e0*/  LDL.LU R15, [R1+0x114] ;  /* 0x00011400010f7983 */ /* 0x000f280000300800 */
[----:B------:R1:W-:Y:S01]  /*176f0*/  STL.64 [R1+0x1858], R22 ;  /* 0x0018581601007387 */ /* 0x0003e20000100a00 */
[----:B------:R-:W-:-:S03]  /*17700*/  LEA R2, R0, R16, 0x1 ;  /* 0x0000001000027211 */ /* 0x000fc600078e08ff */
[----:B-1----:R-:W4:Y:S01]  /*17710*/  LDL.LU.64 R22, [R1+0x2490] ;  /* 0x0024900001167983 */ /* 0x002f220000300a00 */
[-C--:B-----5:R-:W-:Y:S01]  /*17720*/  LEA R28, P1, R14, R24.reuse, 0x1 ;  /* 0x000000180e1c7211 */ /* 0x0a0fe200078208ff */
[----:B------:R-:W-:Y:S01]  /*17730*/  IMAD R2, R0, 0x2, R2 ;  /* 0x0000000200027824 */ /* 0x000fe200078e0202 */
[----:B------:R-:W-:Y:S02]  /*17740*/  LEA R16, P2, R12, R24, 0x1 ;  /* 0x000000180c107211 */ /* 0x000fe400078408ff */
[-C--:B------:R-:W-:Y:S02]  /*17750*/  LEA.HI.X.SX32 R29, R14, R26.reuse, 0x1, P1 ;  /* 0x0000001a0e1d7211 */ /* 0x080fe400008f0eff */
[----:B------:R-:W-:Y:S01]  /*17760*/  LEA.HI.X.SX32 R17, R12, R26, 0x1, P2 ;  /* 0x0000001a0c117211 */ /* 0x000fe200010f0eff */
[----:B------:R-:W-:Y:S04]  /*17770*/  STL [R1+0x14], R2 ;  /* 0x0000140201007387 */ /* 0x000fe80000100800 */
[----:B------:R1:W-:Y:S04]  /*17780*/  STL.64 [R1+0x1850], R28 ;  /* 0x0018501c01007387 */ /* 0x0003e80000100a00 */
[----:B------:R-:W5:Y:S04]  /*17790*/  LDL.LU R14, [R1+0x124] ;  /* 0x00012400010e7983 */ /* 0x000f680000300800 */
[----:B------:R-:W-:Y:S04]  /*177a0*/  STL.64 [R1+0x1848], R16 ;  /* 0x0018481001007387 */ /* 0x000fe80000100a00 */
[----:B------:R-:W-:Y:S04]  /*177b0*/  STL.64 [R1+0x2488], R10 ;  /* 0x0024880a01007387 */ /* 0x000fe80000100a00 */
[----:B-1----:R-:W5:Y:S01]  /*177c0*/  LDL.LU R28, [R1+0x13c] ;  /* 0x00013c00011c7983 */ /* 0x002f620000300800 */
[----:B------:R-:W-:-:S05]  /*177d0*/  LEA R12, R0, R2, 0x1 ;  /* 0x00000002000c7211 */ /* 0x000fca00078e08ff */
[----:B------:R1:W-:Y:S04]  /*177e0*/  STL [R1+0x10], R12 ;  /* 0x0000100c01007387 */ /* 0x0003e80000100800 */
[----:B------:R-:W5:Y:S01]  /*177f0*/  LDL.LU R20, [R1+0x138] ;  /* 0x0001380001147983 */ /* 0x000f620000300800 */
[----:B-1----:R-:W-:Y:S02]  /*17800*/  LEA R12, R0, R12, 0x1 ;  /* 0x0000000c000c7211 */ /* 0x002fe400078e08ff */
[-C--:B--2---:R-:W-:Y:S02]  /*17810*/  LEA R10, P0, R21, R24.reuse, 0x1 ;  /* 0x00000018150a7211 */ /* 0x084fe400078008ff */
[----:B------:R-:W-:Y:S02]  /*17820*/  LEA R16, P1, R13, R24, 0x1 ;  /* 0x000000180d107211 */ /* 0x000fe400078208ff */
[----:B------:R-:W-:-:S02]  /*17830*/  LEA.HI.X.SX32 R11, R21, R26, 0x1, P0 ;  /* 0x0000001a150b7211 */ /* 0x000fc400000f0eff */
[----:B------:R-:W-:Y:S02]  /*17840*/  LEA.HI.X.SX32 R17, R13, R26, 0x1, P1 ;  /* 0x0000001a0d117211 */ /* 0x000fe400008f0eff */
[----:B------:R-:W-:Y:S01]  /*17850*/  MOV R13, R9 ;  /* 0x00000009000d7202 */ /* 0x000fe20000000f00 */
[----:B------:R-:W-:Y:S01]  /*17860*/  IMAD.MOV.U32 R9, RZ, RZ, R5 ;  /* 0x000000ffff097224 */ /* 0x000fe200078e0005 */
[----:B------:R1:W-:Y:S04]  /*17870*/  STL.64 [R1+0x1840], R10 ;  /* 0x0018400a01007387 */ /* 0x0003e80000100a00 */
[----:B------:R-:W2:Y:S04]  /*17880*/  LDL.LU R5, [R1+0x120] ;  /* 0x0001200001057983 */ /* 0x000ea80000300800 */
[----:B------:R3:W-:Y:S04]  /*17890*/  STL.64 [R1+0x1838], R16 ;  /* 0x0018381001007387 */ /* 0x0007e80000100a00 */
[----:B------:R0:W-:Y:S01]  /*178a0*/  STL.64 [R1+0x2480], R8 ;  /* 0x0024800801007387 */ /* 0x0001e20000100a00 */
[----:B-1----:R-:W-:-:S04]  /*178b0*/  LEA R10, P0, R18, R24, 0x1 ;  /* 0x00000018120a7211 */ /* 0x002fc800078008ff */
[----:B------:R-:W-:Y:S02]  /*178c0*/  LEA.HI.X.SX32 R11, R18, R26, 0x1, P0 ;  /* 0x0000001a120b7211 */ /* 0x000fe400000f0eff */
[-C--:B---3--:R-:W-:Y:S02]  /*178d0*/  LEA R16, P1, R19, R24.reuse, 0x1 ;  /* 0x0000001813107211 */ /* 0x088fe400078208ff */
[----:B----4-:R-:W-:-:S04]  /*178e0*/  LEA R2, P2, R22, R24, 0x1 ;  /* 0x0000001816027211 */ /* 0x010fc800078408ff */
[----:B------:R-:W-:-:S05]  /*178f0*/  LEA.HI.X.SX32 R3, R22, R26, 0x1, P2 ;  /* 0x0000001a16037211 */ /* 0x000fca00010f0eff */
[----:B------:R1:W-:Y:S01]  /*17900*/  STL.64 [R1+0x1830], R2 ;  /* 0x0018300201007387 */ /* 0x0003e20000100a00 */
[----:B0-----:R-:W-:-:S03]  /*17910*/  LEA R8, P2, R15, R24, 0x1 ;  /* 0x000000180f087211 */ /* 0x001fc600078408ff */
[----:B------:R-:W3:Y:S01]  /*17920*/  LDL.LU R21, [R1+0x134] ;  /* 0x0001340001157983 */ /* 0x000ee20000300800 */
[----:B------:R-:W-:-:S03]  /*17930*/  LEA.HI.X.SX32 R17, R19, R26, 0x1, P1 ;  /* 0x0000001a13117211 */ /* 0x000fc600008f0eff */
[----:B------:R-:W4:Y:S01]  /*17940*/  LDL.LU R22, [R1+0x130] ;  /* 0x0001300001167983 */ /* 0x000f220000300800 */
[----:B-1----:R-:W-:-:S05]  /*17950*/  LEA R2, R0, R12, 0x1 ;  /* 0x0000000c00027211 */ /* 0x002fca00078e08ff */
[----:B------:R0:W-:Y:S01]  /*17960*/  STL [R1+0x20], R2 ;  /* 0x0000200201007387 */ /* 0x0001e20000100800 */
[----:B------:R-:W-:-:S03]  /*17970*/  LEA.HI.X.SX32 R9, R15, R26, 0x1, P2 ;  /* 0x0000001a0f097211 */ /* 0x000fc600010f0eff */
[----:B------:R1:W-:Y:S01]  /*17980*/  STL.64 [R1+0x1828], R10 ;  /* 0x0018280a01007387 */ /* 0x0003e20000100a00 */
[----:B0-----:R-:W-:-:S03]  /*17990*/  LEA R2, R0, R2, 0x1 ;  /* 0x0000000200027211 */ /* 0x001fc600078e08ff */
[----:B-1----:R-:W3:Y:S04]  /*179a0*/  LDL.LU.64 R10, [R1+0x2488] ;  /* 0x00248800010a7983 */ /* 0x002ee80000300a00 */
[----:B------:R0:W-:Y:S04]  /*179b0*/  STL [R1+0x1c], R2 ;  /* 0x00001c0201007387 */ /* 0x0001e80000100800 */
[----:B------:R-:W-:Y:S04]  /*179c0*/  STL.64 [R1+0x1820], R16 ;  /* 0x0018201001007387 */ /* 0x000fe80000100a00 */
[----:B------:R-:W3:Y:S04]  /*179d0*/  LDL.LU R29, [R1+0x140] ;  /* 0x00014000011d7983 */ /* 0x000ee80000300800 */
[----:B------:R5:W-:Y:S01]  /*179e0*/  STL.64 [R1+0x1818], R8 ;  /* 0x0018180801007387 */ /* 0x000be20000100a00 */
[----:B0-----:R-:W-:-:S03]  /*179f0*/  LEA R2, R0, R2, 0x1 ;  /* 0x0000000200027211 */ /* 0x001fc600078e08ff */
[----:B------:R-:W3:Y:S01]  /*17a00*/  LDL.LU R15, [R1+0x11c] ;  /* 0x00011c00010f7983 */ /* 0x000ee20000300800 */
[----:B-----5:R-:W-:-:S04]  /*17a10*/  LEA R8, P0, R28, R24, 0x1 ;  /* 0x000000181c087211 */ /* 0x020fc800078008ff */
[----:B------:R-:W-:Y:S01]  /*17a20*/  LEA.HI.X.SX32 R9, R28, R26, 0x1, P0 ;  /* 0x0000001a1c097211 */ /* 0x000fe200000f0eff */
[----:B------:R-:W-:Y:S04]  /*17a30*/  STL [R1+0x18], R2 ;  /* 0x0000180201007387 */ /* 0x000fe80000100800 */
[----:B------:R0:W-:Y:S04]  /*17a40*/  STL.64 [R1+0x1810], R8 ;  /* 0x0018100801007387 */ /* 0x0001e80000100a00 */
[----:B0-----:R-:W5:Y:S01]  /*17a50*/  LDL.LU.64 R8, [R1+0x2480] ;  /* 0x0024800001087983 */ /* 0x001f620000300a00 */
[-C--:B------:R-:W-:Y:S01]  /*17a60*/  LEA R18, P1, R20, R24.reuse, 0x1 ;  /* 0x0000001814127211 */ /* 0x080fe200078208ff */
[----:B------:R-:W-:Y:S01]  /*17a70*/  IMAD R2, R0, 0x2, R2 ;  /* 0x0000000200027824 */ /* 0x000fe200078e0202 */
[----:B------:R-:W-:-:S02]  /*17a80*/  LEA R16, P2, R14, R24, 0x1 ;  /* 0x000000180e107211 */ /* 0x000fc400078408ff */
[-C--:B------:R-:W-:Y:S02]  /*17a90*/  LEA.HI.X.SX32 R19, R20, R26.reuse, 0x1, P1 ;  /* 0x0000001a14137211 */ /* 0x080fe400008f0eff */
[----:B------:R-:W-:Y:S01]  /*17aa0*/  LEA.HI.X.SX32 R17, R14, R26, 0x1, P2 ;  /* 0x0000001a0e117211 */ /* 0x000fe200010f0eff */
[----:B------:R2:W-:Y:S01]  /*17ab0*/  STL [R1+0x30], R2 ;  /* 0x0000300201007387 */ /* 0x0005e20000100800 */
[----:B------:R-:W-:-:S03]  /*17ac0*/  MOV R20, R13 ;  /* 0x0000000d00147202 */ /* 0x000fc60000000f00 */
[----:B------:R-:W-:Y:S04]  /*17ad0*/  STL.64 [R1+0x1808], R18 ;  /* 0x0018081201007387 */ /* 0x000fe80000100a00 */
[----:B------:R-:W3:Y:S01]  /*17ae0*/  LDL.LU R13, [R1+0x110] ;  /* 0x00011000010d7983 */ /* 0x000ee20000300800 */
[----:B------:R-:W-:Y:S02]  /*17af0*/  LEA R14, R0, R2, 0x1 ;  /* 0x00000002000e7211 */ /* 0x000fe400078e08ff */
[----:B--2---:R-:W-:-:S04]  /*17b00*/  LEA R2, P2, R5, R24, 0x1 ;  /* 0x0000001805027211 */ /* 0x004fc800078408ff */
[----:B------:R-:W-:Y:S01]  /*17b10*/  LEA.HI.X.SX32 R3, R5, R26, 0x1, P2 ;  /* 0x0000001a05037211 */ /* 0x000fe200010f0eff */
[----:B-----5:R4:W-:Y:S04]  /*17b20*/  STL.64 [R1+0x2478], R8 ;  /* 0x0024780801007387 */ /* 0x0209e80000100a00 */
[----:B------:R3:W-:Y:S01]  /*17b30*/  STL.64 [R1+0x1800], R16 ;  /* 0x0018001001007387 */ /* 0x0007e20000100a00 */
[CC--:B----4-:R-:W-:Y:S02]  /*17b40*/  LEA R8, P1, R22.reuse, R24.reuse, 0x1 ;  /* 0x0000001816087211 */ /* 0x0d0fe400078208ff */
[----:B---3--:R-:W-:Y:S02]  /*17b50*/  LEA R16, P0, R21, R24, 0x1 ;  /* 0x0000001815107211 */ /* 0x008fe400078008ff */
[----:B------:R-:W-:-:S02]  /*17b60*/  LEA.HI.X.SX32 R9, R22, R26, 0x1, P1 ;  /* 0x0000001a16097211 */ /* 0x000fc400008f0eff */
[----:B------:R-:W-:Y:S01]  /*17b70*/  LEA.HI.X.SX32 R17, R21, R26, 0x1, P0 ;  /* 0x0000001a15117211 */ /* 0x000fe200000f0eff */
[----:B------:R-:W-:Y:S04]  /*17b80*/  STL [R1+0x2c], R14 ;  /* 0x00002c0e01007387 */ /* 0x000fe80000100800 */
[----:B------:R-:W-:Y:S04]  /*17b90*/  STL.64 [R1+0x17f8], R16 ;  /* 0x0017f81001007387 */ /* 0x000fe80000100a00 */
[----:B------:R-:W2:Y:S04]  /*17ba0*/  LDL.LU R22, [R1+0xe8] ;  /* 0x0000e80001167983 */ /* 0x000ea80000300800 */
[----:B------:R0:W-:Y:S01]  /*17bb0*/  STL.64 [R1+0x17f0], R8 ;  /* 0x0017f00801007387 */ /* 0x0001e20000100a00 */
[----:B------:R-:W-:Y:S01]  /*17bc0*/  IMAD.MOV.U32 R21, RZ, RZ, R23 ;  /* 0x000000ffff157224 */ /* 0x000fe200078e0017 */
[----:B------:R-:W-:-:S02]  /*17bd0*/  MOV R23, R11 ;  /* 0x0000000b00177202 */ /* 0x000fc40000000f00 */
[----:B------:R-:W3:Y:S04]  /*17be0*/  LDL.LU R28, [R1+0xd4] ;  /* 0x0000d400011c7983 */ /* 0x000ee80000300800 */
[----:B------:R-:W4:Y:S01]  /*17bf0*/  LDL.LU R11, [R1+0xd0] ;  /* 0x0000d000010b7983 */ /* 0x000f220000300800 */
[----:B0-----:R-:W-:-:S03]  /*17c00*/  LEA R8, P0, R29, R24, 0x1 ;  /* 0x000000181d087211 */ /* 0x001fc600078008ff */
[----:B------:R-:W5:Y:S01]  /*17c10*/  LDL.LU R5, [R1+0xbc] ;  /* 0x0000bc0001057983 */ /* 0x000f620000300800 */
[----:B------:R-:W-:-:S03]  /*17c20*/  LEA.HI.X.SX32 R9, R29, R26, 0x1, P0 ;  /* 0x0000001a1d097211 */ /* 0x000fc600000f0eff */
[----:B------:R-:W-:Y:S04]  /*17c30*/  STL.64 [R1+0x17e8], R2 ;  /* 0x0017e80201007387 */ /* 0x000fe80000100a00 */
[----:B------:R0:W-:Y:S04]  /*17c40*/  STL.64 [R1+0x17e0], R8 ;  /* 0x0017e00801007387 */ /* 0x0001e80000100a00 */
[----:B0-----:R-:W3:Y:S01]  /*17c50*/  LDL.LU.64 R8, [R1+0x2478] ;  /* 0x0024780001087983 */ /* 0x001ee20000300a00 */
[----:B------:R-:W-:-:S04]  /*17c60*/  LEA R14, R0, R14, 0x1 ;  /* 0x0000000e000e7211 */ /* 0x000fc800078e08ff */
[C---:B------:R-:W-:Y:S02]  /*17c70*/  LEA R2, R0.reuse, R14, 0x1 ;  /* 0x0000000e00027211 */ /* 0x040fe400078e08ff */
[C---:B------:R-:W-:Y:S02]  /*17c80*/  LEA R18, P1, R15.reuse, R24, 0x1 ;  /* 0x000000180f127211 */ /* 0x040fe400078208ff */
[----:B------:R-:W-:Y:S02]  /*17c90*/  LEA R2, R0, R2, 0x1 ;  /* 0x0000000200027211 */ /* 0x000fe400078e08ff */
[C---:B------:R-:W-:Y:S02]  /*17ca0*/  LEA R16, P2, R10.reuse, R24, 0x1 ;  /* 0x000000180a107211 */ /* 0x040fe400078408ff */
[-C--:B------:R-:W-:Y:S01]  /*17cb0*/  LEA.HI.X.SX32 R19, R15, R26.reuse, 0x1, P1 ;  /* 0x0000001a0f137211 */ /* 0x080fe200008f0eff */
[----:B------:R0:W-:Y:S01]  /*17cc0*/  STL [R1+0x44], R2 ;  /* 0x0000440201007387 */ /* 0x0001e20000100800 */
[----:B------:R-:W-:Y:S01]  /*17cd0*/  LEA.HI.X.SX32 R17, R10, R26, 0x1, P2 ;  /* 0x0000001a0a117211 */ /* 0x000fe200010f0eff */
[----:B------:R-:W-:-:S02]  /*17ce0*/  IMAD R15, R0, 0x2, R2 ;  /* 0x00000002000f7824 */ /* 0x000fc400078e0202 */
[----:B------:R1:W-:Y:S01]  /*17cf0*/  STL.64 [R1+0x17d8], R18 ;  /* 0x0017d81201007387 */ /* 0x0003e20000100a00 */
[----:B------:R-:W-:Y:S02]  /*17d00*/  MOV R10, R6 ;  /* 0x00000006000a7202 */ /* 0x000fe40000000f00 */
[C---:B0-----:R-:W-:Y:S01]  /*17d10*/  LEA R2, P0, R13.reuse, R24, 0x1 ;  /* 0x000000180d027211 */ /* 0x041fe200078008ff */
[----:B------:R-:W-:Y:S03]  /*17d20*/  STL.64 [R1+0x17d0], R16 ;  /* 0x0017d01001007387 */ /* 0x000fe60000100a00 */
[----:B------:R-:W-:Y:S01]  /*17d30*/  LEA.HI.X.SX32 R3, R13, R26, 0x1, P0 ;  /* 0x0000001a0d037211 */ /* 0x000fe200000f0eff */
[----:B------:R-:W5:Y:S01]  /*17d40*/  LDL.LU R29, [R1+0xac] ;  /* 0x0000ac00011d7983 */ /* 0x000f620000300800 */
[----:B-1----:R-:W-:-:S03]  /*17d50*/  LEA R18, P1, R20, R24, 0x1 ;  /* 0x0000001814127211 */ /* 0x002fc600078208ff */
[----:B------:R-:W5:Y:S01]  /*17d60*/  LDL.LU R6, [R1+0xa8] ;  /* 0x0000a80001067983 */ /* 0x000f620000300800 */
[----:B------:R-:W-:-:S03]  /*17d70*/  LEA.HI.X.SX32 R19, R20, R26, 0x1, P1 ;  /* 0x0000001a14137211 */ /* 0x000fc600008f0eff */
[----:B------:R0:W-:Y:S04]  /*17d80*/  STL [R1+0x40], R15 ;  /* 0x0000400f01007387 */ /* 0x0001e80000100800 */
[----:B------:R1:W-:Y:S01]  /*17d90*/  STL.64 [R1+0x17c8], R2 ;  /* 0x0017c80201007387 */ /* 0x0003e20000100a00 */
[----:B0-----:R-:W-:-:S03]  /*17da0*/  LEA R15, R0, R15, 0x1 ;  /* 0x0000000f000f7211 */ /* 0x001fc600078e08ff */
[----:B-1----:R-:W5:Y:S04]  /*17db0*/  LDL.LU.64 R2, [R1+0x2470] ;  /* 0x0024700001027983 */ /* 0x002f680000300a00 */
[----:B------:R-:W5:Y:S04]  /*17dc0*/  LDL.LU R13, [R1+0xa0] ;  /* 0x0000a000010d7983 */ /* 0x000f680000300800 */
[----:B------:R0:W-:Y:S02]  /*17dd0*/  STL.64 [R1+0x17c0], R18 ;  /* 0x0017c01201007387 */ /* 0x0001e40000100a00 */
[----:B0-----:R-:W-:-:S02]  /*17de0*/  LEA R18, P0, R21, R24, 0x1 ;  /* 0x0000001815127211 */ /* 0x001fc400078008ff */
[----:B------:R-:W-:-:S04]  /*17df0*/  MOV R19, R21 ;  /* 0x0000001500137202 */ /* 0x000fc80000000f00 */
[----:B------:R-:W-:Y:S02]  /*17e00*/  LEA.HI.X.SX32 R19, R19, R26, 0x1, P0 ;  /* 0x0000001a13137211 */ /* 0x000fe400000f0eff */
[----:B--2---:R-:W-:-:S04]  /*17e10*/  LEA R20, P1, R22, R24, 0x1 ;  /* 0x0000001816147211 */ /* 0x004fc800078208ff */
[----:B------:R-:W-:Y:S02]  /*17e20*/  LEA.HI.X.SX32 R21, R22, R26, 0x1, P1 ;  /* 0x0000001a16157211 */ /* 0x000fe400008f0eff */
[-C--:B----4-:R-:W-:Y:S02]  /*17e30*/  LEA R22, P1, R11, R24.reuse, 0x1 ;  /* 0x000000180b167211 */ /* 0x090fe400078208ff */
[----:B---3--:R-:W-:-:S04]  /*17e40*/  LEA R16, P2, R9, R24, 0x1 ;  /* 0x0000001809107211 */ /* 0x008fc800078408ff */
[----:B------:R-:W-:Y:S02]  /*17e50*/  LEA.HI.X.SX32 R17, R9, R26, 0x1, P2 ;  /* 0x0000001a09117211 */ /* 0x000fe400010f0eff */
[----:B------:R-:W-:Y:S01]  /*17e60*/  MOV R9, R4 ;  /* 0x0000000400097202 */ /* 0x000fe20000000f00 */
[C---:B------:R-:W-:Y:S02]  /*17e70*/  IMAD R4, R0.reuse, 0x2, R15 ;  /* 0x0000000200047824 */ /* 0x040fe400078e020f */
[----:B------:R-:W-:Y:S04]  /*17e80*/  STL.64 [R1+0x17b8], R16 ;  /* 0x0017b81001007387 */ /* 0x000fe80000100a00 */
[----:B------:R0:W-:Y:S04]  /*17e90*/  STL [R1+0x54], R4 ;  /* 0x0000540401007387 */ /* 0x0001e80000100800 */
[----:B------:R1:W-:Y:S01]  /*17ea0*/  STL.64 [R1+0x17b0], R18 ;  /* 0x0017b01201007387 */ /* 0x0003e20000100a00 */
[----:B0-----:R-:W-:-:S02]  /*17eb0*/  LEA R4, R0, R4, 0x1 ;  /* 0x0000000400047211 */ /* 0x001fc400078e08ff */
[C---:B------:R-:W-:Y:S01]  /*17ec0*/  LEA R16, P2, R23.reuse, R24, 0x1 ;  /* 0x0000001817107211 */ /* 0x040fe200078408ff */
[----:B-1----:R-:W2:Y:S03]  /*17ed0*/  LDL.LU.64 R18, [R1+0x2468] ;  /* 0x0024680001127983 */ /* 0x002ea60000300a00 */
[-C--:B------:R-:W-:Y:S01]  /*17ee0*/  LEA.HI.X.SX32 R17, R23, R26.reuse, 0x1, P2 ;  /* 0x0000001a17117211 */ /* 0x080fe200010f0eff */
[----:B------:R0:W-:Y:S04]  /*17ef0*/  STL [R1+0x50], R4 ;  /* 0x0000500401007387 */ /* 0x0001e80000100800 */
[----:B------:R1:W-:Y:S01]  /*17f00*/  STL.64 [R1+0x17a8], R20 ;  /* 0x0017a81401007387 */ /* 0x0003e20000100a00 */
[----:B------:R-:W-:-:S02]  /*17f10*/  LEA.HI.X.SX32 R23, R11, R26, 0x1, P1 ;  /* 0x0000001a0b177211 */ /* 0x000fc400008f0eff */
[----:B0-----:R-:W-:Y:S02]  /*17f20*/  LEA R4, R0, R4, 0x1 ;  /* 0x0000000400047211 */ /* 0x001fe400078e08ff */
[C---:B-1----:R-:W-:Y:S01]  /*17f30*/  LEA R20, P0, R28.reuse, R24, 0x1 ;  /* 0x000000181c147211 */ /* 0x042fe200078008ff */
[----:B------:R5:W-:Y:S03]  /*17f40*/  STL.64 [R1+0x17a0], R16 ;  /* 0x0017a01001007387 */ /* 0x000be60000100a00 */
[----:B------:R-:W-:Y:S01]  /*17f50*/  LEA.HI.X.SX32 R21, R28, R26, 0x1, P0 ;  /* 0x0000001a1c157211 */ /* 0x000fe200000f0eff */
[----:B------:R0:W-:Y:S04]  /*17f60*/  STL [R1+0x70], R4 ;  /* 0x0000700401007387 */ /* 0x0001e80000100800 */
[----:B------:R1:W-:Y:S01]  /*17f70*/  STL.64 [R1+0x1798], R20 ;  /* 0x0017981401007387 */ /* 0x0003e20000100a00 */
[----:B-----5:R-:W-:Y:S01]  /*17f80*/  LEA R16, P2, R5, R24, 0x1 ;  /* 0x0000001805107211 */ /* 0x020fe200078408ff */
[----:B0-----:R-:W-:-:S03]  /*17f90*/  IMAD R4, R0, 0x2, R4 ;  /* 0x0000000200047824 */ /* 0x001fc600078e0204 */
[----:B------:R-:W-:Y:S01]  /*17fa0*/  LEA.HI.X.SX32 R17, R5, R26, 0x1, P2 ;  /* 0x0000001a05117211 */ /* 0x000fe200010f0eff */
[----:B-1----:R-:W3:Y:S01]  /*17fb0*/  LDL.LU.64 R20, [R1+0x2460] ;  /* 0x0024600001147983 */ /* 0x002ee20000300a00 */
[----:B------:R-:W-:-:S03]  /*17fc0*/  LEA R28, R0, R4, 0x1 ;  /* 0x00000004001c7211 */ /* 0x000fc600078e08ff */
[----:B------:R0:W-:Y:S01]  /*17fd0*/  STL.64 [R1+0x1790], R22 ;  /* 0x0017901601007387 */ /* 0x0001e20000100a00 */
[----:B------:R-:W-:-:S03]  /*17fe0*/  MOV R5, R10 ;  /* 0x0000000a00057202 */ /* 0x000fc60000000f00 */
[----:B0-----:R-:W4:Y:S04]  /*17ff0*/  LDL.LU.64 R22, [R1+0x2458] ;  /* 0x0024580001167983 */ /* 0x001f280000300a00 */
[----:B------:R0:W-:Y:S02]  /*18000*/  STL [R1+0x6c], R4 ;  /* 0x00006c0401007387 */ /* 0x0001e40000100800 */
[----:B0-----:R-:W-:Y:S02]  /*18010*/  LEA R4, P0, R10, R24, 0x1 ;  /* 0x000000180a047211 */ /* 0x001fe400078008ff */
[----:B------:R-:W-:Y:S02]  /*18020*/  STL.64 [R1+0x1788], R16 ;  /* 0x0017881001007387 */ /* 0x000fe40000100a00 */
[----:B------:R-:W-:-:S02]  /*18030*/  LEA.HI.X.SX32 R5, R5, R26, 0x1, P0 ;  /* 0x0000001a05057211 */ /* 0x000fc400000f0eff */
[----:B------:R-:W-:Y:S04]  /*18040*/  STL [R1+0x68], R28 ;  /* 0x0000681c01007387 */ /* 0x000fe80000100800 */
[----:B------:R0:W-:Y:S04]  /*18050*/  STL.64 [R1+0x1780], R4 ;  /* 0x0017800401007387 */ /* 0x0001e80000100a00 */
[----:B0-----:R-:W5:Y:S01]  /*18060*/  LDL.LU.64 R4, [R1+0x2450] ;  /* 0x0024500001047983 */ /* 0x001f620000300a00 */
[-C--:B------:R-:W-:Y:S02]  /*18070*/  LEA R16, P1, R29, R24.reuse, 0x1 ;  /* 0x000000181d107211 */ /* 0x080fe400078208ff */
[----:B------:R-:W-:-:S02]  /*18080*/  LEA R10, P2, R6, R24, 0x1 ;  /* 0x00000018060a7211 */ /* 0x000fc400078408ff */
[-C--:B------:R-:W-:Y:S02]  /*18090*/  LEA.HI.X.SX32 R17, R29, R26.reuse, 0x1, P1 ;  /* 0x0000001a1d117211 */ /* 0x080fe400008f0eff */
[----:B------:R-:W-:-:S03]  /*180a0*/  LEA.HI.X.SX32 R11, R6, R26, 0x1, P2 ;  /* 0x0000001a060b7211 */ /* 0x000fc600010f0eff */
[----:B------:R0:W-:Y:S01]  /*180b0*/  STL.64 [R1+0x1778], R16 ;  /* 0x0017781001007387 */ /* 0x0001e20000100a00 */
[----:B------:R-:W-:-:S03]  /*180c0*/  LEA R6, P2, R8, R24, 0x1 ;  /* 0x0000001808067211 */ /* 0x000fc600078408ff */
[----:B------:R1:W-:Y:S01]  /*180d0*/  STL.64 [R1+0x1770], R10 ;  /* 0x0017700a01007387 */ /* 0x0003e20000100a00 */
[-C--:B0-----:R-:W-:Y:S02]  /*180e0*/  LEA R16, P0, R7, R24.reuse, 0x1 ;  /* 0x0000001807107211 */ /* 0x081fe400078008ff */
[----:B------:R-:W-:Y:S02]  /*180f0*/  MOV R17, R7 ;  /* 0x0000000700117202 */ /* 0x000fe40000000f00 */
[----:B-1----:R-:W-:Y:S02]  /*18100*/  LEA R10, P1, R13, R24, 0x1 ;  /* 0x000000180d0a7211 */ /* 0x002fe400078208ff */
[-C--:B------:R-:W-:Y:S02]  /*18110*/  LEA.HI.X.SX32 R17, R17, R26.reuse, 0x1, P0 ;  /* 0x0000001a11117211 */ /* 0x080fe400000f0eff */
[-C--:B------:R-:W-:Y:S02]  /*18120*/  LEA.HI.X.SX32 R11, R13, R26.reuse, 0x1, P1 ;  /* 0x0000001a0d0b7211 */ /* 0x080fe400008f0eff */
[----:B------:R-:W-:Y:S01]  /*18130*/  LEA.HI.X.SX32 R7, R8, R26, 0x1, P2 ;  /* 0x0000001a08077211 */ /* 0x000fe200010f0eff */
[----:B------:R-:W-:Y:S04]  /*18140*/  STL.64 [R1+0x1768], R16 ;  /* 0x0017681001007387 */ /* 0x000fe80000100a00 */
[----:B------:R0:W-:Y:S04]  /*18150*/  STL.64 [R1+0x1760], R10 ;  /* 0x0017600a01007387 */ /* 0x0001e80000100a00 */
[----:B------:R-:W-:Y:S01]  /*18160*/  STL.64 [R1+0x1758], R6 ;  /* 0x0017580601007387 */ /* 0x000fe20000100a00 */
[----:B0-----:R-:W-:-:S04]  /*18170*/  LEA R10, P0, R9, R24, 0x1 ;  /* 0x00000018090a7211 */ /* 0x001fc800078008ff */
[----:B------:R-:W-:-:S05]  /*18180*/  LEA.HI.X.SX32 R11, R9, R26, 0x1, P0 ;  /* 0x0000001a090b7211 */ /* 0x000fca00000f0eff */
[----:B------:R0:W-:Y:S04]  /*18190*/  STL.64 [R1+0x1750], R10 ;  /* 0x0017500a01007387 */ /* 0x0001e80000100a00 */
[----:B0-----:R-:W2:Y:S01]  /*181a0*/  LDL.LU R11, [R1+0x2448] ;  /* 0x00244800010b7983 */ /* 0x001ea20000300800 */
[----:B-----5:R-:W-:-:S04]  /*181b0*/  LEA R6, P1, R4, R24, 0x1 ;  /* 0x0000001804067211 */ /* 0x020fc800078208ff */
[----:B------:R-:W-:-:S05]  /*181c0*/  LEA.HI.X.SX32 R7, R4, R26, 0x1, P1 ;  /* 0x0000001a04077211 */ /* 0x000fca00008f0eff */
[----:B------:R0:W-:Y:S04]  /*181d0*/  STL.64 [R1+0x1748], R6 ;  /* 0x0017480601007387 */ /* 0x0001e80000100a00 */
[----:B0-----:R-:W5:Y:S01]  /*181e0*/  LDL.LU.64 R6, [R1+0x2440] ;  /* 0x0024400001067983 */ /* 0x001f620000300a00 */
[----:B------:R-:W-:-:S05]  /*181f0*/  LEA R28, R0, R28, 0x1 ;  /* 0x0000001c001c7211 */ /* 0x000fca00078e08ff */
[----:B------:R-:W-:-:S05]  /*18200*/  IMAD R29, R0, 0x2, R28 ;  /* 0x00000002001d7824 */ /* 0x000fca00078e021c */
[----:B------:R-:W-:-:S04]  /*18210*/  LEA R29, R0, R29, 0x1 ;  /* 0x0000001d001d7211 */ /* 0x000fc800078e08ff */
[----:B------:R-:W-:Y:S02]  /*18220*/  LEA R8, R0, R29, 0x1 ;  /* 0x0000001d00087211 */ /* 0x000fe400078e08ff */
[----:B------:R-:W-:-:S03]  /*18230*/  LEA R16, P2, R3, R24, 0x1 ;  /* 0x0000001803107211 */ /* 0x000fc600078408ff */
[----:B------:R-:W-:Y:S01]  /*18240*/  IMAD R8, R0, 0x2, R8 ;  /* 0x0000000200087824 */ /* 0x000fe200078e0208 */
[----:B------:R-:W-:-:S04]  /*18250*/  LEA.HI.X.SX32 R17, R3, R26, 0x1, P2 ;  /* 0x0000001a03117211 */ /* 0x000fc800010f0eff */
[----:B------:R-:W-:Y:S02]  /*18260*/  LEA R4, R0, R8, 0x1 ;  /* 0x0000000800047211 */ /* 0x000fe400078e08ff */
[C---:B------:R-:W-:Y:S01]  /*18270*/  LEA R8, P0, R27.reuse, R24, 0x1 ;  /* 0x000000181b087211 */ /* 0x040fe200078008ff */
[----:B------:R-:W-:Y:S03]  /*18280*/  STL.64 [R1+0x1740], R16 ;  /* 0x0017401001007387 */ /* 0x000fe60000100a00 */
[----:B------:R-:W-:Y:S01]  /*18290*/  LEA.HI.X.SX32 R9, R27, R26, 0x1, P0 ;  /* 0x0000001a1b097211 */ /* 0x000fe200000f0eff */
[----:B------:R2:W-:Y:S02]  /*182a0*/  STL.64 [R1+0x2400], R28 ;  /* 0x0024001c01007387 */ /* 0x0005e40000100a00 */
[----:B--2---:R-:W-:Y:S01]  /*182b0*/  IMAD.MOV.U32 R29, RZ, RZ, R11 ;  /* 0x000000ffff1d7224 */ /* 0x004fe200078e000b */
[----:B-----5:R-:W-:-:S04]  /*182c0*/  LEA R10, P1, R6, R24, 0x1 ;  /* 0x00000018060a7211 */ /* 0x020fc800078208ff */
[----:B------:R-:W-:Y:S01]  /*182d0*/  MOV R28, R10 ;  /* 0x0000000a001c7202 */ /* 0x000fe20000000f00 */
[----:B------:R0:W-:Y:S04]  /*182e0*/  STL [R1+0x1730], R10 ;  /* 0x0017300a01007387 */ /* 0x0001e80000100800 */
[----:B0-----:R-:W2:Y:S04]  /*182f0*/  LDL.LU.64 R10, [R1+0x2438] ;  /* 0x00243800010a7983 */ /* 0x001ea80000300a00 */
[----:B------:R0:W-:Y:S04]  /*18300*/  STL.64 [R1+0x1738], R8 ;  /* 0x0017380801007387 */ /* 0x0001e80000100a00 */
[----:B0-----:R-:W5:Y:S01]  /*18310*/  LDL.LU.64 R8, [R1+0x2430] ;  /* 0x0024300001087983 */ /* 0x001f620000300a00 */
[----:B------:R-:W-:-:S02]  /*18320*/  LEA R16, P2, R5, R24, 0x1 ;  /* 0x0000001805107211 */ /* 0x000fc400078408ff */
[----:B------:R-:W-:Y:S02]  /*18330*/  LEA R3, R0, R4, 0x1 ;  /* 0x0000000400037211 */ /* 0x000fe400078e08ff */
[-C--:B------:R-:W-:Y:S02]  /*18340*/  LEA.HI.X.SX32 R29, R6, R26.reuse, 0x1, P1 ;  /* 0x0000001a061d7211 */ /* 0x080fe400008f0eff */
[----:B------:R-:W-:Y:S02]  /*18350*/  LEA.HI.X.SX32 R17, R5, R26, 0x1, P2 ;  /* 0x0000001a05117211 */ /* 0x000fe400010f0eff */
[----:B------:R-:W-:Y:S01]  /*18360*/  MOV R28, R12 ;  /* 0x0000000c001c7202 */ /* 0x000fe20000000f00 */
[----:B------:R0:W-:Y:S01]  /*18370*/  STL [R1+0x1734], R29 ;  /* 0x0017341d01007387 */ /* 0x0001e20000100800 */
[----:B------:R-:W-:Y:S02]  /*18380*/  LEA R6, R0, R3, 0x1 ;  /* 0x0000000300067211 */ /* 0x000fe400078e08ff */
[-C--:B---3--:R-:W-:Y:S01]  /*18390*/  LEA R12, P0, R20, R24.reuse, 0x1 ;  /* 0x00000018140c7211 */ /* 0x088fe200078008ff */
[----:B------:R-:W-:Y:S01]  /*183a0*/  STL.64 [R1+0x1728], R16 ;  /* 0x0017281001007387 */ /* 0x000fe20000100a00 */
[----:B------:R-:W-:-:S02]  /*183b0*/  LEA R4, P2, R7, R24, 0x1 ;  /* 0x0000001807047211 */ /* 0x000fc400078408ff */
[----:B------:R-:W-:Y:S01]  /*183c0*/  LEA.HI.X.SX32 R13, R20, R26, 0x1, P0 ;  /* 0x0000001a140d7211 */ /* 0x000fe200000f0eff */
[----:B------:R1:W-:Y:S01]  /*183d0*/  STL [R1+0x78], R6 ;  /* 0x0000780601007387 */ /* 0x0003e20000100800 */
[----:B0-----:R-:W-:Y:S02]  /*183e0*/  LEA R29, R0, R14, 0x1 ;  /* 0x0000000e001d7211 */ /* 0x001fe400078e08ff */
[----:B------:R-:W-:-:S03]  /*183f0*/  LEA.HI.X.SX32 R5, R7, R26, 0x1, P2 ;  /* 0x0000001a07057211 */ /* 0x000fc600010f0eff */
[----:B------:R4:W-:Y:S01]  /*18400*/  STL.64 [R1+0x2418], R28 ;  /* 0x0024181c01007387 */ /* 0x0009e20000100a00 */
[----:B-1----:R-:W-:-:S03]  /*18410*/  IMAD R6, R0, 0x2, R6 ;  /* 0x0000000200067824 */ /* 0x002fc600078e0206 */
[----:B------:R0:W-:Y:S04]  /*18420*/  STL.64 [R1+0x2408], R2 ;  /* 0x0024080201007387 */ /* 0x0001e80000100a00 */
[----:B------:R1:W-:Y:S01]  /*18430*/  STL.64 [R1+0x1720], R12 ;  /* 0x0017200c01007387 */ /* 0x0003e20000100a00 */
[----:B----4-:R-:W-:Y:S02]  /*18440*/  LEA R28, P0, R22, R24, 0x1 ;  /* 0x00000018161c7211 */ /* 0x010fe400078008ff */
[C---:B0-----:R-:W-:Y:S01]  /*18450*/  LEA R2, R0.reuse, R6, 0x1 ;  /* 0x0000000600027211 */ /* 0x041fe200078e08ff */
[----:B-1----:R-:W3:Y:S03]  /*18460*/  LDL.LU.64 R12, [R1+0x2428] ;  /* 0x00242800010c7983 */ /* 0x002ee60000300a00 */
[----:B------:R-:W-:-:S02]  /*18470*/  LEA R2, R0, R2, 0x1 ;  /* 0x0000000200027211 */ /* 0x000fc400078e08ff */
[----:B------:R-:W-:Y:S02]  /*18480*/  LEA.HI.X.SX32 R29, R22, R26, 0x1, P0 ;  /* 0x0000001a161d7211 */ /* 0x000fe400000f0eff */
[----:B-----5:R-:W-:-:S04]  /*18490*/  LEA R16, P1, R8, R24, 0x1 ;  /* 0x0000001808107211 */ /* 0x020fc800078208ff */
[----:B------:R-:W-:-:S05]  /*184a0*/  LEA.HI.X.SX32 R17, R8, R26, 0x1, P1 ;  /* 0x0000001a08117211 */ /* 0x000fca00008f0eff */
[----:B------:R2:W-:Y:S04]  /*184b0*/  STL.64 [R1+0x1718], R16 ;  /* 0x0017181001007387 */ /* 0x0005e80000100a00 */
[----:B------:R0:W-:Y:S01]  /*184c0*/  STL.64 [R1+0x1710], R4 ;  /* 0x0017100401007387 */ /* 0x0001e20000100a00 */
[----:B------:R-:W-:Y:S02]  /*184d0*/  MOV R8, R14 ;  /* 0x0000000e00087202 */ /* 0x000fe40000000f00 */
[CC--:B--2---:R-:W-:Y:S02]  /*184e0*/  LEA R16, P1, R10.reuse, R24.reuse, 0x1 ;  /* 0x000000180a107211 */ /* 0x0c4fe400078208ff */
[----:B0-----:R-:W-:Y:S02]  /*184f0*/  LEA R4, P2, R9, R24, 0x1 ;  /* 0x0000001809047211 */ /* 0x001fe400078408ff */
[----:B------:R-:W-:-:S02]  /*18500*/  LEA.HI.X.SX32 R17, R10, R26, 0x1, P1 ;  /* 0x0000001a0a117211 */ /* 0x000fc400008f0eff */
[----:B------:R-:W-:Y:S01]  /*18510*/  LEA.HI.X.SX32 R5, R9, R26, 0x1, P2 ;  /* 0x0000001a09057211 */ /* 0x000fe200010f0eff */
[----:B------:R-:W-:Y:S01]  /*18520*/  STL [R1+0x60], R2 ;  /* 0x0000600201007387 */ /* 0x000fe20000100800 */
[----:B------:R-:W-:-:S03]  /*18530*/  LEA R14, P0, R19, R24, 0x1 ;  /* 0x00000018130e7211 */ /* 0x000fc600078008ff */
[----:B------:R-:W-:Y:S04]  /*18540*/  STL.64 [R1+0x1708], R28 ;  /* 0x0017081c01007387 */ /* 0x000fe80000100a00 */
[----:B------:R-:W-:Y:S04]  /*18550*/  STL.64 [R1+0x1700], R16 ;  /* 0x0017001001007387 */ /* 0x000fe80000100a00 */
[----:B------:R0:W-:Y:S02]  /*18560*/  STL.64 [R1+0x16f8], R4 ;  /* 0x0016f80401007387 */ /* 0x0001e40000100a00 */
[----:B0-----:R-:W-:Y:S01]  /*18570*/  IMAD.MOV.U32 R4, RZ, RZ, R15 ;  /* 0x000000ffff047224 */ /* 0x001fe200078e000f */
[----:B------:R-:W-:-:S05]  /*18580*/  LEA.HI.X.SX32 R15, R19, R26, 0x1, P0 ;  /* 0x0000001a130f7211 */ /* 0x000fca00000f0eff */
[----:B------:R0:W-:Y:S04]  /*18590*/  STL.64 [R1+0x16f0], R14 ;  /* 0x0016f00e01007387 */ /* 0x0001e80000100a00 */
[----:B0-----:R-:W2:Y:S01]  /*185a0*/  LDL.LU.64 R14, [R1+0x2420] ;  /* 0x00242000010e7983 */ /* 0x001ea20000300a00 */
[----:B---3--:R-:W-:-:S04]  /*185b0*/  LEA R28, P1, R12, R24, 0x1 ;  /* 0x000000180c1c7211 */ /* 0x008fc800078208ff */
[----:B------:R-:W-:Y:S02]  /*185c0*/  LEA.HI.X.SX32 R29, R12, R26, 0x1, P1 ;  /* 0x0000001a0c1d7211 */ /* 0x000fe400008f0eff */
[----:B------:R-:W-:-:S03]  /*185d0*/  LEA R16, P2, R11, R24, 0x1 ;  /* 0x000000180b107211 */ /* 0x000fc600078408ff */
[----:B------:R0:W-:Y:S01]  /*185e0*/  STL.64 [R1+0x16e8], R28 ;  /* 0x0016e81c01007387 */ /* 0x0001e20000100a00 */
[----:B------:R-:W-:Y:S02]  /*185f0*/  LEA.HI.X.SX32 R17, R11, R26, 0x1, P2 ;  /* 0x0000001a0b117211 */ /* 0x000fe400010f0eff */
[----:B0-----:R-:W-:-:S04]  /*18600*/  LEA R28, P0, R23, R24, 0x1 ;  /* 0x00000018171c7211 */ /* 0x001fc800078008ff */
[----:B------:R-:W-:Y:S01]  /*18610*/  LEA.HI.X.SX32 R29, R23, R26, 0x1, P0 ;  /* 0x0000001a171d7211 */ /* 0x000fe200000f0eff */
[----:B------:R-:W-:Y:S04]  /*18620*/  STL.64 [R1+0x16e0], R16 ;  /* 0x0016e01001007387 */ /* 0x000fe80000100a00 */
[----:B------:R0:W-:Y:S04]  /*18630*/  STL.64 [R1+0x16d8], R28 ;  /* 0x0016d81c01007387 */ /* 0x0001e80000100a00 */
[----:B0-----:R-:W3:Y:S01]  /*18640*/  LDL.LU.64 R28, [R1+0x2418] ;  /* 0x00241800011c7983 */ /* 0x001ee20000300a00 */
[----:B--2---:R-:W-:-:S04]  /*18650*/  LEA R16, P1, R14, R24, 0x1 ;  /* 0x000000180e107211 */ /* 0x004fc800078208ff */
[----:B------:R-:W-:-:S05]  /*18660*/  LEA.HI.X.SX32 R17, R14, R26, 0x1, P1 ;  /* 0x0000001a0e117211 */ /* 0x000fca00008f0eff */
[----:B------:R0:W-:Y:S04]  /*18670*/  STL.64 [R1+0x16d0], R16 ;  /* 0x0016d01001007387 */ /* 0x0001e80000100a00 */
[----:B0-----:R-:W2:Y:S01]  /*18680*/  LDL.LU.64 R16, [R1+0x2410] ;  /* 0x0024100001107983 */ /* 0x001ea20000300a00 */
[----:B------:R-:W-:-:S04]  /*18690*/  LEA R10, R0, R2, 0x1 ;  /* 0x00000002000a7211 */ /* 0x000fc800078e08ff */
[----:B------:R-:W-:-:S04]  /*186a0*/  LEA R2, R0, R10, 0x1 ;  /* 0x0000000a00027211 */ /* 0x000fc800078e08ff */
[----:B------:R-:W-:Y:S02]  /*186b0*/  LEA R5, R0, R2, 0x1 ;  /* 0x0000000200057211 */ /* 0x000fe400078e08ff */
[----:B------:R-:W-:-:S04]  /*186c0*/  LEA R2, P2, R13, R24, 0x1 ;  /* 0x000000180d027211 */ /* 0x000fc800078408ff */
[----:B------:R-:W-:Y:S01]  /*186d0*/  LEA.HI.X.SX32 R3, R13, R26, 0x1, P2 ;  /* 0x0000001a0d037211 */ /* 0x000fe200010f0eff */
[----:B------:R-:W-:Y:S01]  /*186e0*/  IMAD R19, R0, 0x2, R5 ;  /* 0x0000000200137824 */ /* 0x000fe200078e0205 */
[----:B---3--:R-:W-:Y:S02]  /*186f0*/  MOV R7, R29 ;  /* 0x0000001d00077202 */ /* 0x008fe40000000f00 */
[----:B------:R-:W-:-:S03]  /*18700*/  MOV R23, R28 ;  /* 0x0000001c00177202 */ /* 0x000fc60000000f00 */
[----:B------:R-:W-:Y:S04]  /*18710*/  STL.64 [R1+0x23f8], R6 ;  /* 0x0023f80601007387 */ /* 0x000fe80000100a00 */
[----:B------:R0:W-:Y:S01]  /*18720*/  STL.64 [R1+0x16c8], R2 ;  /* 0x0016c80201007387 */ /* 0x0001e20000100a00 */
[----:B------:R-:W-:Y:S02]  /*18730*/  LEA R5, R0, R19, 0x1 ;  /* 0x0000001300057211 */ /* 0x000fe400078e08ff */
[----:B0-----:R-:W-:-:S04]  /*18740*/  LEA R2, P0, R25, R24, 0x1 ;  /* 0x0000001819027211 */ /* 0x001fc800078008ff */
[----:B------:R-:W-:Y:S01]  /*18750*/  LEA.HI.X.SX32 R3, R25, R26, 0x1, P0 ;  /* 0x0000001a19037211 */ /* 0x000fe200000f0eff */
[----:B------:R-:W-:Y:S04]  /*18760*/  STL [R1+0x38], R5 ;  /* 0x0000380501007387 */ /* 0x000fe80000100800 */
[----:B------:R0:W-:Y:S04]  /*18770*/  STL.64 [R1+0x16c0], R2 ;  /* 0x0016c00201007387 */ /* 0x0001e80000100a00 */
[----:B0-----:R-:W3:Y:S01]  /*18780*/  LDL.LU.64 R2, [R1+0x2408] ;  /* 0x0024080001027983 */ /* 0x001ee20000300a00 */
[----:B--2---:R-:W-:-:S04]  /*18790*/  LEA R28, P1, R16, R24, 0x1 ;  /* 0x00000018101c7211 */ /* 0x004fc800078208ff */
[----:B------:R-:W-:-:S05]  /*187a0*/  LEA.HI.X.SX32 R29, R16, R26, 0x1, P1 ;  /* 0x0000001a101d7211 */ /* 0x000fca00008f0eff */
[----:B------:R0:W-:Y:S04]  /*187b0*/  STL.64 [R1+0x16b8], R28 ;  /* 0x0016b81c01007387 */ /* 0x0001e80000100a00 */
[----:B0-----:R-:W2:Y:S01]  /*187c0*/  LDL.LU.64 R28, [R1+0x2400] ;  /* 0x00240000011c7983 */ /* 0x001ea20000300a00 */
[C---:B------:R-:W-:Y:S01]  /*187d0*/  IMAD R6, R0.reuse, 0x2, R5 ;  /* 0x0000000200067824 */ /* 0x040fe200078e0205 */
[C---:B------:R-:W-:Y:S02]  /*187e0*/  LEA R12, P2, R15.reuse, R24, 0x1 ;  /* 0x000000180f0c7211 */ /* 0x040fe400078408ff */
[----:B------:R-:W-:Y:S01]  /*187f0*/  MOV R11, R8 ;  /* 0x00000008000b7202 */ /* 0x000fe20000000f00 */
[----:B------:R-:W-:Y:S01]  /*18800*/  IMAD R22, R0, 0x2, R6 ;  /* 0x0000000200167824 */ /* 0x000fe200078e0206 */
[----:B------:R-:W-:-:S02]  /*18810*/  LEA.HI.X.SX32 R13, R15, R26, 0x1, P2 ;  /* 0x0000001a0f0d7211 */ /* 0x000fc400010f0eff */
[----:B------:R-:W-:-:S03]  /*18820*/  LEA R6, P0, R21, R24, 0x1 ;  /* 0x0000001815067211 */ /* 0x000fc600078008ff */
[----:B------:R-:W-:Y:S01]  /*18830*/  STL.64 [R1+0x16b0], R12 ;  /* 0x0016b00c01007387 */ /* 0x000fe20000100a00 */
[----:B------:R-:W-:-:S03]  /*18840*/  LEA.HI.X.SX32 R7, R21, R26, 0x1, P0 ;  /* 0x0000001a15077211 */ /* 0x000fc600000f0eff */
[----:B------:R0:W-:Y:S04]  /*18850*/  STL.64 [R1+0x23e8], R10 ;  /* 0x0023e80a01007387 */ /* 0x0001e80000100a00 */
[----:B------:R1:W-:Y:S01]  /*18860*/  STL.64 [R1+0x16a8], R6 ;  /* 0x0016a80601007387 */ /* 0x0003e20000100a00 */
[----:B0-----:R-:W-:-:S03]  /*18870*/  LEA R10, P2, R17, R24, 0x1 ;  /* 0x00000018110a7211 */ /* 0x001fc600078408ff */
[----:B-1----:R-:W4:Y:S01]  /*18880*/  LDL.LU.64 R6, [R1+0x23f8] ;  /* 0x0023f80001067983 */ /* 0x002f220000300a00 */
[----:B------:R-:W-:Y:S02]  /*18890*/  LEA.HI.X.SX32 R11, R17, R26, 0x1, P2 ;  /* 0x0000001a110b7211 */ /* 0x000fe400010f0eff */
[----:B--2---:R-:W-:-:S04]  /*188a0*/  LEA R5, R0, R29, 0x1 ;  /* 0x0000001d00057211 */ /* 0x004fc800078e08ff */
[-C--:B------:R-:W-:Y:S02]  /*188b0*/  MOV R20, R5.reuse ;  /* 0x0000000500147202 */ /* 0x080fe40000000f00 */
[C---:B------:R-:W-:Y:S02]  /*188c0*/  LEA R5, R0.reuse, R5, 0x1 ;  /* 0x0000000500057211 */ /* 0x040fe400078e08ff */
[----:B------:R-:W-:-:S03]  /*188d0*/  LEA R27, R0, R29, 0x1 ;  /* 0x0000001d001b7211 */ /* 0x000fc600078e08ff */
[C---:B------:R-:W-:Y:S01]  /*188e0*/  IMAD R5, R0.reuse, 0x2, R5 ;  /* 0x0000000200057824 */ /* 0x040fe200078e0205 */
[----:B------:R-:W-:-:S04]  /*188f0*/  LEA R27, R0, R27, 0x1 ;  /* 0x0000001b001b7211 */ /* 0x000fc800078e08ff */
[----:B------:R-:W-:Y:S02]  /*18900*/  MOV R9, R27 ;  /* 0x0000001b00097202 */ /* 0x000fe40000000f00 */
[----:B------:R-:W-:Y:S02]  /*18910*/  MOV R8, R5 ;  /* 0x0000000500087202 */ /* 0x000fe40000000f00 */
[-C--:B------:R-:W-:Y:S02]  /*18920*/  LEA R27, R0, R28.reuse, 0x1 ;  /* 0x0000001c001b7211 */ /* 0x080fe400078e08ff */
[----:B------:R-:W-:Y:S02]  /*18930*/  MOV R5, R28 ;  /* 0x0000001c00057202 */ /* 0x000fe40000000f00 */
[----:B------:R-:W-:Y:S02]  /*18940*/  LEA R28, P1, R18, R24, 0x1 ;  /* 0x00000018121c7211 */ /* 0x000fe400078208ff */
[----:B------:R-:W-:-:S02]  /*18950*/  MOV R12, R29 ;  /* 0x0000001d000c7202 */ /* 0x000fc40000000f00 */
[----:B------:R-:W-:-:S05]  /*18960*/  LEA.HI.X.SX32 R29, R18, R26, 0x1, P1 ;  /* 0x0000001a121d7211 */ /* 0x000fca00008f0eff */
[----:B------:R0:W-:Y:S04]  /*18970*/  STL.64 [R1+0x16a0], R28 ;  /* 0x0016a01c01007387 */ /* 0x0001e80000100a00 */
[----:B0-----:R-:W2:Y:S04]  /*18980*/  LDL.LU.64 R28, [R1+0x23f0] ;  /* 0x0023f000011c7983 */ /* 0x001ea80000300a00 */
[----:B------:R-:W-:Y:S04]  /*18990*/  STL [R1+0x2380], R19 ;  /* 0x0023801301007387 */ /* 0x000fe80000100800 */
[----:B------:R0:W-:Y:S04]  /*189a0*/  STL.64 [R1+0x1698], R10 ;  /* 0x0016980a01007387 */ /* 0x0001e80000100a00 */
[----:B0-----:R-:W5:Y:S01]  /*189b0*/  LDL.LU.64 R10, [R1+0x23e8] ;  /* 0x0023e800010a7983 */ /* 0x001f620000300a00 */
[----:B------:R-:W-:-:S03]  /*189c0*/  LEA R13, R0, R22, 0x1 ;  /* 0x00000016000d7211 */ /* 0x000fc600078e08ff */
[----:B------:R-:W-:Y:S04]  /*189d0*/  STL.64 [R1+0x23d8], R22 ;  /* 0x0023d81601007387 */ /* 0x000fe80000100a00 */
[----:B----4-:R2:W-:Y:S01]  /*189e0*/  STL.64 [R1+0x23e0], R6 ;  /* 0x0023e00601007387 */ /* 0x0105e20000100a00 */
[----:B---3--:R-:W-:Y:S02]  /*189f0*/  LEA R18, P2, R2, R24, 0x1 ;  /* 0x0000001802127211 */ /* 0x008fe400078408ff */
[----:B------:R-:W-:Y:S01]  /*18a00*/  LEA R17, R0, R2, 0x1 ;  /* 0x0000000200117211 */ /* 0x000fe200078e08ff */
[----:B------:R-:W3:Y:S01]  /*18a10*/  LDL.LU R21, [R1+0x14] ;  /* 0x0000140001157983 */ /* 0x000ee20000300800 */
[----:B------:R-:W-:Y:S02]  /*18a20*/  LEA.HI.X.SX32 R19, R2, R26, 0x1, P2 ;  /* 0x0000001a02137211 */ /* 0x000fe400010f0eff */
[----:B------:R-:W-:Y:S01]  /*18a30*/  LEA R17, R0, R17, 0x1 ;  /* 0x0000001100117211 */ /* 0x000fe200078e08ff */
[----:B------:R-:W4:Y:S01]  /*18a40*/  LDL.LU R15, [R1+0x10] ;  /* 0x00001000010f7983 */ /* 0x000f220000300800 */
[----:B--2---:R-:W-:-:S02]  /*18a50*/  LEA R6, P0, R29, R24, 0x1 ;  /* 0x000000181d067211 */ /* 0x004fc400078008ff */
[C---:B------:R-:W-:Y:S02]  /*18a60*/  LEA R22, P1, R28.reuse, R24, 0x1 ;  /* 0x000000181c167211 */ /* 0x040fe400078208ff */
[-C--:B------:R-:W-:Y:S02]  /*18a70*/  LEA.HI.X.SX32 R7, R29, R26.reuse, 0x1, P0 ;  /* 0x0000001a1d077211 */ /* 0x080fe400000f0eff */
[----:B------:R-:W-:-:S03]  /*18a80*/  LEA.HI.X.SX32 R23, R28, R26, 0x1, P1 ;  /* 0x0000001a1c177211 */ /* 0x000fc600008f0eff */
[----:B------:R-:W-:Y:S01]  /*18a90*/  STL.64 [R1+0x1690], R6 ;  /* 0x0016900601007387 */ /* 0x000fe20000100a00 */
[----:B------:R-:W-:-:S03]  /*18aa0*/  MOV R29, R17 ;  /* 0x00000011001d7202 */ /* 0x000fc60000000f00 */
[----:B------:R-:W-:Y:S04]  /*18ab0*/  STL.64 [R1+0x1688], R22 ;  /* 0x0016881601007387 */ /* 0x000fe80000100a00 */
[----:B-----5:R-:W-:Y:S04]  /*18ac0*/  STL.64 [R1+0x23d0], R10 ;  /* 0x0023d00a01007387 */ /* 0x020fe80000100a00 */
[----:B------:R0:W-:Y:S04]  /*18ad0*/  STL.64 [R1+0x1680], R18 ;  /* 0x0016801201007387 */ /* 0x0001e80000100a00 */
[----:B0-----:R-:W2:Y:S04]  /*18ae0*/  LDL.LU R18, [R1+0x18] ;  /* 0x0000180001127983 */ /* 0x001ea80000300800 */
[----:B------:R-:W5:Y:S01]  /*18af0*/  LDL.LU R17, [R1+0x30] ;  /* 0x0000300001117983 */ /* 0x000f620000300800 */
[----:B------:R-:W-:Y:S01]  /*18b00*/  IMAD.MOV.U32 R14, RZ, RZ, R27 ;  /* 0x000000ffff0e7224 */ /* 0x000fe200078e001b */
[----:B------:R-:W-:-:S05]  /*18b10*/  LEA R27, R0, R2, 0x1 ;  /* 0x00000002001b7211 */ /* 0x000fca00078e08ff */
[----:B------:R-:W-:-:S05]  /*18b20*/  IMAD R27, R0, 0x2, R27 ;  /* 0x00000002001b7824 */ /* 0x000fca00078e021b */
[----:B------:R-:W-:-:S04]  /*18b30*/  LEA R27, R0, R27, 0x1 ;  /* 0x0000001b001b7211 */ /* 0x000fc800078e08ff */
[----:B------:R-:W-:Y:S01]  /*18b40*/  MOV R16, R27 ;  /* 0x0000001b00107202 */ /* 0x000fe20000000f00 */
[C---:B------:R-:W-:Y:S02]  /*18b50*/  IMAD R27, R0.reuse, 0x2, R13 ;  /* 0x00000002001b7824 */ /* 0x040fe400078e020d */
[----:B------:R-:W-:-:S05]  /*18b60*/  IMAD R13, R0, 0x2, R2 ;  /* 0x00000002000d7824 */ /* 0x000fca00078e0202 */
[----:B------:R-:W-:-:S04]  /*18b70*/  MOV R2, R13 ;  /* 0x0000000d00027202 */ /* 0x000fc80000000f00 */
[CC--:B------:R-:W-:Y:S02]  /*18b80*/  LEA R6, P0, R2.reuse, R24.reuse, 0x1 ;  /* 0x0000001802067211 */ /* 0x0c0fe400078008ff */
[C---:B------:R-:W-:Y:S02]  /*18b90*/  LEA R22, P1, R29.reuse, R24, 0x1 ;  /* 0x000000181d167211 */ /* 0x040fe400078208ff */
[-C--:B------:R-:W-:Y:S02]  /*18ba0*/  LEA.HI.X.SX32 R7, R2, R26.reuse, 0x1, P0 ;  /* 0x0000001a02077211 */ /* 0x080fe400000f0eff */
[----:B------:R-:W-:Y:S01]  /*18bb0*/  LEA.HI.X.SX32 R23, R29, R26, 0x1, P1 ;  /* 0x0000001a1d177211 */ /* 0x000fe200008f0eff */
[----:B-----5:R-:W-:Y:S04]  /*18bc0*/  STL [R1+0x23b8], R17 ;  /* 0x0023b81101007387 */ /* 0x020fe80000100800 */
[----:B------:R-:W5:Y:S04]  /*18bd0*/  LDL.LU R19, [R1+0x2c] ;  /* 0x00002c0001137983 */ /* 0x000f680000300800 */
[----:B------:R0:W-:Y:S04]  /*18be0*/  STL.64 [R1+0x1678], R6 ;  /* 0x0016780601007387 */ /* 0x0001e80000100a00 */
[----:B0-----:R-:W2:Y:S04]  /*18bf0*/  LDL.LU.64 R6, [R1+0x23e0] ;  /* 0x0023e00001067983 */ /* 0x001ea80000300a00 */
[----:B------:R0:W-:Y:S04]  /*18c00*/  STL.64 [R1+0x1670], R22 ;  /* 0x0016701601007387 */ /* 0x0001e80000100a00 */
[----:B0-----:R-:W3:Y:S01]  /*18c10*/  LDL.LU.64 R22, [R1+0x23d8] ;  /* 0x0023d80001167983 */ /* 0x001ee20000300a00 */
[----:B------:R-:W-:-:S02]  /*18c20*/  LEA R25, R0, R27, 0x1 ;  /* 0x0000001b00197211 */ /* 0x000fc400078e08ff */
[----:B------:R-:W-:Y:S02]  /*18c30*/  LEA R10, P2, R16, R24, 0x1 ;  /* 0x00000018100a7211 */ /* 0x000fe400078408ff */
[----:B------:R-:W-:Y:S02]  /*18c40*/  LEA R28, R0, R25, 0x1 ;  /* 0x00000019001c7211 */ /* 0x000fe400078e08ff */
[----:B------:R-:W-:Y:S01]  /*18c50*/  MOV R13, R14 ;  /* 0x0000000e000d7202 */ /* 0x000fe20000000f00 */
[----:B------:R-:W-:Y:S01]  /*18c60*/  IMAD.MOV.U32 R14, RZ, RZ, R20 ;  /* 0x000000ffff0e7224 */ /* 0x000fe200078e0014 */
[----:B------:R-:W-:Y:S02]  /*18c70*/  LEA.HI.X.SX32 R11, R16, R26, 0x1, P2 ;  /* 0x0000001a100b7211 */ /* 0x000fe400010f0eff */
[----:B------:R-:W-:Y:S02]  /*18c80*/  MOV R20, R3 ;  /* 0x0000000300147202 */ /* 0x000fe40000000f00 */
[----:B------:R-:W-:-:S05]  /*18c90*/  LEA R3, R0, R28, 0x1 ;  /* 0x0000001c00037211 */ /* 0x000fca00078e08ff */
[----:B------:R-:W-:-:S05]  /*18ca0*/  IMAD R2, R0, 0x2, R3 ;  /* 0x0000000200027824 */ /* 0x000fca00078e0203 */
[----:B------:R-:W-:Y:S01]  /*18cb0*/  LEA R29, R0, R2, 0x1 ;  /* 0x00000002001d7211 */ /* 0x000fe200078e08ff */
[----:B--2---:R4:W-:Y:S04]  /*18cc0*/  STL.64 [R1+0x23c0], R6 ;  /* 0x0023c00601007387 */ /* 0x0049e80000100a00 */
[----:B------:R3:W-:Y:S01]  /*18cd0*/  STL.64 [R1+0x1668], R10 ;  /* 0x0016680a01007387 */ /* 0x0007e20000100a00 */
[-C--:B----4-:R-:W-:Y:S02]  /*18ce0*/  LEA R6, P1, R15, R24.reuse, 0x1 ;  /* 0x000000180f067211 */ /* 0x090fe400078208ff */
[-C--:B---3--:R-:W-:Y:S02]  /*18cf0*/  LEA R10, P0, R21, R24.reuse, 0x1 ;  /* 0x00000018150a7211 */ /* 0x088fe400078008ff */
[----:B------:R-:W-:-:S02]  /*18d00*/  LEA R16, P2, R23, R24, 0x1 ;  /* 0x0000001817107211 */ /* 0x000fc400078408ff */
[-C--:B------:R-:W-:Y:S01]  /*18d10*/  LEA.HI.X.SX32 R11, R21, R26.reuse, 0x1, P0 ;  /* 0x0000001a150b7211 */ /* 0x080fe200000f0eff */
[----:B------:R0:W-:Y:S01]  /*18d20*/  STL.64 [R1+0x2368], R2 ;  /* 0x0023680201007387 */ /* 0x0001e20000100a00 */
[-C--:B------:R-:W-:Y:S02]  /*18d30*/  LEA.HI.X.SX32 R7, R15, R26.reuse, 0x1, P1 ;  /* 0x0000001a0f077211 */ /* 0x080fe400008f0eff */
[----:B------:R-:W-:Y:S01]  /*18d40*/  LEA.HI.X.SX32 R17, R23, R26, 0x1, P2 ;  /* 0x0000001a17117211 */ /* 0x000fe200010f0eff */
[----:B------:R-:W-:Y:S01]  /*18d50*/  IMAD.MOV.U32 R15, RZ, RZ, R9 ;  /* 0x000000ffff0f7224 */ /* 0x000fe200078e0009 */
[----:B0-----:R-:W2:Y:S04]  /*18d60*/  LDL.LU R2, [R1+0x1c] ;  /* 0x00001c0001027983 */ /* 0x001ea80000300800 */
[----:B------:R0:W-:Y:S04]  /*18d70*/  STL.64 [R1+0x1660], R10 ;  /* 0x0016600a01007387 */ /* 0x0001e80000100a00 */
[----:B0-----:R-:W3:Y:S04]  /*18d80*/  LDL.LU.64 R10, [R1+0x23d0] ;  /* 0x0023d000010a7983 */ /* 0x001ee80000300a00 */
[----:B------:R-:W-:Y:S04]  /*18d90*/  STL.64 [R1+0x1658], R6 ;  /* 0x0016580601007387 */ /* 0x000fe80000100a00 */
[----:B------:R-:W-:Y:S04]  /*18da0*/  STL.64 [R1+0x23b0], R12 ;  /* 0x0023b00c01007387 */ /* 0x000fe80000100a00 */
[----:B------:R-:W-:Y:S04]  /*18db0*/  STL.64 [R1+0x1650], R16 ;  /* 0x0016501001007387 */ /* 0x000fe80000100a00 */
[----:B------:R-:W-:Y:S04]  /*18dc0*/  STL [R1+0x23c8], R13 ;  /* 0x0023c80d01007387 */ /* 0x000fe80000100800 */
[----:B------:R-:W4:Y:S04]  /*18dd0*/  LDL.LU R9, [R1+0x40] ;  /* 0x0000400001097983 */ /* 0x000f280000300800 */
[----:B------:R0:W-:Y:S04]  /*18de0*/  STL.64 [R1+0x2370], R28 ;  /* 0x0023701c01007387 */ /* 0x0001e80000100a00 */
[----:B0-----:R-:W3:Y:S01]  /*18df0*/  LDL.LU R28, [R1+0x20] ;  /* 0x00002000011c7983 */ /* 0x001ee20000300800 */
[----:B------:R-:W-:Y:S01]  /*18e00*/  MOV R3, R5 ;  /* 0x0000000500037202 */ /* 0x000fe20000000f00 */
[----:B------:R-:W-:Y:S01]  /*18e10*/  IMAD R5, R0, 0x2, R29 ;  /* 0x0000000200057824 */ /* 0x000fe200078e021d */
[----:B------:R-:W-:-:S02]  /*18e20*/  LEA R16, P2, R18, R24, 0x1 ;  /* 0x0000001812107211 */ /* 0x000fc400078408ff */
[----:B------:R-:W-:Y:S02]  /*18e30*/  MOV R21, R8 ;  /* 0x0000000800157202 */ /* 0x000fe40000000f00 */
[----:B------:R-:W-:Y:S02]  /*18e40*/  LEA.HI.X.SX32 R17, R18, R26, 0x1, P2 ;  /* 0x0000001a12117211 */ /* 0x000fe400010f0eff */
[----:B------:R-:W-:Y:S02]  /*18e50*/  MOV R8, R4 ;  /* 0x0000000400087202 */ /* 0x000fe40000000f00 */
[----:B------:R-:W-:Y:S02]  /*18e60*/  LEA R4, R0, R5, 0x1 ;  /* 0x0000000500047211 */ /* 0x000fe400078e08ff */
[----:B--2---:R-:W-:-:S04]  /*18e70*/  LEA R6, P1, R2, R24, 0x1 ;  /* 0x0000001802067211 */ /* 0x004fc800078208ff */
[----:B------:R-:W-:Y:S02]  /*18e80*/  LEA.HI.X.SX32 R7, R2, R26, 0x1, P1 ;  /* 0x0000001a02077211 */ /* 0x000fe400008f0eff */
[----:B---3--:R-:W-:-:S04]  /*18e90*/  LEA R12, P0, R28, R24, 0x1 ;  /* 0x000000181c0c7211 */ /* 0x008fc800078008ff */
[----:B------:R-:W-:-:S05]  /*18ea0*/  LEA.HI.X.SX32 R13, R28, R26, 0x1, P0 ;  /* 0x0000001a1c0d7211 */ /* 0x000fca00000f0eff */
[----:B------:R0:W-:Y:S04]  /*18eb0*/  STL.64 [R1+0x1648], R12 ;  /* 0x0016480c01007387 */ /* 0x0001e80000100a00 */
[----:B0-----:R0:W2:Y:S04]  /*18ec0*/  LDL.LU R13, [R1+0x23c8] ;  /* 0x0023c800010d7983 */ /* 0x0010a80000300800 */
[----:B------:R1:W-:Y:S04]  /*18ed0*/  STL.64 [R1+0x1640], R6 ;  /* 0x0016400601007387 */ /* 0x0003e80000100a00 */
[----:B-1----:R-:W3:Y:S04]  /*18ee0*/  LDL.LU.64 R6, [R1+0x23c0] ;  /* 0x0023c00001067983 */ /* 0x002ee80000300a00 */
[----:B------:R1:W-:Y:S04]  /*18ef0*/  STL.64 [R1+0x1638], R16 ;  /* 0x0016381001007387 */ /* 0x0003e80000100a00 */
[----:B-1----:R-:W2:Y:S04]  /*18f00*/  LDL.LU R17, [R1+0x23b8] ;  /* 0x0023b80001117983 */ /* 0x002ea80000300800 */
[----:B------:R1:W-:Y:S04]  /*18f10*/  STL.64 [R1+0x2360], R4 ;  /* 0x0023600401007387 */ /* 0x0003e80000100a00 */
[----:B-1----:R-:W2:Y:S01]  /*18f20*/  LDL.LU R5, [R1+0x44] ;  /* 0x0000440001057983 */ /* 0x002ea20000300800 */
[----:B------:R-:W-:-:S02]  /*18f30*/  LEA R2, R0, R4, 0x1 ;  /* 0x0000000400027211 */ /* 0x000fc400078e08ff */
[----:B-----5:R-:W-:Y:S01]  /*18f40*/  LEA R12, P1, R19, R24, 0x1 ;  /* 0x00000018130c7211 */ /* 0x020fe200078208ff */
[----:B---3--:R-:W-:-:S05]  /*18f50*/  IMAD.MOV.U32 R4, RZ, RZ, R7 ;  /* 0x000000ffff047224 */ /* 0x008fca00078e0007 */
[----:B--2---:R-:W-:Y:S04]  /*18f60*/  STL.64 [R1+0x23a8], R4 ;  /* 0x0023a80401007387 */ /* 0x004fe80000100a00 */
[----:B------:R1:W-:Y:S04]  /*18f70*/  STL [R1+0x1628], R12 ;  /* 0x0016280c01007387 */ /* 0x0003e80000100800 */
[----:B-1----:R-:W2:Y:S01]  /*18f80*/  LDL.LU.64 R12, [R1+0x23b0] ;  /* 0x0023b000010c7983 */ /* 0x002ea20000300a00 */
[----:B------:R-:W-:Y:S02]  /*18f90*/  LEA R23, R0, R10, 0x1 ;  /* 0x0000000a00177211 */ /* 0x000fe400078e08ff */
[----:B------:R-:W-:-:S02]  /*18fa0*/  LEA R28, P2, R11, R24, 0x1 ;  /* 0x000000180b1c7211 */ /* 0x000fc400078408ff */
[----:B------:R-:W-:-:S03]  /*18fb0*/  LEA R23, R0, R23, 0x1 ;  /* 0x0000001700177211 */ /* 0x000fc600078e08ff */
[----:B------:R-:W-:Y:S04]  /*18fc0*/  STL [R1+0x1620], R28 ;  /* 0x0016201c01007387 */ /* 0x000fe80000100800 */
[----:B--2---:R1:W-:Y:S04]  /*18fd0*/  STL.64 [R1+0x2398], R12 ;  /* 0x0023980c01007387 */ /* 0x0043e80000100a00 */
[----:B------:R-:W-:Y:S01]  /*18fe0*/  STL.64 [R1+0x23a0], R22 ;  /* 0x0023a01601007387 */ /* 0x000fe20000100a00 */
[----:B-1----:R-:W-:Y:S01]  /*18ff0*/  IMAD.MOV.U32 R13, RZ, RZ, R29 ;  /* 0x000000ffff0d7224 */ /* 0x002fe200078e001d */
[----:B------:R-:W-:-:S02]  /*19000*/  MOV R12, R28 ;  /* 0x0000001c000c7202 */ /* 0x000fc40000000f00 */
[----:B------:R-:W-:Y:S02]  /*19010*/  MOV R29, R15 ;  /* 0x0000000f001d7202 */ /* 0x000fe40000000f00 */
[----:B------:R-:W-:Y:S01]  /*19020*/  MOV R28, R14 ;  /* 0x0000000e001c7202 */ /* 0x000fe20000000f00 */
[----:B------:R-:W2:Y:S04]  /*19030*/  LDL.LU R15, [R1+0x54] ;  /* 0x00005400010f7983 */ /* 0x000ea80000300800 */
[----:B------:R-:W2:Y:S01]  /*19040*/  LDL.LU R14, [R1+0x50] ;  /* 0x00005000010e7983 */ /* 0x000ea20000300800 */
[----:B------:R-:W-:-:S04]  /*19050*/  LEA R4, P0, R17, R24, 0x1 ;  /* 0x0000001811047211 */ /* 0x000fc800078008ff */
[-C--:B------:R-:W-:Y:S01]  /*19060*/  LEA.HI.X.SX32 R5, R17, R26.reuse, 0x1, P0 ;  /* 0x0000001a11057211 */ /* 0x080fe200000f0eff */
[----:B--2---:R1:W-:Y:S04]  /*19070*/  STL.64 [R1+0x2390], R14 ;  /* 0x0023900e01007387 */ /* 0x0043e80000100a00 */
[----:B-1----:R0:W2:Y:S04]  /*19080*/  LDL.64 R14, [R1+0x1628] ;  /* 0x00162800010e7983 */ /* 0x0020a80000100a00 */
[----:B------:R1:W-:Y:S04]  /*19090*/  STL.64 [R1+0x1630], R4 ;  /* 0x0016300401007387 */ /* 0x0003e80000100a00 */
[----:B-1----:R-:W3:Y:S01]  /*190a0*/  LDL.LU.64 R4, [R1+0x23a8] ;  /* 0x0023a80001047983 */ /* 0x002ee20000300a00 */
[----:B------:R-:W-:-:S02]  /*190b0*/  LEA.HI.X.SX32 R13, R11, R26, 0x1, P2 ;  /* 0x0000001a0b0d7211 */ /* 0x000fc400010f0eff */
[C---:B------:R-:W-:Y:S02]  /*190c0*/  LEA R7, R0.reuse, R2, 0x1 ;  /* 0x0000000200077211 */ /* 0x040fe400078e08ff */
[----:B------:R-:W-:Y:S02]  /*190d0*/  MOV R18, R10 ;  /* 0x0000000a00127202 */ /* 0x000fe40000000f00 */
[----:B----4-:R-:W-:Y:S02]  /*190e0*/  LEA R22, P2, R9, R24, 0x1 ;  /* 0x0000001809167211 */ /* 0x010fe400078408ff */
[CC--:B------:R-:W-:Y:S02]  /*190f0*/  LEA R10, R0.reuse, R6.reuse, 0x1 ;  /* 0x00000006000a7211 */ /* 0x0c0fe400078e08ff */
[CC--:B------:R-:W-:Y:S02]  /*19100*/  LEA R16, R0.reuse, R6.reuse, 0x1 ;  /* 0x0000000600107211 */ /* 0x0c0fe400078e08ff */
[----:B------:R-:W-:Y:S01]  /*19110*/  MOV R11, R6 ;  /* 0x00000006000b7202 */ /* 0x000fe20000000f00 */
[----:B------:R-:W-:Y:S01]  /*19120*/  IMAD R6, R0, 0x2, R7 ;  /* 0x0000000200067824 */ /* 0x000fe200078e0207 */
[----:B--2---:R-:W-:-:S05]  /*19130*/  LEA.HI.X.SX32 R15, R19, R26, 0x1, P1 ;  /* 0x0000001a130f7211 */ /* 0x004fca00008f0eff */
[----:B------:R-:W-:Y:S04]  /*19140*/  STL [R1+0x162c], R15 ;  /* 0x00162c0f01007387 */ /* 0x000fe80000100800 */
[----:B------:R-:W2:Y:S04]  /*19150*/  LDL.LU R2, [R1+0x70] ;  /* 0x0000700001027983 */ /* 0x000ea80000300800 */
[----:B------:R1:W-:Y:S04]  /*19160*/  STL [R1+0x1624], R13 ;  /* 0x0016240d01007387 */ /* 0x0003e80000100800 */
[----:B------:R-:W4:Y:S04]  /*19170*/  LDL.LU R17, [R1+0x6c] ;  /* 0x00006c0001117983 */ /* 0x000f280000300800 */
[----:B------:R-:W5:Y:S01]  /*19180*/  LDL.LU R19, [R1+0x68] ;  /* 0x0000680001137983 */ /* 0x000f620000300800 */
[----:B---3--:R-:W-:-:S02]  /*19190*/  LEA R12, P0, R4, R24, 0x1 ;  /* 0x00000018040c7211 */ /* 0x008fc400078008ff */
[----:B-1----:R-:W-:Y:S01]  /*191a0*/  MOV R13, R4 ;  /* 0x00000004000d7202 */ /* 0x002fe20000000f00 */
[----:B------:R1:W-:Y:S01]  /*191b0*/  STL [R1+0x1608], R22 ;  /* 0x0016081601007387 */ /* 0x0003e20000100800 */
[----:B------:R-:W-:-:S03]  /*191c0*/  LEA R4, R0, R6, 0x1 ;  /* 0x0000000600047211 */ /* 0x000fc600078e08ff */
[----:B-1----:R-:W3:Y:S04]  /*191d0*/  LDL.LU.64 R22, [R1+0x23a0] ;  /* 0x0023a00001167983 */ /* 0x002ee80000300a00 */
[----:B------:R1:W-:Y:S04]  /*191e0*/  STL.64 [R1+0x2358], R6 ;  /* 0x0023580601007387 */ /* 0x0003e80000100a00 */
[----:B-1----:R0:W2:Y:S01]  /*191f0*/  LDL.64 R6, [R1+0x1608] ;  /* 0x0016080001067983 */ /* 0x0020a20000100a00 */
[----:B------:R-:W-:Y:S02]  /*19200*/  LEA R14, P1, R5, R24, 0x1 ;  /* 0x00000018050e7211 */ /* 0x000fe400078208ff */
[----:B------:R-:W-:-:S02]  /*19210*/  LEA.HI.X.SX32 R13, R13, R26, 0x1, P0 ;  /* 0x0000001a0d0d7211 */ /* 0x000fc400000f0eff */
[----:B------:R-:W-:-:S03]  /*19220*/  LEA.HI.X.SX32 R15, R5, R26, 0x1, P1 ;  /* 0x0000001a050f7211 */ /* 0x000fc600008f0eff */
[----:B------:R1:W-:Y:S04]  /*19230*/  STL.64 [R1+0x1618], R12 ;  /* 0x0016180c01007387 */ /* 0x0003e80000100a00 */
[----:B-1----:R-:W3:Y:S04]  /*19240*/  LDL.LU.64 R12, [R1+0x2398] ;  /* 0x00239800010c7983 */ /* 0x002ee80000300a00 */
[----:B-----5:R-:W-:Y:S04]  /*19250*/  STL.64 [R1+0x2388], R18 ;  /* 0x0023881201007387 */ /* 0x020fe80000100a00 */
[----:B------:R1:W-:Y:S04]  /*19260*/  STL.64 [R1+0x1610], R14 ;  /* 0x0016100e01007387 */ /* 0x0003e80000100a00 */
[----:B-1----:R-:W5:Y:S01]  /*19270*/  LDL.LU.64 R14, [R1+0x2390] ;  /* 0x00239000010e7983 */ /* 0x002f620000300a00 */
[----:B------:R-:W-:Y:S01]  /*19280*/  IMAD.MOV.U32 R19, RZ, RZ, R8 ;  /* 0x000000ffff137224 */ /* 0x000fe200078e0008 */
[----:B------:R-:W-:-:S04]  /*19290*/  LEA R18, P0, R8, R24, 0x1 ;  /* 0x0000001808127211 */ /* 0x000fc800078008ff */
[-C--:B------:R-:W-:Y:S02]  /*192a0*/  LEA.HI.X.SX32 R19, R19, R26.reuse, 0x1, P0 ;  /* 0x0000001a13137211 */ /* 0x080fe400000f0eff */
[----:B--2---:R-:W-:-:S05]  /*192b0*/  LEA.HI.X.SX32 R7, R9, R26, 0x1, P2 ;  /* 0x0000001a09077211 */ /* 0x004fca00010f0eff */
[----:B------:R-:W-:Y:S04]  /*192c0*/  STL [R1+0x160c], R7 ;  /* 0x00160c0701007387 */ /* 0x000fe80000100800 */
[----:B------:R1:W-:Y:S04]  /*192d0*/  STL.64 [R1+0x1600], R18 ;  /* 0x0016001201007387 */ /* 0x0003e80000100a00 */
[----:B-1----:R-:W2:Y:S01]  /*192e0*/  LDL.LU.64 R18, [R1+0x2388] ;  /* 0x0023880001127983 */ /* 0x002ea20000300a00 */
[----:B------:R-:W-:-:S04]  /*192f0*/  LEA R9, R0, R4, 0x1 ;  /* 0x0000000400097211 */ /* 0x000fc800078e08ff */
[----:B------:R-:W-:Y:S02]  /*19300*/  LEA R8, R0, R9, 0x1 ;  /* 0x0000000900087211 */ /* 0x000fe400078e08ff */
[CC--:B-----5:R-:W-:Y:S02]  /*19310*/  LEA R6, P1, R15.reuse, R24.reuse, 0x1 ;  /* 0x000000180f067211 */ /* 0x0e0fe400078208ff */
[C---:B------:R-:W-:Y:S02]  /*19320*/  LEA R4, P2, R14.reuse, R24, 0x1 ;  /* 0x000000180e047211 */ /* 0x040fe400078408ff */
[-C--:B------:R-:W-:Y:S02]  /*19330*/  LEA.HI.X.SX32 R7, R15, R26.reuse, 0x1, P1 ;  /* 0x0000001a0f077211 */ /* 0x080fe400008f0eff */
[----:B------:R-:W-:Y:S02]  /*19340*/  LEA.HI.X.SX32 R5, R14, R26, 0x1, P2 ;  /* 0x0000001a0e057211 */ /* 0x000fe400010f0eff */
[----:B------:R-:W-:-:S02]  /*19350*/  MOV R14, R11 ;  /* 0x0000000b000e7202 */ /* 0x000fc40000000f00 */
[----:B------:R-:W-:Y:S01]  /*19360*/  MOV R15, R20 ;  /* 0x00000014000f7202 */ /* 0x000fe20000000f00 */
[----:B------:R4:W-:Y:S04]  /*19370*/  STL.64 [R1+0x15f8], R6 ;  /* 0x0015f80601007387 */ /* 0x0009e80000100a00 */
[----:B------:R1:W-:Y:S04]  /*19380*/  STL.64 [R1+0x2378], R14 ;  /* 0x0023780e01007387 */ /* 0x0003e80000100a00 */
[----:B------:R2:W-:Y:S01]  /*19390*/  STL.64 [R1+0x15f0], R4 ;  /* 0x0015f00401007387 */ /* 0x0005e20000100a00 */
[----:B----4-:R-:W-:-:S02]  /*193a0*/  LEA R6, P1, R17, R24, 0x1 ;  /* 0x0000001811067211 */ /* 0x010fc400078208ff */
[C---:B-1----:R-:W-:Y:S02]  /*193b0*/  LEA R14, P0, R2.reuse, R24, 0x1 ;  /* 0x00000018020e7211 */ /* 0x042fe400078008ff */
[-C--:B------:R-:W-:Y:S02]  /*193c0*/  LEA.HI.X.SX32 R7, R17, R26.reuse, 0x1, P1 ;  /* 0x0000001a11077211 */ /* 0x080fe400008f0eff */
[----:B------:R-:W-:Y:S02]  /*193d0*/  LEA.HI.X.SX32 R15, R2, R26, 0x1, P0 ;  /* 0x0000001a020f7211 */ /* 0x000fe400000f0eff */
[----:B--2---:R-:W-:Y:S02]  /*193e0*/  LEA R4, P2, R19, R24, 0x1 ;  /* 0x0000001813047211 */ /* 0x004fe400078408ff */
[----:B------:R-:W-:Y:S01]  /*193f0*/  MOV R17, R18 ;  /* 0x0000001200117202 */ /* 0x000fe20000000f00 */
[----:B------:R-:W-:Y:S01]  /*19400*/  IMAD R20, R0, 0x2, R8 ;  /* 0x0000000200147824 */ /* 0x000fe200078e0208 */
[----:B------:R-:W-:Y:S01]  /*19410*/  LEA R18, P0, R3, R24, 0x1 ;  /* 0x0000001803127211 */ /* 0x000fe200078008ff */
[----:B------:R3:W-:Y:S01]  /*19420*/  STL.64 [R1+0x15e8], R14 ;  /* 0x0015e80e01007387 */ /* 0x0007e20000100a00 */
[----:B------:R-:W-:-:S02]  /*19430*/  LEA.HI.X.SX32 R5, R19, R26, 0x1, P2 ;  /* 0x0000001a13057211 */ /* 0x000fc400010f0eff */
[----:B------:R-:W-:Y:S02]  /*19440*/  LEA.HI.X.SX32 R19, R3, R26, 0x1, P0 ;  /* 0x0000001a03137211 */ /* 0x000fe400000f0eff */
[----:B------:R-:W-:Y:S01]  /*19450*/  LEA R11, R0, R20, 0x1 ;  /* 0x00000014000b7211 */ /* 0x000fe200078e08ff */
[----:B------:R1:W-:Y:S01]  /*19460*/  STL.64 [R1+0x15d8], R4 ;  /* 0x0015d80401007387 */ /* 0x0003e20000100a00 */
[----:B---3--:R-:W-:-:S03]  /*19470*/  LEA R14, P1, R13, R24, 0x1 ;  /* 0x000000180d0e7211 */ /* 0x008fc600078208ff */
[----:B------:R2:W-:Y:S01]  /*19480*/  STL.64 [R1+0x15e0], R6 ;  /* 0x0015e00601007387 */ /* 0x0005e20000100a00 */
[----:B------:R-:W-:-:S03]  /*19490*/  LEA.HI.X.SX32 R15, R13, R26, 0x1, P1 ;  /* 0x0000001a0d0f7211 */ /* 0x000fc600008f0eff */
[----:B-1----:R-:W3:Y:S01]  /*194a0*/  LDL.LU R5, [R1+0x60] ;  /* 0x0000600001057983 */ /* 0x002ee20000300800 */
[----:B------:R-:W-:Y:S01]  /*194b0*/  MOV R4, R10 ;  /* 0x0000000a00047202 */ /* 0x000fe20000000f00 */
[----:B------:R-:W-:Y:S02]  /*194c0*/  IMAD R10, R0, 0x2, R11 ;  /* 0x00000002000a7824 */ /* 0x000fe400078e020b */
[----:B------:R1:W-:Y:S01]  /*194d0*/  STL.64 [R1+0x15d0], R18 ;  /* 0x0015d01201007387 */ /* 0x0003e20000100a00 */
[----:B--2---:R-:W-:Y:S02]  /*194e0*/  LEA R6, P2, R12, R24, 0x1 ;  /* 0x000000180c067211 */ /* 0x004fe400078408ff */
[----:B------:R-:W-:Y:S02]  /*194f0*/  LEA R2, R0, R10, 0x1 ;  /* 0x0000000a00027211 */ /* 0x000fe400078e08ff */
[----:B------:R-:W-:Y:S01]  /*19500*/  LEA.HI.X.SX32 R7, R12, R26, 0x1, P2 ;  /* 0x0000001a0c077211 */ /* 0x000fe200010f0eff */
[----:B-1----:R-:W2:Y:S04]  /*19510*/  LDL.LU R19, [R1+0x2380] ;  /* 0x0023800001137983 */ /* 0x002ea80000300800 */
[----:B------:R1:W-:Y:S01]  /*19520*/  STL.64 [R1+0x15c8], R14 ;  /* 0x0015c80e01007387 */ /* 0x0003e20000100a00 */
[----:B------:R-:W-:-:S03]  /*19530*/  LEA R13, R0, R2, 0x1 ;  /* 0x00000002000d7211 */ /* 0x000fc600078e08ff */
[----:B------:R4:W-:Y:S01]  /*19540*/  STL.64 [R1+0x15c0], R6 ;  /* 0x0015c00601007387 */ /* 0x0009e20000100a00 */
[----:B-1----:R-:W-:-:S04]  /*19550*/  LEA R14, P0, R28, R24, 0x1 ;  /* 0x000000181c0e7211 */ /* 0x002fc800078008ff */
[----:B------:R-:W-:Y:S02]  /*19560*/  LEA.HI.X.SX32 R15, R28, R26, 0x1, P0 ;  /* 0x0000001a1c0f7211 */ /* 0x000fe400000f0eff */
[-C--:B----4-:R-:W-:Y:S02]  /*19570*/  LEA R6, P1, R29, R24.reuse, 0x1 ;  /* 0x000000181d067211 */ /* 0x090fe400078208ff */
[----:B------:R-:W-:Y:S01]  /*19580*/  LEA R2, P2, R21, R24, 0x1 ;  /* 0x0000001815027211 */ /* 0x000fe200078408ff */
[----:B------:R1:W-:Y:S01]  /*19590*/  STL.64 [R1+0x15b8], R14 ;  /* 0x0015b80e01007387 */ /* 0x0003e20000100a00 */
[C---:B------:R-:W-:Y:S02]  /*195a0*/  LEA R12, R0.reuse, R13, 0x1 ;  /* 0x0000000d000c7211 */ /* 0x040fe400078e08ff */
[-C--:B------:R-:W-:Y:S02]  /*195b0*/  LEA.HI.X.SX32 R7, R29, R26.reuse, 0x1, P1 ;  /* 0x0000001a1d077211 */ /* 0x080fe400008f0eff */
[----:B------:R-:W-:Y:S01]  /*195c0*/  LEA.HI.X.SX32 R3, R21, R26, 0x1, P2 ;  /* 0x0000001a15037211 */ /* 0x000fe200010f0eff */
[----:B-1----:R-:W4:Y:S04]  /*195d0*/  LDL.LU.64 R14, [R1+0x2378] ;  /* 0x00237800010e7983 */ /* 0x002f280000300a00 */
[----:B------:R1:W-:Y:S04]  /*195e0*/  STL.64 [R1+0x2350], R12 ;  /* 0x0023500c01007387 */ /* 0x0003e80000100a00 */
[----:B------:R-:W-:Y:S04]  /*195f0*/  STL.64 [R1+0x15b0], R6 ;  /* 0x0015b00601007387 */ /* 0x000fe80000100a00 */
[----:B------:R5:W-:Y:S04]  /*19600*/  STL.64 [R1+0x15a8], R2 ;  /* 0x0015a80201007387 */ /* 0x000be80000100a00 */
[----:B-1----:R-:W2:Y:S01]  /*19610*/  LDL.LU R13, [R1+0x78] ;  /* 0x00007800010d7983 */ /* 0x002ea20000300800 */
[----:B------:R-:W-:-:S02]  /*19620*/  LEA R21, R0, R12, 0x1 ;  /* 0x0000000c00157211 */ /* 0x000fc400078e08ff */
[----:B------:R-:W-:-:S04]  /*19630*/  LEA R16, R0, R16, 0x1 ;  /* 0x0000001000107211 */ /* 0x000fc800078e08ff */
[----:B------:R-:W-:-:S05]  /*19640*/  LEA R16, R0, R16, 0x1 ;  /* 0x0000001000107211 */ /* 0x000fca00078e08ff */
[----:B------:R-:W-:Y:S01]  /*19650*/  IMAD R16, R0, 0x2, R16 ;  /* 0x0000000200107824 */ /* 0x000fe200078e0210 */
[----:B----4-:R-:W-:Y:S02]  /*19660*/  MOV R12, R15 ;  /* 0x0000000f000c7202 */ /* 0x010fe40000000f00 */
[-C--:B-----5:R-:W-:Y:S02]  /*19670*/  LEA R2, P2, R14, R24.reuse, 0x1 ;  /* 0x000000180e027211 */ /* 0x0a0fe400078408ff */
[----:B------:R-:W-:Y:S02]  /*19680*/  LEA R28, P0, R12, R24, 0x1 ;  /* 0x000000180c1c7211 */ /* 0x000fe400078008ff */
[-C--:B------:R-:W-:Y:S02]  /*19690*/  LEA.HI.X.SX32 R3, R14, R26.reuse, 0x1, P2 ;  /* 0x0000001a0e037211 */ /* 0x080fe400010f0eff */
[----:B------:R-:W-:Y:S01]  /*196a0*/  LEA.HI.X.SX32 R29, R12, R26, 0x1, P0 ;  /* 0x0000001a0c1d7211 */ /* 0x000fe200000f0eff */
[----:B------:R-:W-:-:S04]  /*196b0*/  IMAD R15, R0, 0x2, R21 ;  /* 0x00000002000f7824 */ /* 0x000fc800078e0215 */
[----:B------:R1:W-:Y:S01]  /*196c0*/  STL.64 [R1+0x15a0], R28 ;  /* 0x0015a01c01007387 */ /* 0x0003e20000100a00 */
[----:B--2---:R-:W-:-:S04]  /*196d0*/  LEA R6, P1, R13, R24, 0x1 ;  /* 0x000000180d067211 */ /* 0x004fc800078208ff */
[----:B------:R-:W-:Y:S01]  /*196e0*/  LEA.HI.X.SX32 R7, R13, R26, 0x1, P1 ;  /* 0x0000001a0d077211 */ /* 0x000fe200008f0eff */
[----:B-1----:R-:W2:Y:S01]  /*196f0*/  LDL.LU.64 R28, [R1+0x2370] ;  /* 0x00237000011c7983 */ /* 0x002ea20000300a00 */
[----:B---3--:R-:W-:-:S03]  /*19700*/  LEA R12, P1, R5, R24, 0x1 ;  /* 0x00000018050c7211 */ /* 0x008fc600078208ff */
[----:B------:R1:W-:Y:S01]  /*19710*/  STL.64 [R1+0x1590], R2 ;  /* 0x0015900201007387 */ /* 0x0003e20000100a00 */
[----:B------:R-:W-:-:S03]  /*19720*/  LEA R14, R0, R15, 0x1 ;  /* 0x0000000f000e7211 */ /* 0x000fc600078e08ff */
[----:B------:R3:W-:Y:S01]  /*19730*/  STL.64 [R1+0x1598], R6 ;  /* 0x0015980601007387 */ /* 0x0007e20000100a00 */
[----:B------:R-:W-:Y:S02]  /*19740*/  LEA.HI.X.SX32 R13, R5, R26, 0x1, P1 ;  /* 0x0000001a050d7211 */ /* 0x000fe400008f0eff */
[----:B-1----:R-:W-:Y:S02]  /*19750*/  LEA R2, P0, R4, R24, 0x1 ;  /* 0x0000001804027211 */ /* 0x002fe400078008ff */
[----:B------:R-:W-:Y:S02]  /*19760*/  MOV R3, R4 ;  /* 0x0000000400037202 */ /* 0x000fe40000000f00 */
[----:B---3--:R-:W-:Y:S02]  /*19770*/  LEA R6, P2, R17, R24, 0x1 ;  /* 0x0000001811067211 */ /* 0x008fe400078408ff */
[----:B------:R-:W-:Y:S02]  /*19780*/  LEA.HI.X.SX32 R3, R3, R26, 0x1, P0 ;  /* 0x0000001a03037211 */ /* 0x000fe400000f0eff */
[----:B------:R-:W-:-:S02]  /*19790*/  LEA R4, R0, R14, 0x1 ;  /* 0x0000000e00047211 */ /* 0x000fc400078e08ff */
[----:B------:R-:W-:Y:S01]  /*197a0*/  LEA.HI.X.SX32 R7, R17, R26, 0x1, P2 ;  /* 0x0000001a11077211 */ /* 0x000fe200010f0eff */
[----:B------:R1:W-:Y:S02]  /*197b0*/  STL.64 [R1+0x1588], R2 ;  /* 0x0015880201007387 */ /* 0x0003e40000100a00 */
[----:B------:R-:W-:Y:S02]  /*197c0*/  IMAD R17, R0, 0x2, R4 ;  /* 0x0000000200117824 */ /* 0x000fe400078e0204 */
[----:B-1----:R-:W3:Y:S04]  /*197d0*/  LDL.LU.64 R2, [R1+0x2368] ;  /* 0x0023680001027983 */ /* 0x002ee80000300a00 */
[----:B------:R1:W-:Y:S04]  /*197e0*/  STL.64 [R1+0x1580], R12 ;  /* 0x0015800c01007387 */ /* 0x0003e80000100a00 */
[----:B------:R4:W-:Y:S01]  /*197f0*/  STL.64 [R1+0x1578], R6 ;  /* 0x0015780601007387 */ /* 0x0009e20000100a00 */
[----:B-1----:R-:W-:-:S02]  /*19800*/  LEA R12, P0, R16, R24, 0x1 ;  /* 0x00000018100c7211 */ /* 0x002fc400078008ff */
[----:B------:R-:W-:Y:S02]  /*19810*/  MOV R13, R16 ;  /* 0x00000010000d7202 */ /* 0x000fe40000000f00 */
[----:B----4-:R-:W-:Y:S02]  /*19820*/  LEA R6, P1, R23, R24, 0x1 ;  /* 0x0000001817067211 */ /* 0x010fe400078208ff */
[-C--:B------:R-:W-:Y:S02]  /*19830*/  LEA.HI.X.SX32 R13, R13, R26.reuse, 0x1, P0 ;  /* 0x0000001a0d0d7211 */ /* 0x080fe400000f0eff */
[C---:B------:R-:W-:Y:S02]  /*19840*/  LEA R16, R0.reuse, R17, 0x1 ;  /* 0x0000001100107211 */ /* 0x040fe400078e08ff */
[----:B------:R-:W-:Y:S01]  /*19850*/  LEA.HI.X.SX32 R7, R23, R26, 0x1, P1 ;  /* 0x0000001a17077211 */ /* 0x000fe200008f0eff */
[----:B------:R-:W-:Y:S01]  /*19860*/  STL.64 [R1+0x1570], R12 ;  /* 0x0015700c01007387 */ /* 0x000fe20000100a00 */
[----:B------:R-:W-:-:S03]  /*19870*/  LEA R23, R0, R16, 0x1 ;  /* 0x0000001000177211 */ /* 0x000fc600078e08ff */
[----:B------:R1:W-:Y:S04]  /*19880*/  STL.64 [R1+0x2348], R16 ;  /* 0x0023481001007387 */ /* 0x0003e80000100a00 */
[----:B------:R4:W-:Y:S04]  /*19890*/  STL.64 [R1+0x1568], R6 ;  /* 0x0015680601007387 */ /* 0x0009e80000100a00 */
[----:B-1----:R-:W5:Y:S01]  /*198a0*/  LDL.LU R16, [R1+0x38] ;  /* 0x0000380001107983 */ /* 0x002f620000300800 */
[----:B------:R-:W-:Y:S02]  /*198b0*/  LEA R18, R0, R19, 0x1 ;  /* 0x0000001300127211 */ /* 0x000fe400078e08ff */
[----:B------:R-:W-:-:S03]  /*198c0*/  LEA R4, P2, R19, R24, 0x1 ;  /* 0x0000001813047211 */ /* 0x000fc600078408ff */
[----:B------:R-:W-:Y:S01]  /*198d0*/  IMAD R18, R0, 0x2, R18 ;  /* 0x0000000200127824 */ /* 0x000fe200078e0212 */
[----:B------:R-:W-:-:S04]  /*198e0*/  LEA.HI.X.SX32 R5, R19, R26, 0x1, P2 ;  /* 0x0000001a13057211 */ /* 0x000fc800010f0eff */
[C---:B----4-:R-:W-:Y:S01]  /*198f0*/  LEA R6, P1, R18.reuse, R24, 0x1 ;  /* 0x0000001812067211 */ /* 0x050fe200078208ff */
[----:B------:R1:W-:Y:S03]  /*19900*/  STL.64 [R1+0x1560], R4 ;  /* 0x0015600401007387 */ /* 0x0003e60000100a00 */
[----:B------:R-:W-:Y:S02]  /*19910*/  LEA.HI.X.SX32 R7, R18, R26, 0x1, P1 ;  /* 0x0000001a12077211 */ /* 0x000fe400008f0eff */
[----:B-1----:R-:W-:-:S04]  /*19920*/  LEA R4, P2, R22, R24, 0x1 ;  /* 0x0000001816047211 */ /* 0x002fc800078408ff */
[----:B------:R-:W-:Y:S02]  /*19930*/  LEA.HI.X.SX32 R5, R22, R26, 0x1, P2 ;  /* 0x0000001a16057211 */ /* 0x000fe400010f0eff */
[----:B-----5:R-:W-:-:S04]  /*19940*/  LEA R12, P0, R16, R24, 0x1 ;  /* 0x00000018100c7211 */ /* 0x020fc800078008ff */
[----:B------:R-:W-:Y:S02]  /*19950*/  LEA.HI.X.SX32 R13, R16, R26, 0x1, P0 ;  /* 0x0000001a100d7211 */ /* 0x000fe400000f0eff */
[----:B------:R-:W-:-:S03]  /*19960*/  LEA R16, R0, R22, 0x1 ;  /* 0x0000001600107211 */ /* 0x000fc600078e08ff */
[----:B------:R1:W-:Y:S04]  /*19970*/  STL.64 [R1+0x1558], R12 ;  /* 0x0015580c01007387 */ /* 0x0003e80000100a00 */
[----:B------:R-:W-:Y:S04]  /*19980*/  STL.64 [R1+0x1550], R6 ;  /* 0x0015500601007387 */ /* 0x000fe80000100a00 */
[----:B------:R4:W-:Y:S01]  /*19990*/  STL.64 [R1+0x1548], R4 ;  /* 0x0015480401007387 */ /* 0x0009e20000100a00 */
[----:B-1----:R-:W-:-:S04]  /*199a0*/  LEA R12, P0, R16, R24, 0x1 ;  /* 0x00000018100c7211 */ /* 0x002fc800078008ff */
[----:B------:R-:W-:Y:S02]  /*199b0*/  LEA.HI.X.SX32 R13, R16, R26, 0x1, P0 ;  /* 0x0000001a100d7211 */ /* 0x000fe400000f0eff */
[-C--:B----4-:R-:W-:Y:S02]  /*199c0*/  LEA R4, P2, R25, R24.reuse, 0x1 ;  /* 0x0000001819047211 */ /* 0x090fe400078408ff */
[----:B------:R-:W-:Y:S02]  /*199d0*/  LEA R6, P1, R27, R24, 0x1 ;  /* 0x000000181b067211 */ /* 0x000fe400078208ff */
[-C--:B------:R-:W-:Y:S01]  /*199e0*/  LEA.HI.X.SX32 R5, R25, R26.reuse, 0x1, P2 ;  /* 0x0000001a19057211 */ /* 0x080fe200010f0eff */
[----:B------:R-:W-:Y:S01]  /*199f0*/  STL.64 [R1+0x1540], R12 ;  /* 0x0015400c01007387 */ /* 0x000fe20000100a00 */
[----:B------:R-:W-:-:S03]  /*19a00*/  LEA.HI.X.SX32 R7, R27, R26, 0x1, P1 ;  /* 0x0000001a1b077211 */ /* 0x000fc600008f0eff */
[----:B------:R2:W-:Y:S04]  /*19a10*/  STL.64 [R1+0x1530], R4 ;  /* 0x0015300401007387 */ /* 0x0005e80000100a00 */
[----:B------:R3:W-:Y:S01]  /*19a20*/  STL.64 [R1+0x1538], R6 ;  /* 0x0015380601007387 */ /* 0x0007e20000100a00 */
[----:B--2---:R-:W-:-:S04]  /*19a30*/  LEA R4, P0, R28, R24, 0x1 ;  /* 0x000000181c047211 */ /* 0x004fc800078008ff */
[----:B------:R-:W-:Y:S02]  /*19a40*/  LEA.HI.X.SX32 R5, R28, R26, 0x1, P0 ;  /* 0x0000001a1c057211 */ /* 0x000fe400000f0eff */
[----:B---3--:R-:W-:-:S03]  /*19a50*/  LEA R6, P2, R2, R24, 0x1 ;  /* 0x0000001802067211 */ /* 0x008fc600078408ff */
[----:B------:R1:W-:Y:S01]  /*19a60*/  STL.64 [R1+0x1528], R4 ;  /* 0x0015280401007387 */ /* 0x0003e20000100a00 */
[----:B------:R-:W-:Y:S02]  /*19a70*/  LEA.HI.X.SX32 R7, R2, R26, 0x1, P2 ;  /* 0x0000001a02077211 */ /* 0x000fe400010f0eff */
[C---:B------:R-:W-:Y:S01]  /*19a80*/  LEA R12, P1, R3.reuse, R24, 0x1 ;  /* 0x00000018030c7211 */ /* 0x040fe200078208ff */
[----:B-1----:R-:W2:Y:S04]  /*19a90*/  LDL.LU.64 R4, [R1+0x2360] ;  /* 0x0023600001047983 */ /* 0x002ea80000300a00 */
[----:B------:R1:W-:Y:S01]  /*19aa0*/  STL.64 [R1+0x1518], R6 ;  /* 0x0015180601007387 */ /* 0x0003e20000100a00 */
[----:B------:R-:W-:Y:S02]  /*19ab0*/  LEA.HI.X.SX32 R13, R3, R26, 0x1, P1 ;  /* 0x0000001a030d7211 */ /* 0x000fe400008f0eff */
[----:B-1----:R-:W-:-:S04]  /*19ac0*/  LEA R6, P0, R29, R24, 0x1 ;  /* 0x000000181d067211 */ /* 0x002fc800078008ff */
[----:B------:R-:W-:Y:S01]  /*19ad0*/  LEA.HI.X.SX32 R7, R29, R26, 0x1, P0 ;  /* 0x0000001a1d077211 */ /* 0x000fe200000f0eff */
[----:B------:R-:W-:Y:S04]  /*19ae0*/  STL.64 [R1+0x1520], R12 ;  /* 0x0015200c01007387 */ /* 0x000fe80000100a00 */
[----:B------:R1:W-:Y:S04]  /*19af0*/  STL.64 [R1+0x1510], R6 ;  /* 0x0015100601007387 */ /* 0x0003e80000100a00 */
[----:B-1----:R-:W3:Y:S01]  /*19b00*/  LDL.LU.64 R6, [R1+0x2358] ;  /* 0x0023580001067983 */ /* 0x002ee20000300a00 */
[----:B------:R-:W-:-:S02]  /*19b10*/  MOV R29, R17 ;  /* 0x00000011001d7202 */ /* 0x000fc40000000f00 */
[CC--:B--2---:R-:W-:Y:S02]  /*19b20*/  LEA R12, P2, R4.reuse, R24.reuse, 0x1 ;  /* 0x00000018040c7211 */ /* 0x0c4fe400078408ff */
[C---:B------:R-:W-:Y:S02]  /*19b30*/  LEA R16, P1, R5.reuse, R24, 0x1 ;  /* 0x0000001805107211 */ /* 0x040fe400078208ff */
[----:B------:R-:W-:Y:S02]  /*19b40*/  LEA.HI.X.SX32 R13, R4, R26, 0x1, P2 ;  /* 0x0000001a040d7211 */ /* 0x000fe400010f0eff */
[----:B------:R-:W-:Y:S01]  /*19b50*/  LEA R17, R0, R4, 0x1 ;  /* 0x0000000400117211 */ /* 0x000fe200078e08ff */
[----:B------:R-:W-:Y:S04]  /*19b60*/  STL [R1+0x1508], R16 ;  /* 0x0015081001007387 */ /* 0x000fe80000100800 */
[----:B------:R1:W-:Y:S01]  /*19b70*/  STL.64 [R1+0x1500], R12 ;  /* 0x0015000c01007387 */ /* 0x0003e20000100a00 */
[----:B------:R-:W-:Y:S01]  /*19b80*/  LEA.HI.X.SX32 R29, R5, R26, 0x1, P1 ;  /* 0x0000001a051d7211 */ /* 0x000fe200008f0eff */
[----:B------:R-:W-:-:S02]  /*19b90*/  IMAD.MOV.U32 R28, RZ, RZ, R16 ;  /* 0x000000ffff1c7224 */ /* 0x000fc400078e0010 */
[----:B-1----:R-:W-:Y:S01]  /*19ba0*/  IMAD.MOV.U32 R13, RZ, RZ, R17 ;  /* 0x000000ffff0d7224 */ /* 0x002fe200078e0011 */
[----:B------:R-:W-:-:S04]  /*19bb0*/  LEA R12, P0, R17, R24, 0x1 ;  /* 0x00000018110c7211 */ /* 0x000fc800078008ff */
[----:B------:R-:W-:Y:S01]  /*19bc0*/  LEA.HI.X.SX32 R13, R13, R26, 0x1, P0 ;  /* 0x0000001a0d0d7211 */ /* 0x000fe200000f0eff */
[----:B------:R1:W-:Y:S04]  /*19bd0*/  STL [R1+0x150c], R29 ;  /* 0x00150c1d01007387 */ /* 0x0003e80000100800 */
[----:B------:R2:W-:Y:S01]  /*19be0*/  STL.64 [R1+0x14f8], R12 ;  /* 0x0014f80c01007387 */ /* 0x0005e20000100a00 */
[----:B---3--:R-:W-:-:S04]  /*19bf0*/  LEA R28, P1, R7, R24, 0x1 ;  /* 0x00000018071c7211 */ /* 0x008fc800078208ff */
[----:B-1----:R-:W-:Y:S02]  /*19c00*/  LEA.HI.X.SX32 R29, R7, R26, 0x1, P1 ;  /* 0x0000001a071d7211 */ /* 0x002fe400008f0eff */
[----:B------:R-:W-:Y:S02]  /*19c10*/  LEA R16, P2, R6, R24, 0x1 ;  /* 0x0000001806107211 */ /* 0x000fe400078408ff */
[----:B--2---:R-:W-:Y:S01]  /*19c20*/  LEA R13, R0, R6, 0x1 ;  /* 0x00000006000d7211 */ /* 0x004fe200078e08ff */
[----:B------:R1:W-:Y:S01]  /*19c30*/  STL.64 [R1+0x14f0], R28 ;  /* 0x0014f01c01007387 */ /* 0x0003e20000100a00 */
[----:B------:R-:W-:Y:S02]  /*19c40*/  LEA.HI.X.SX32 R17, R6, R26, 0x1, P2 ;  /* 0x0000001a06117211 */ /* 0x000fe400010f0eff */
[-C--:B------:R-:W-:Y:S01]  /*19c50*/  LEA R12, P2, R8, R24.reuse, 0x1 ;  /* 0x00000018080c7211 */ /* 0x080fe200078408ff */
[----:B-1----:R-:W-:Y:S01]  /*19c60*/  IMAD.MOV.U32 R29, RZ, RZ, R13 ;  /* 0x000000ffff1d7224 */ /* 0x002fe200078e000d */
[----:B------:R-:W-:-:S02]  /*19c70*/  LEA R28, P0, R13, R24, 0x1 ;  /* 0x000000180d1c7211 */ /* 0x000fc400078008ff */
[-C--:B------:R-:W-:Y:S02]  /*19c80*/  LEA.HI.X.SX32 R13, R8, R26.reuse, 0x1, P2 ;  /* 0x0000001a080d7211 */ /* 0x080fe400010f0eff */
[----:B------:R-:W-:Y:S01]  /*19c90*/  LEA.HI.X.SX32 R29, R29, R26, 0x1, P0 ;  /* 0x0000001a1d1d7211 */ /* 0x000fe200000f0eff */
[----:B------:R1:W-:Y:S04]  /*19ca0*/  STL.64 [R1+0x14e8], R16 ;  /* 0x0014e81001007387 */ /* 0x0003e80000100a00 */
[----:B------:R-:W-:Y:S04]  /*19cb0*/  STL.64 [R1+0x14e0], R28 ;  /* 0x0014e01c01007387 */ /* 0x000fe80000100a00 */
[----:B------:R2:W-:Y:S01]  /*19cc0*/  STL.64 [R1+0x14d0], R12 ;  /* 0x0014d00c01007387 */ /* 0x0005e20000100a00 */
[----:B-1----:R-:W-:-:S04]  /*19cd0*/  LEA R16, P1, R9, R24, 0x1 ;  /* 0x0000001809107211 */ /* 0x002fc800078208ff */
[----:B------:R-:W-:Y:S02]  /*19ce0*/  LEA.HI.X.SX32 R17, R9, R26, 0x1, P1 ;  /* 0x0000001a09117211 */ /* 0x000fe400008f0eff */
[----:B--2---:R-:W-:-:S04]  /*19cf0*/  LEA R12, P0, R20, R24, 0x1 ;  /* 0x00000018140c7211 */ /* 0x004fc800078008ff */
[----:B------:R-:W-:Y:S01]  /*19d00*/  LEA.HI.X.SX32 R13, R20, R26, 0x1, P0 ;  /* 0x0000001a140d7211 */ /* 0x000fe200000f0eff */
[----:B------:R-:W-:Y:S04]  /*19d10*/  STL.64 [R1+0x14d8], R16 ;  /* 0x0014d81001007387 */ /* 0x000fe80000100a00 */
[----:B------:R1:W-:Y:S04]  /*19d20*/  STL.64 [R1+0x14b8], R12 ;  /* 0x0014b80c01007387 */ /* 0x0003e80000100a00 */
[----:B-1----:R-:W2:Y:S01]  /*19d30*/  LDL.LU.64 R12, [R1+0x2350] ;  /* 0x00235000010c7983 */ /* 0x002ea20000300a00 */
[----:B------:R-:W-:-:S05]  /*19d40*/  IMAD R19, R0, 0x2, R23 ;  /* 0x0000000200137824 */ /* 0x000fca00078e0217 */
[----:B------:R-:W-:-:S04]  /*19d50*/  LEA R18, R0, R19, 0x1 ;  /* 0x0000001300127211 */ /* 0x000fc800078e08ff */
[----:B------:R-:W-:-:S05]  /*19d60*/  LEA R22, R0, R18, 0x1 ;  /* 0x0000001200167211 */ /* 0x000fca00078e08ff */
[----:B------:R-:W-:-:S05]  /*19d70*/  IMAD R25, R0, 0x2, R22 ;  /* 0x0000000200197824 */ /* 0x000fca00078e0216 */
[----:B------:R-:W-:-:S04]  /*19d80*/  LEA R27, R0, R25, 0x1 ;  /* 0x00000019001b7211 */ /* 0x000fc800078e08ff */
[----:B------:R-:W-:-:S04]  /*19d90*/  LEA R2, R0, R27, 0x1 ;  /* 0x0000001b00027211 */ /* 0x000fc800078e08ff */
[----:B------:R-:W-:-:S04]  /*19da0*/  LEA R3, R0, R2, 0x1 ;  /* 0x0000000200037211 */ /* 0x000fc800078e08ff */
[----:B------:R-:W-:-:S04]  /*19db0*/  LEA R4, R0, R3, 0x1 ;  /* 0x0000000300047211 */ /* 0x000fc800078e08ff */
[----:B------:R-:W-:-:S04]  /*19dc0*/  LEA R5, R0, R4, 0x1 ;  /* 0x0000000400057211 */ /* 0x000fc800078e08ff */
[----:B------:R-:W-:-:S04]  /*19dd0*/  LEA R6, R0, R5, 0x1 ;  /* 0x0000000500067211 */ /* 0x000fc800078e08ff */
[C---:B------:R-:W-:Y:S02]  /*19de0*/  LEA R7, R0.reuse, R6, 0x1 ;  /* 0x0000000600077211 */ /* 0x040fe400078e08ff */
[CC--:B------:R-:W-:Y:S02]  /*19df0*/  LEA R28, P1, R11.reuse, R24.reuse, 0x1 ;  /* 0x000000180b1c7211 */ /* 0x0c0fe400078208ff */
[----:B------:R-:W-:Y:S02]  /*19e00*/  LEA R8, R0, R7, 0x1 ;  /* 0x0000000700087211 */ /* 0x000fe400078e08ff */
[----:B------:R-:W-:Y:S02]  /*19e10*/  LEA R16, P2, R10, R24, 0x1 ;  /* 0x000000180a107211 */ /* 0x000fe400078408ff */
[----:B------:R-:W-:Y:S01]  /*19e20*/  LEA.HI.X.SX32 R29, R11, R26, 0x1, P1 ;  /* 0x0000001a0b1d7211 */ /* 0x000fe200008f0eff */
[C---:B------:R-:W-:Y:S01]  /*19e30*/  IMAD R20, R0.reuse, 0x2, R10 ;  /* 0x0000000200147824 */ /* 0x040fe200078e020a */
[----:B------:R-:W-:-:S02]  /*19e40*/  LEA R9, R0, R8, 0x1 ;  /* 0x0000000800097211 */ /* 0x000fc400078e08ff */
[----:B------:R-:W-:Y:S01]  /*19e50*/  LEA.HI.X.SX32 R17, R10, R26, 0x1, P2 ;  /* 0x0000001a0a117211 */ /* 0x000fe200010f0eff */
[----:B------:R-:W-:Y:S04]  /*19e60*/  STL.64 [R1+0x14b0], R28 ;  /* 0x0014b01c01007387 */ /* 0x000fe80000100a00 */
[----:B------:R1:W-:Y:S01]  /*19e70*/  STL.64 [R1+0x2340], R8 ;  /* 0x0023400801007387 */ /* 0x0003e20000100a00 */
[----:B------:R-:W-:-:S03]  /*19e80*/  LEA R10, R0, R9, 0x1 ;  /* 0x00000009000a7211 */ /* 0x000fc600078e08ff */
[----:B------:R2:W-:Y:S01]  /*19e90*/  STL.64 [R1+0x14a8], R16 ;  /* 0x0014a81001007387 */ /* 0x0005e20000100a00 */
[----:B-1----:R-:W-:-:S04]  /*19ea0*/  LEA R8, P0, R20, R24, 0x1 ;  /* 0x0000001814087211 */ /* 0x002fc800078008ff */
[----:B------:R-:W-:-:S05]  /*19eb0*/  LEA.HI.X.SX32 R9, R20, R26, 0x1, P0 ;  /* 0x0000001a14097211 */ /* 0x000fca00000f0eff */
[----:B------:R-:W-:Y:S01]  /*19ec0*/  STL.64 [R1+0x14a0], R8 ;  /* 0x0014a00801007387 */ /* 0x000fe20000100a00 */
[----:B--2---:R-:W-:-:S04]  /*19ed0*/  LEA R16, P2, R12, R24, 0x1 ;  /* 0x000000180c107211 */ /* 0x004fc800078408ff */
[----:B------:R-:W-:Y:S02]  /*19ee0*/  LEA.HI.X.SX32 R17, R12, R26, 0x1, P2 ;  /* 0x0000001a0c117211 */ /* 0x000fe400010f0eff */
[----:B------:R-:W-:-:S03]  /*19ef0*/  LEA R28, P1, R13, R24, 0x1 ;  /* 0x000000180d1c7211 */ /* 0x000fc600078208ff */
[----:B------:R1:W-:Y:S01]  /*19f00*/  STL.64 [R1+0x1490], R16 ;  /* 0x0014901001007387 */ /* 0x0003e20000100a00 */
[----:B------:R-:W-:Y:S02]  /*19f10*/  LEA.HI.X.SX32 R29, R13, R26, 0x1, P1 ;  /* 0x0000001a0d1d7211 */ /* 0x000fe400008f0eff */
[----:B-1----:R-:W-:-:S04]  /*19f20*/  LEA R16, P0, R21, R24, 0x1 ;  /* 0x0000001815107211 */ /* 0x002fc800078008ff */
[----:B------:R-:W-:Y:S01]  /*19f30*/  LEA.HI.X.SX32 R17, R21, R26, 0x1, P0 ;  /* 0x0000001a15117211 */ /* 0x000fe200000f0eff */
[----:B------:R-:W-:Y:S04]  /*19f40*/  STL.64 [R1+0x1498], R28 ;  /* 0x0014981c01007387 */ /* 0x000fe80000100a00 */
[----:B------:R1:W-:Y:S04]  /*19f50*/  STL.64 [R1+0x1480], R16 ;  /* 0x0014801001007387 */ /* 0x0003e80000100a00 */
[----:B-1----:R-:W2:Y:S01]  /*19f60*/  LDL.LU.64 R16, [R1+0x2348] ;  /* 0x0023480001107983 */ /* 0x002ea20000300a00 */
[----:B------:R-:W-:-:S02]  /*19f70*/  LEA R28, P1, R15, R24, 0x1 ;  /* 0x000000180f1c7211 */ /* 0x000fc400078208ff */
[----:B------:R-:W-:Y:S02]  /*19f80*/  LEA R8, P2, R14, R24, 0x1 ;  /* 0x000000180e087211 */ /* 0x000fe400078408ff */
[----:B------:R-:W-:Y:S02]  /*19f90*/  LEA.HI.X.SX32 R29, R15, R26, 0x1, P1 ;  /* 0x0000001a0f1d7211 */ /* 0x000fe400008f0eff */
[----:B------:R-:W-:Y:S02]  /*19fa0*/  LEA R20, R0, R14, 0x1 ;  /* 0x0000000e00147211 */ /* 0x000fe400078e08ff */
[----:B------:R-:W-:Y:S01]  /*19fb0*/  LEA.HI.X.SX32 R9, R14, R26, 0x1, P2 ;  /* 0x0000001a0e097211 */ /* 0x000fe200010f0eff */
[----:B------:R1:W-:Y:S04]  /*19fc0*/  STL.64 [R1+0x1478], R28 ;  /* 0x0014781c01007387 */ /* 0x0003e80000100a00 */
[----:B------:R-:W-:Y:S01]  /*19fd0*/  STL.64 [R1+0x1470], R8 ;  /* 0x0014700801007387 */ /* 0x000fe20000100a00 */
[----:B-1----:R-:W-:-:S02]  /*19fe0*/  LEA R28, P0, R20, R24, 0x1 ;  /* 0x00000018141c7211 */ /* 0x002fc400078008ff */
[----:B------:R-:W-:-:S04]  /*19ff0*/  MOV R29, R20 ;  /* 0x00000014001d7202 */ /* 0x000fc80000000f00 */
[----:B------:R-:W-:-:S05]  /*1a000*/  LEA.HI.X.SX32 R29, R29, R26, 0x1, P0 ;  /* 0x0000001a1d1d7211 */ /* 0x000fca00000f0eff */
[----:B------:R1:W-:Y:S02]  /*1a010*/  STL.64 [R1+0x1468], R28 ;  /* 0x0014681c01007387 */ /* 0x0003e40000100a00 */
[----:B-1----:R-:W-:-:S04]  /*1a020*/  LEA R28, P0, R23, R24, 0x1 ;  /* 0x00000018171c7211 */ /* 0x002fc800078008ff */
[----:B------:R-:W-:Y:S02]  /*1a030*/  LEA.HI.X.SX32 R29, R23, R26, 0x1, P0 ;  /* 0x0000001a171d7211 */ /* 0x000fe400000f0eff */
[CC--:B--2---:R-:W-:Y:S02]  /*1a040*/  LEA R20, P1, R17.reuse, R24.reuse, 0x1 ;  /* 0x0000001811147211 */ /* 0x0c4fe400078208ff */
[C---:B------:R-:W-:Y:S02]  /*1a050*/  LEA R8, P2, R16.reuse, R24, 0x1 ;  /* 0x0000001810087211 */ /* 0x040fe400078408ff */
[-C--:B------:R-:W-:Y:S02]  /*1a060*/  LEA.HI.X.SX32 R21, R17, R26.reuse, 0x1, P1 ;  /* 0x0000001a11157211 */ /* 0x080fe400008f0eff */
[----:B------:R-:W-:-:S03]  /*1a070*/  LEA.HI.X.SX32 R9, R16, R26, 0x1, P2 ;  /* 0x0000001a10097211 */ /* 0x000fc600010f0eff */
[----:B------:R1:W-:Y:S04]  /*1a080*/  STL.64 [R1+0x1460], R20 ;  /* 0x0014601401007387 */ /* 0x0003e80000100a00 */
[----:B------:R2:W-:Y:S01]  /*1a090*/  STL.64 [R1+0x1458], R8 ;  /* 0x0014580801007387 */ /* 0x0005e20000100a00 */
[CC--:B-1----:R-:W-:Y:S02]  /*1a0a0*/  LEA R20, P1, R19.reuse, R24.reuse, 0x1 ;  /* 0x0000001813147211 */ /* 0x0c2fe400078208ff */
[C---:B--2---:R-:W-:Y:S02]  /*1a0b0*/  LEA R8, P2, R18.reuse, R24, 0x1 ;  /* 0x0000001812087211 */ /* 0x044fe400078408ff */
[-C--:B------:R-:W-:Y:S02]  /*1a0c0*/  LEA.HI.X.SX32 R21, R19, R26.reuse, 0x1, P1 ;  /* 0x0000001a13157211 */ /* 0x080fe400008f0eff */
[----:B------:R-:W-:Y:S01]  /*1a0d0*/  LEA.HI.X.SX32 R9, R18, R26, 0x1, P2 ;  /* 0x0000001a12097211 */ /* 0x000fe200010f0eff */
[----:B------:R1:W-:Y:S04]  /*1a0e0*/  STL.64 [R1+0x1440], R28 ;  /* 0x0014401c01007387 */ /* 0x0003e80000100a00 */
[----:B------:R2:W-:Y:S04]  /*1a0f0*/  STL.64 [R1+0x1438], R20 ;  /* 0x0014381401007387 */ /* 0x0005e80000100a00 */
[----:B------:R3:W-:Y:S01]  /*1a100*/  STL.64 [R1+0x1430], R8 ;  /* 0x0014300801007387 */ /* 0x0007e20000100a00 */
[----:B-1----:R-:W-:-:S02]  /*1a110*/  LEA R28, P0, R22, R24, 0x1 ;  /* 0x00000018161c7211 */ /* 0x002fc400078008ff */
[-C--:B--2---:R-:W-:Y:S02]  /*1a120*/  LEA R20, P1, R25, R24.reuse, 0x1 ;  /* 0x0000001819147211 */ /* 0x084fe400078208ff */
[----:B---3--:R-:W-:Y:S02]  /*1a130*/  LEA R8, P2, R27, R24, 0x1 ;  /* 0x000000181b087211 */ /* 0x008fe400078408ff */
[-C--:B------:R-:W-:Y:S02]  /*1a140*/  LEA.HI.X.SX32 R21, R25, R26.reuse, 0x1, P1 ;  /* 0x0000001a19157211 */ /* 0x080fe400008f0eff */
[-C--:B------:R-:W-:Y:S02]  /*1a150*/  LEA.HI.X.SX32 R29, R22, R26.reuse, 0x1, P0 ;  /* 0x0000001a161d7211 */ /* 0x080fe400000f0eff */
[----:B------:R-:W-:Y:S01]  /*1a160*/  LEA.HI.X.SX32 R9, R27, R26, 0x1, P2 ;  /* 0x0000001a1b097211 */ /* 0x000fe200010f0eff */
[----:B------:R-:W-:Y:S04]  /*1a170*/  STL.64 [R1+0x1418], R20 ;  /* 0x0014181401007387 */ /* 0x000fe80000100a00 */
[----:B------:R1:W-:Y:S04]  /*1a180*/  STL.64 [R1+0x1420], R28 ;  /* 0x0014201c01007387 */ /* 0x0003e80000100a00 */
[----:B------:R2:W-:Y:S01]  /*1a190*/  STL.64 [R1+0x1410], R8 ;  /* 0x0014100801007387 */ /* 0x0005e20000100a00 */
[----:B-1----:R-:W-:-:S02]  /*1a1a0*/  LEA R28, P0, R2, R24, 0x1 ;  /* 0x00000018021c7211 */ /* 0x002fc400078008ff */
[----:B--2---:R-:W-:Y:S02]  /*1a1b0*/  LEA R8, P2, R4, R24, 0x1 ;  /* 0x0000001804087211 */ /* 0x004fe400078408ff */
[-C--:B------:R-:W-:Y:S02]  /*1a1c0*/  LEA.HI.X.SX32 R29, R2, R26.reuse, 0x1, P0 ;  /* 0x0000001a021d7211 */ /* 0x080fe400000f0eff */
[----:B------:R-:W-:Y:S02]  /*1a1d0*/  LEA.HI.X.SX32 R9, R4, R26, 0x1, P2 ;  /* 0x0000001a04097211 */ /* 0x000fe400010f0eff */
[C---:B------:R-:W-:Y:S01]  /*1a1e0*/  LEA R22, P1, R3.reuse, R24, 0x1 ;  /* 0x0000001803167211 */ /* 0x040fe200078208ff */
[----:B------:R-:W-:Y:S04]  /*1a1f0*/  STL.64 [R1+0x1408], R28 ;  /* 0x0014081c01007387 */ /* 0x000fe80000100a00 */
[----:B------:R1:W-:Y:S01]  /*1a200*/  STL.64 [R1+0x13f8], R8 ;  /* 0x0013f80801007387 */ /* 0x0003e20000100a00 */
[----:B------:R-:W-:-:S02]  /*1a210*/  LEA.HI.X.SX32 R23, R3, R26, 0x1, P1 ;  /* 0x0000001a03177211 */ /* 0x000fc400008f0eff */
[----:B-1----:R-:W-:-:S04]  /*1a220*/  LEA R8, P0, R5, R24, 0x1 ;  /* 0x0000001805087211 */ /* 0x002fc800078008ff */
[----:B------:R-:W-:Y:S01]  /*1a230*/  LEA.HI.X.SX32 R9, R5, R26, 0x1, P0 ;  /* 0x0000001a05097211 */ /* 0x000fe200000f0eff */
[----:B------:R-:W-:Y:S04]  /*1a240*/  STL.64 [R1+0x1400], R22 ;  /* 0x0014001601007387 */ /* 0x000fe80000100a00 */
[----:B------:R1:W-:Y:S04]  /*1a250*/  STL.64 [R1+0x13e8], R8 ;  /* 0x0013e80801007387 */ /* 0x0003e80000100a00 */
[----:B-1----:R-:W2:Y:S01]  /*1a260*/  LDL.LU.64 R8, [R1+0x2340] ;  /* 0x0023400001087983 */ /* 0x002ea20000300a00 */
[----:B------:R-:W-:-:S04]  /*1a270*/  LEA R11, R0, R10, 0x1 ;  /* 0x0000000a000b7211 */ /* 0x000fc800078e08ff */
[----:B------:R-:W-:-:S05]  /*1a280*/  LEA R12, R0, R11, 0x1 ;  /* 0x0000000b000c7211 */ /* 0x000fca00078e08ff */
[----:B------:R-:W-:-:S05]  /*1a290*/  IMAD R13, R0, 0x2, R12 ;  /* 0x00000002000d7824 */ /* 0x000fca00078e020c */
[----:B------:R-:W-:-:S05]  /*1a2a0*/  LEA R14, R0, R13, 0x1 ;  /* 0x0000000d000e7211 */ /* 0x000fca00078e08ff */
[----:B------:R-:W-:-:S05]  /*1a2b0*/  IMAD R15, R0, 0x2, R14 ;  /* 0x00000002000f7824 */ /* 0x000fca00078e020e */
[----:B------:R-:W-:-:S04]  /*1a2c0*/  LEA R16, R0, R15, 0x1 ;  /* 0x0000000f00107211 */ /* 0x000fc800078e08ff */
[----:B------:R-:W-:Y:S02]  /*1a2d0*/  LEA R17, R0, R16, 0x1 ;  /* 0x0000001000117211 */ /* 0x000fe400078e08ff */
[-C--:B------:R-:W-:Y:S02]  /*1a2e0*/  LEA R28, P1, R6, R24.reuse, 0x1 ;  /* 0x00000018061c7211 */ /* 0x080fe400078208ff */
[----:B------:R-:W-:Y:S02]  /*1a2f0*/  LEA R18, R0, R17, 0x1 ;  /* 0x0000001100127211 */ /* 0x000fe400078e08ff */
[C---:B------:R-:W-:Y:S02]  /*1a300*/  LEA R22, P2, R7.reuse, R24, 0x1 ;  /* 0x0000001807167211 */ /* 0x040fe400078408ff */
[-C--:B------:R-:W-:Y:S01]  /*1a310*/  LEA.HI.X.SX32 R29, R6, R26.reuse, 0x1, P1 ;  /* 0x0000001a061d7211 */ /* 0x080fe200008f0eff */
[----:B------:R-:W-:Y:S01]  /*1a320*/  IMAD R19, R0, 0x2, R18 ;  /* 0x0000000200137824 */ /* 0x000fe200078e0212 */
[----:B------:R-:W-:-:S03]  /*1a330*/  LEA.HI.X.SX32 R23, R7, R26, 0x1, P2 ;  /* 0x0000001a07177211 */ /* 0x000fc600010f0eff */
[----:B------:R-:W-:Y:S01]  /*1a340*/  STL.64 [R1+0x13e0], R28 ;  /* 0x0013e01c01007387 */ /* 0x000fe20000100a00 */
[----:B------:R-:W-:-:S03]  /*1a350*/  LEA R21, R0, R19, 0x1 ;  /* 0x0000001300157211 */ /* 0x000fc600078e08ff */
[----:B------:R1:W-:Y:S01]  /*1a360*/  STL.64 [R1+0x13d8], R22 ;  /* 0x0013d81601007387 */ /* 0x0003e20000100a00 */
[----:B------:R-:W-:-:S04]  /*1a370*/  LEA R20, R0, R21, 0x1 ;  /* 0x0000001500147211 */ /* 0x000fc800078e08ff */
[----:B------:R-:W-:Y:S02]  /*1a380*/  LEA R2, R0, R20, 0x1 ;  /* 0x0000001400027211 */ /* 0x000fe400078e08ff */
[----:B-1----:R-:W-:-:S04]  /*1a390*/  LEA R22, P2, R10, R24, 0x1 ;  /* 0x000000180a167211 */ /* 0x002fc800078408ff */
[----:B------:R-:W-:Y:S01]  /*1a3a0*/  LEA.HI.X.SX32 R23, R10, R26, 0x1, P2 ;  /* 0x0000001a0a177211 */ /* 0x000fe200010f0eff */
[----:B------:R-:W-:-:S05]  /*1a3b0*/  IMAD R3, R0, 0x2, R2 ;  /* 0x0000000200037824 */ /* 0x000fca00078e0202 */
[----:B------:R-:W-:-:S04]  /*1a3c0*/  LEA R5, R0, R3, 0x1 ;  /* 0x0000000300057211 */ /* 0x000fc800078e08ff */
[----:B------:R-:W-:Y:S02]  /*1a3d0*/  LEA R4, R0, R5, 0x1 ;  /* 0x0000000500047211 */ /* 0x000fe400078e08ff */
[CC--:B--2---:R-:W-:Y:S02]  /*1a3e0*/  LEA R6, P0, R8.reuse, R24.reuse, 0x1 ;  /* 0x0000001808067211 */ /* 0x0c4fe400078008ff */
[C---:B------:R-:W-:Y:S02]  /*1a3f0*/  LEA R28, P1, R9.reuse, R24, 0x1 ;  /* 0x00000018091c7211 */ /* 0x040fe400078208ff */
[-C--:B------:R-:W-:Y:S02]  /*1a400*/  LEA.HI.X.SX32 R7, R8, R26.reuse, 0x1, P0 ;  /* 0x0000001a08077211 */ /* 0x080fe400000f0eff */
[----:B------:R-:W-:Y:S02]  /*1a410*/  LEA.HI.X.SX32 R29, R9, R26, 0x1, P1 ;  /* 0x0000001a091d7211 */ /* 0x000fe400008f0eff */
[C---:B------:R-:W-:Y:S01]  /*1a420*/  LEA R8, P2, R13.reuse, R24, 0x1 ;  /* 0x000000180d087211 */ /* 0x040fe200078408ff */
[----:B------:R-:W-:Y:S04]  /*1a430*/  STL.64 [R1+0x13c8], R6 ;  /* 0x0013c80601007387 */ /* 0x000fe80000100a00 */
[----:B------:R1:W-:Y:S01]  /*1a440*/  STL.64 [R1+0x13c0], R28 ;  /* 0x0013c01c01007387 */ /* 0x0003e20000100a00 */
[----:B------:R-:W-:-:S03]  /*1a450*/  LEA.HI.X.SX32 R9, R13, R26, 0x1, P2 ;  /* 0x0000001a0d097211 */ /* 0x000fc600010f0eff */
[----:B------:R2:W-:Y:S01]  /*1a460*/  STL.64 [R1+0x13b8], R22 ;  /* 0x0013b81601007387 */ /* 0x0005e20000100a00 */
[CC--:B-1----:R-:W-:Y:S02]  /*1a470*/  LEA R28, P0, R11.reuse, R24.reuse, 0x1 ;  /* 0x000000180b1c7211 */ /* 0x0c2fe400078008ff */
[C---:B--2---:R-:W-:Y:S02]  /*1a480*/  LEA R22, P1, R12.reuse, R24, 0x1 ;  /* 0x000000180c167211 */ /* 0x044fe400078208ff */
[-C--:B------:R-:W-:Y:S02]  /*1a490*/  LEA.HI.X.SX32 R29, R11, R26.reuse, 0x1, P0 ;  /* 0x0000001a0b1d7211 */ /* 0x080fe400000f0eff */
[----:B------:R-:W-:Y:S01]  /*1a4a0*/  LEA.HI.X.SX32 R23, R12, R26, 0x1, P1 ;  /* 0x0000001a0c177211 */ /* 0x000fe200008f0eff */
[----:B------:R-:W-:Y:S01]  /*1a4b0*/  STL.64 [R1+0x13a0], R8 ;  /* 0x0013a00801007387 */ /* 0x000fe20000100a00 */
[----:B------:R-:W-:-:S03]  /*1a4c0*/  LEA R10, P2, R16, R24, 0x1 ;  /* 0x00000018100a7211 */ /* 0x000fc600078408ff */
[----:B------:R1:W-:Y:S01]  /*1a4d0*/  STL.64 [R1+0x13b0], R28 ;  /* 0x0013b01c01007387 */ /* 0x0003e20000100a00 */
[----:B------:R-:W-:-:S03]  /*1a4e0*/  LEA.HI.X.SX32 R11, R16, R26, 0x1, P2 ;  /* 0x0000001a100b7211 */ /* 0x000fc600010f0eff */
[----:B------:R2:W-:Y:S01]  /*1a4f0*/  STL.64 [R1+0x13a8], R22 ;  /* 0x0013a81601007387 */ /* 0x0005e20000100a00 */
[----:B------:R-:W-:Y:S02]  /*1a500*/  LEA R6, R0, R4, 0x1 ;  /* 0x0000000400067211 */ /* 0x000fe400078e08ff */
[CC--:B-1----:R-:W-:Y:S02]  /*1a510*/  LEA R28, P0, R14.reuse, R24.reuse, 0x1 ;  /* 0x000000180e1c7211 */ /* 0x0c2fe400078008ff */
[C---:B--2---:R-:W-:Y:S02]  /*1a520*/  LEA R22, P1, R15.reuse, R24, 0x1 ;  /* 0x000000180f167211 */ /* 0x044fe400078208ff */
[-C--:B------:R-:W-:Y:S02]  /*1a530*/  LEA.HI.X.SX32 R29, R14, R26.reuse, 0x1, P0 ;  /* 0x0000001a0e1d7211 */ /* 0x080fe400000f0eff */
[----:B------:R-:W-:Y:S01]  /*1a540*/  LEA.HI.X.SX32 R23, R15, R26, 0x1, P1 ;  /* 0x0000001a0f177211 */ /* 0x000fe200008f0eff */
[----:B------:R-:W-:Y:S01]  /*1a550*/  STL.64 [R1+0x1388], R10 ;  /* 0x0013880a01007387 */ /* 0x000fe20000100a00 */
[----:B------:R-:W-:Y:S01]  /*1a560*/  IMAD R7, R0, 0x2, R6 ;  /* 0x0000000200077824 */ /* 0x000fe200078e0206 */
[----:B------:R-:W-:-:S02]  /*1a570*/  LEA R12, P2, R19, R24, 0x1 ;  /* 0x00000018130c7211 */ /* 0x000fc400078408ff */
[----:B------:R-:W-:Y:S04]  /*1a580*/  STL.64 [R1+0x1398], R28 ;  /* 0x0013981c01007387 */ /* 0x000fe80000100a00 */
[----:B------:R1:W-:Y:S01]  /*1a590*/  STL.64 [R1+0x1390], R22 ;  /* 0x0013901601007387 */ /* 0x0003e20000100a00 */
[----:B------:R-:W-:Y:S02]  /*1a5a0*/  LEA.HI.X.SX32 R13, R19, R26, 0x1, P2 ;  /* 0x0000001a130d7211 */ /* 0x000fe400010f0eff */
[----:B------:R-:W-:Y:S02]  /*1a5b0*/  LEA R8, R0, R7, 0x1 ;  /* 0x0000000700087211 */ /* 0x000fe400078e08ff */
[-C--:B------:R-:W-:Y:S02]  /*1a5c0*/  LEA R14, P1, R18, R24.reuse, 0x1 ;  /* 0x00000018120e7211 */ /* 0x080fe400078208ff */
[----:B-1----:R-:W-:-:S04]  /*1a5d0*/  LEA R22, P0, R17, R24, 0x1 ;  /* 0x0000001811167211 */ /* 0x002fc800078008ff */
[----:B------:R-:W-:Y:S01]  /*1a5e0*/  LEA.HI.X.SX32 R23, R17, R26, 0x1, P0 ;  /* 0x0000001a11177211 */ /* 0x000fe200000f0eff */
[----:B------:R-:W-:Y:S01]  /*1a5f0*/  STL.64 [R1+0x1370], R12 ;  /* 0x0013700c01007387 */ /* 0x000fe20000100a00 */
[----:B------:R-:W-:Y:S02]  /*1a600*/  LEA R9, R0, R8, 0x1 ;  /* 0x0000000800097211 */ /* 0x000fe400078e08ff */
[----:B------:R-:W-:Y:S01]  /*1a610*/  LEA.HI.X.SX32 R15, R18, R26, 0x1, P1 ;  /* 0x0000001a120f7211 */ /* 0x000fe200008f0eff */
[----:B------:R1:W-:Y:S01]  /*1a620*/  STL.64 [R1+0x1380], R22 ;  /* 0x0013801601007387 */ /* 0x0003e20000100a00 */
[----:B------:R-:W-:Y:S02]  /*1a630*/  LEA R16, P1, R20, R24, 0x1 ;  /* 0x0000001814107211 */ /* 0x000fe400078208ff */
[----:B------:R-:W-:Y:S01]  /*1a640*/  LEA R10, R0, R9, 0x1 ;  /* 0x00000009000a7211 */ /* 0x000fe200078e08ff */
[----:B------:R2:W-:Y:S01]  /*1a650*/  STL.64 [R1+0x1378], R14 ;  /* 0x0013780e01007387 */ /* 0x0005e20000100a00 */
[----:B------:R-:W-:-:S02]  /*1a660*/  LEA.HI.X.SX32 R17, R20, R26, 0x1, P1 ;  /* 0x0000001a14117211 */ /* 0x000fc400008f0eff */
[----:B-1----:R-:W-:Y:S01]  /*1a670*/  LEA R22, P0, R21, R24, 0x1 ;  /* 0x0000001815167211 */ /* 0x002fe200078008ff */
[----:B------:R-:W-:-:S03]  /*1a680*/  IMAD R11, R0, 0x2, R10 ;  /* 0x00000002000b7824 */ /* 0x000fc600078e020a */
[----:B------:R-:W-:Y:S02]  /*1a690*/  LEA.HI.X.SX32 R23, R21, R26, 0x1, P0 ;  /* 0x0000001a15177211 */ /* 0x000fe400000f0eff */
[CC--:B--2---:R-:W-:Y:S02]  /*1a6a0*/  LEA R14, P2, R2.reuse, R24.reuse, 0x1 ;  /* 0x00000018020e7211 */ /* 0x0c4fe400078408ff */
[----:B------:R-:W-:Y:S01]  /*1a6b0*/  LEA R20, P0, R3, R24, 0x1 ;  /* 0x0000001803147211 */ /* 0x000fe200078008ff */
[----:B------:R-:W-:Y:S01]  /*1a6c0*/  STL.64 [R1+0x1368], R22 ;  /* 0x0013681601007387 */ /* 0x000fe20000100a00 */
[----:B------:R-:W-:Y:S02]  /*1a6d0*/  LEA.HI.X.SX32 R15, R2, R26, 0x1, P2 ;  /* 0x0000001a020f7211 */ /* 0x000fe400010f0eff */
[----:B------:R-:W-:Y:S01]  /*1a6e0*/  LEA R18, P1, R5, R24, 0x1 ;  /* 0x0000001805127211 */ /* 0x000fe200078208ff */
[----:B------:R1:W-:Y:S01]  /*1a6f0*/  STL.64 [R1+0x1360], R16 ;  /* 0x0013601001007387 */ /* 0x0003e20000100a00 */
[----:B------:R-:W-:-:S02]  /*1a700*/  LEA R12, R0, R11, 0x1 ;  /* 0x0000000b000c7211 */ /* 0x000fc400078e08ff */
[-C--:B------:R-:W-:Y:S02]  /*1a710*/  LEA.HI.X.SX32 R21, R3, R26.reuse, 0x1, P0 ;  /* 0x0000001a03157211 */ /* 0x080fe400000f0eff */
[----:B------:R-:W-:Y:S01]  /*1a720*/  LEA.HI.X.SX32 R19, R5, R26, 0x1, P1 ;  /* 0x0000001a05137211 */ /* 0x000fe200008f0eff */
[----:B------:R-:W-:Y:S01]  /*1a730*/  STL.64 [R1+0x1358], R14 ;  /* 0x0013580e01007387 */ /* 0x000fe20000100a00 */
[----:B------:R-:W-:Y:S02]  /*1a740*/  LEA R13, R0, R12, 0x1 ;  /* 0x0000000c000d7211 */ /* 0x000fe400078e08ff */
[C---:B-1----:R-:W-:Y:S01]  /*1a750*/  LEA R16, P2, R4.reuse, R24, 0x1 ;  /* 0x0000001804107211 */ /* 0x042fe200078408ff */
[----:B------:R1:W-:Y:S03]  /*1a760*/  STL.64 [R1+0x1350], R20 ;  /* 0x0013501401007387 */ /* 0x0003e60000100a00 */
[----:B------:R-:W-:Y:S01]  /*1a770*/  LEA.HI.X.SX32 R17, R4, R26, 0x1, P2 ;  /* 0x0000001a04117211 */ /* 0x000fe200010f0eff */
[----:B------:R2:W-:Y:S01]  /*1a780*/  STL.64 [R1+0x1348], R18 ;  /* 0x0013481201007387 */ /* 0x0005e20000100a00 */
[----:B------:R-:W-:-:S03]  /*1a790*/  LEA R2, R0, R13, 0x1 ;  /* 0x0000000d00027211 */ /* 0x000fc600078e08ff */
[----:B------:R3:W-:Y:S01]  /*1a7a0*/  STL.64 [R1+0x1340], R16 ;  /* 0x0013401001007387 */ /* 0x0007e20000100a00 */
[CC--:B-1----:R-:W-:Y:S02]  /*1a7b0*/  LEA R20, P0, R6.reuse, R24.reuse, 0x1 ;  /* 0x0000001806147211 */ /* 0x0c2fe400078008ff */
[C---:B--2---:R-:W-:Y:S02]  /*1a7c0*/  LEA R18, P1, R7.reuse, R24, 0x1 ;  /* 0x0000001807127211 */ /* 0x044fe400078208ff */
[----:B------:R-:W-:Y:S02]  /*1a7d0*/  LEA.HI.X.SX32 R21, R6, R26, 0x1, P0 ;  /* 0x0000001a06157211 */ /* 0x000fe400000f0eff */
[----:B---3--:R-:W-:Y:S01]  /*1a7e0*/  LEA R16, P2, R8, R24, 0x1 ;  /* 0x0000001808107211 */ /* 0x008fe200078408ff */
[----:B------:R-:W-:Y:S01]  /*1a7f0*/  IMAD R14, R0, 0x2, R2 ;  /* 0x00000002000e7824 */ /* 0x000fe200078e0202 */
[-C--:B------:R-:W-:Y:S02]  /*1a800*/  LEA.HI.X.SX32 R19, R7, R26.reuse, 0x1, P1 ;  /* 0x0000001a07137211 */ /* 0x080fe400008f0eff */
[----:B------:R-:W-:Y:S01]  /*1a810*/  LEA.HI.X.SX32 R17, R8, R26, 0x1, P2 ;  /* 0x0000001a08117211 */ /* 0x000fe200010f0eff */
[----:B------:R1:W-:Y:S01]  /*1a820*/  STL.64 [R1+0x1338], R20 ;  /* 0x0013381401007387 */ /* 0x0003e20000100a00 */
[----:B------:R-:W-:-:S03]  /*1a830*/  LEA R3, R0, R14, 0x1 ;  /* 0x0000000e00037211 */ /* 0x000fc600078e08ff */
[----:B------:R2:W-:Y:S04]  /*1a840*/  STL.64 [R1+0x1330], R18 ;  /* 0x0013301201007387 */ /* 0x0005e80000100a00 */
[----:B------:R3:W-:Y:S01]  /*1a850*/  STL.64 [R1+0x1328], R16 ;  /* 0x0013281001007387 */ /* 0x0007e20000100a00 */
[CC--:B-1----:R-:W-:Y:S02]  /*1a860*/  LEA R20, P0, R9.reuse, R24.reuse, 0x1 ;  /* 0x0000001809147211 */ /* 0x0c2fe400078008ff */
[----:B--2---:R-:W-:Y:S02]  /*1a870*/  LEA R18, P1, R10, R24, 0x1 ;  /* 0x000000180a127211 */ /* 0x004fe400078208ff */
[----:B------:R-:W-:Y:S02]  /*1a880*/  LEA.HI.X.SX32 R21, R9, R26, 0x1, P0 ;  /* 0x0000001a09157211 */ /* 0x000fe400000f0eff */
[----:B---3--:R-:W-:-:S02]  /*1a890*/  LEA R16, P2, R11, R24, 0x1 ;  /* 0x000000180b107211 */ /* 0x008fc400078408ff */
[----:B------:R-:W-:Y:S02]  /*1a8a0*/  LEA R4, R0, R3, 0x1 ;  /* 0x0000000300047211 */ /* 0x000fe400078e08ff */
[-C--:B------:R-:W-:Y:S02]  /*1a8b0*/  LEA.HI.X.SX32 R19, R10, R26.reuse, 0x1, P1 ;  /* 0x0000001a0a137211 */ /* 0x080fe400008f0eff */
[----:B------:R-:W-:Y:S01]  /*1a8c0*/  LEA.HI.X.SX32 R17, R11, R26, 0x1, P2 ;  /* 0x0000001a0b117211 */ /* 0x000fe200010f0eff */
[----:B------:R1:W-:Y:S01]  /*1a8d0*/  STL.64 [R1+0x1320], R20 ;  /* 0x0013201401007387 */ /* 0x0003e20000100a00 */
[----:B------:R-:W-:-:S03]  /*1a8e0*/  LEA R5, R0, R4, 0x1 ;  /* 0x0000000400057211 */ /* 0x000fc600078e08ff */
[----:B------:R-:W-:Y:S04]  /*1a8f0*/  STL.64 [R1+0x1318], R18 ;  /* 0x0013181201007387 */ /* 0x000fe80000100a00 */
[----:B------:R2:W-:Y:S01]  /*1a900*/  STL.64 [R1+0x1310], R16 ;  /* 0x0013101001007387 */ /* 0x0005e20000100a00 */
[----:B------:R-:W-:Y:S01]  /*1a910*/  IMAD R6, R0, 0x2, R5 ;  /* 0x0000000200067824 */ /* 0x000fe200078e0205 */
[----:B-1----:R-:W-:-:S04]  /*1a920*/  LEA R20, P0, R12, R24, 0x1 ;  /* 0x000000180c147211 */ /* 0x002fc800078008ff */
[----:B------:R-:W-:Y:S02]  /*1a930*/  LEA.HI.X.SX32 R21, R12, R26, 0x1, P0 ;  /* 0x0000001a0c157211 */ /* 0x000fe400000f0eff */
[----:B--2---:R-:W-:-:S04]  /*1a940*/  LEA R16, P2, R2, R24, 0x1 ;  /* 0x0000001802107211 */ /* 0x004fc800078408ff */
[----:B------:R-:W-:Y:S01]  /*1a950*/  LEA.HI.X.SX32 R17, R2, R26, 0x1, P2 ;  /* 0x0000001a02117211 */ /* 0x000fe200010f0eff */
[----:B------:R-:W-:Y:S01]  /*1a960*/  STL.64 [R1+0x1308], R20 ;  /* 0x0013081401007387 */ /* 0x000fe20000100a00 */
[----:B------:R-:W-:Y:S02]  /*1a970*/  LEA R7, R0, R6, 0x1 ;  /* 0x0000000600077211 */ /* 0x000fe400078e08ff */
[CC--:B------:R-:W-:Y:S01]  /*1a980*/  LEA R18, P1, R13.reuse, R24.reuse, 0x1 ;  /* 0x000000180d127211 */ /* 0x0c0fe200078208ff */
[----:B------:R1:W-:Y:S01]  /*1a990*/  STL.64 [R1+0x12f8], R16 ;  /* 0x0012f81001007387 */ /* 0x0003e20000100a00 */
[----:B------:R-:W-:Y:S02]  /*1a9a0*/  LEA R10, P2, R4, R24, 0x1 ;  /* 0x00000018040a7211 */ /* 0x000fe400078408ff */
[----:B------:R-:W-:Y:S02]  /*1a9b0*/  LEA R8, R0, R7, 0x1 ;  /* 0x0000000700087211 */ /* 0x000fe400078e08ff */
[----:B------:R-:W-:-:S02]  /*1a9c0*/  LEA.HI.X.SX32 R19, R13, R26, 0x1, P1 ;  /* 0x0000001a0d137211 */ /* 0x000fc400008f0eff */
[C---:B------:R-:W-:Y:S02]  /*1a9d0*/  LEA R12, P1, R3.reuse, R24, 0x1 ;  /* 0x00000018030c7211 */ /* 0x040fe400078208ff */
[----:B------:R-:W-:Y:S02]  /*1a9e0*/  LEA.HI.X.SX32 R11, R4, R26, 0x1, P2 ;  /* 0x0000001a040b7211 */ /* 0x000fe400010f0eff */
[----:B-1----:R-:W-:Y:S02]  /*1a9f0*/  LEA R16, P0, R14, R24, 0x1 ;  /* 0x000000180e107211 */ /* 0x002fe400078008ff */
[----:B------:R-:W-:Y:S02]  /*1aa00*/  LEA R9, R0, R8, 0x1 ;  /* 0x0000000800097211 */ /* 0x000fe400078e08ff */
[-C--:B------:R-:W-:Y:S01]  /*1aa10*/  LEA.HI.X.SX32 R17, R14, R26.reuse, 0x1, P0 ;  /* 0x0000001a0e117211 */ /* 0x080fe200000f0eff */
[----:B------:R-:W-:Y:S01]  /*1aa20*/  STL.64 [R1+0x1300], R18 ;  /* 0x0013001201007387 */ /* 0x000fe20000100a00 */
[----:B------:R-:W-:Y:S01]  /*1aa30*/  LEA.HI.X.SX32 R13, R3, R26, 0x1, P1 ;  /* 0x0000001a030d7211 */ /* 0x000fe200008f0eff */
[----:B------:R-:W-:-:S02]  /*1aa40*/  IMAD R2, R0, 0x2, R9 ;  /* 0x0000000200027824 */ /* 0x000fc400078e0209 */
[----:B------:R-:W-:Y:S01]  /*1aa50*/  STL.64 [R1+0x12e0], R10 ;  /* 0x0012e00a01007387 */ /* 0x000fe20000100a00 */
[----:B------:R-:W-:-:S03]  /*1aa60*/  LEA R14, P1, R6, R24, 0x1 ;  /* 0x00000018060e7211 */ /* 0x000fc600078208ff */
[----:B------:R1:W-:Y:S04]  /*1aa70*/  STL.64 [R1+0x12f0], R16 ;  /* 0x0012f01001007387 */ /* 0x0003e80000100a00 */
[----:B------:R2:W-:Y:S01]  /*1aa80*/  STL.64 [R1+0x12e8], R12 ;  /* 0x0012e80c01007387 */ /* 0x0005e20000100a00 */
[----:B------:R-:W-:Y:S02]  /*1aa90*/  LEA.HI.X.SX32 R15, R6, R26, 0x1, P1 ;  /* 0x0000001a060f7211 */ /* 0x000fe400008f0eff */
[-C--:B-1----:R-:W-:Y:S02]  /*1aaa0*/  LEA R16, P0, R5, R24.reuse, 0x1 ;  /* 0x0000001805107211 */ /* 0x082fe400078008ff */
[----:B--2---:R-:W-:Y:S02]  /*1aab0*/  LEA R12, P2, R7, R24, 0x1 ;  /* 0x00000018070c7211 */ /* 0x004fe400078408ff */
[----:B------:R-:W-:-:S02]  /*1aac0*/  LEA.HI.X.SX32 R17, R5, R26, 0x1, P0 ;  /* 0x0000001a05117211 */ /* 0x000fc400000f0eff */
[C---:B------:R-:W-:Y:S02]  /*1aad0*/  LEA R10, R0.reuse, R2, 0x1 ;  /* 0x00000002000a7211 */ /* 0x040fe400078e08ff */
[----:B------:R-:W-:Y:S01]  /*1aae0*/  LEA.HI.X.SX32 R13, R7, R26, 0x1, P2 ;  /* 0x0000001a070d7211 */ /* 0x000fe200010f0eff */
[----:B------:R1:W-:Y:S01]  /*1aaf0*/  STL.64 [R1+0x12d8], R16 ;  /* 0x0012d81001007387 */ /* 0x0003e20000100a00 */
[----:B------:R-:W-:-:S03]  /*1ab00*/  LEA R4, R0, R10, 0x1 ;  /* 0x0000000a00047211 */ /* 0x000fc600078e08ff */
[----:B------:R2:W-:Y:S01]  /*1ab10*/  STL.64 [R1+0x12d0], R14 ;  /* 0x0012d00e01007387 */ /* 0x0005e20000100a00 */
[----:B------:R-:W-:-:S03]  /*1ab20*/  LEA R6, R0, R4, 0x1 ;  /* 0x0000000400067211 */ /* 0x000fc600078e08ff */
[----:B------:R3:W-:Y:S01]  /*1ab30*/  STL.64 [R1+0x12c8], R12 ;  /* 0x0012c80c01007387 */ /* 0x0007e20000100a00 */
[CC--:B-1----:R-:W-:Y:S02]  /*1ab40*/  LEA R16, P0, R8.reuse, R24.reuse, 0x1 ;  /* 0x0000001808107211 */ /* 0x0c2fe400078008ff */
[C---:B--2---:R-:W-:Y:S02]  /*1ab50*/  LEA R14, P1, R9.reuse, R24, 0x1 ;  /* 0x00000018090e7211 */ /* 0x044fe400078208ff */
[----:B------:R-:W-:Y:S02]  /*1ab60*/  LEA.HI.X.SX32 R17, R8, R26, 0x1, P0 ;  /* 0x0000001a08117211 */ /* 0x000fe400000f0eff */
[C---:B---3--:R-:W-:Y:S02]  /*1ab70*/  LEA R12, P2, R2.reuse, R24, 0x1 ;  /* 0x00000018020c7211 */ /* 0x048fe400078408ff */
[-C--:B------:R-:W-:Y:S02]  /*1ab80*/  LEA.HI.X.SX32 R15, R9, R26.reuse, 0x1, P1 ;  /* 0x0000001a090f7211 */ /* 0x080fe400008f0eff */
[----:B------:R-:W-:Y:S01]  /*1ab90*/  LEA.HI.X.SX32 R13, R2, R26, 0x1, P2 ;  /* 0x0000001a020d7211 */ /* 0x000fe200010f0eff */
[C---:B------:R-:W-:Y:S01]  /*1aba0*/  IMAD R3, R0.reuse, 0x2, R6 ;  /* 0x0000000200037824 */ /* 0x040fe200078e0206 */
[----:B------:R-:W-:Y:S04]  /*1abb0*/  STL.64 [R1+0x12c0], R16 ;  /* 0x0012c01001007387 */ /* 0x000fe80000100a00 */
[----:B------:R1:W-:Y:S01]  /*1abc0*/  STL.64 [R1+0x12b8], R14 ;  /* 0x0012b80e01007387 */ /* 0x0003e20000100a00 */
[----:B------:R-:W-:-:S03]  /*1abd0*/  LEA R2, R0, R3, 0x1 ;  /* 0x0000000300027211 */ /* 0x000fc600078e08ff */
[----:B------:R2:W-:Y:S01]  /*1abe0*/  STL.64 [R1+0x12b0], R12 ;  /* 0x0012b00c01007387 */ /* 0x0005e20000100a00 */
[-C--:B------:R-:W-:Y:S02]  /*1abf0*/  LEA R8, P2, R6, R24.reuse, 0x1 ;  /* 0x0000001806087211 */ /* 0x080fe400078408ff */
[-C--:B-1----:R-:W-:Y:S02]  /*1ac00*/  LEA R14, P0, R10, R24.reuse, 0x1 ;  /* 0x000000180a0e7211 */ /* 0x082fe400078008ff */
[----:B--2---:R-:W-:Y:S02]  /*1ac10*/  LEA R12, P1, R4, R24, 0x1 ;  /* 0x00000018040c7211 */ /* 0x004fe400078208ff */
[-C--:B------:R-:W-:Y:S02]  /*1ac20*/  LEA.HI.X.SX32 R15, R10, R26.reuse, 0x1, P0 ;  /* 0x0000001a0a0f7211 */ /* 0x080fe400000f0eff */
[----:B------:R-:W-:Y:S02]  /*1ac30*/  LEA.HI.X.SX32 R13, R4, R26, 0x1, P1 ;  /* 0x0000001a040d7211 */ /* 0x000fe400008f0eff */
[----:B------:R-:W-:Y:S01]  /*1ac40*/  LEA R5, R0, R2, 0x1 ;  /* 0x0000000200057211 */ /* 0x000fe200078e08ff */
[----:B------:R1:W-:Y:S01]  /*1ac50*/  STL.64 [R1+0x12a8], R14 ;  /* 0x0012a80e01007387 */ /* 0x0003e20000100a00 */
[----:B------:R-:W-:-:S02]  /*1ac60*/  LEA.HI.X.SX32 R9, R6, R26, 0x1, P2 ;  /* 0x0000001a06097211 */ /* 0x000fc400010f0eff */
[----:B------:R-:W-:Y:S01]  /*1ac70*/  LEA R0, R0, R5, 0x1 ;  /* 0x0000000500007211 */ /* 0x000fe200078e08ff */
[----:B------:R2:W-:Y:S01]  /*1ac80*/  STL.64 [R1+0x12a0], R12 ;  /* 0x0012a00c01007387 */ /* 0x0005e20000100a00 */
[----:B------:R-:W-:-:S03]  /*1ac90*/  LEA R10, P2, R5, R24, 0x1 ;  /* 0x00000018050a7211 */ /* 0x000fc600078408ff */
[----:B------:R3:W-:Y:S01]  /*1aca0*/  STL.64 [R1+0x1298], R8 ;  /* 0x0012980801007387 */ /* 0x0007e20000100a00 */
[CC--:B-1----:R-:W-:Y:S02]  /*1acb0*/  LEA R14, P1, R2.reuse, R24.reuse, 0x1 ;  /* 0x00000018020e7211 */ /* 0x0c2fe400078208ff */
[C---:B--2---:R-:W-:Y:S02]  /*1acc0*/  LEA R12, P0, R3.reuse, R24, 0x1 ;  /* 0x00000018030c7211 */ /* 0x044fe400078008ff */
[----:B------:R-:W-:Y:S02]  /*1acd0*/  LEA.HI.X.SX32 R15, R2, R26, 0x1, P1 ;  /* 0x0000001a020f7211 */ /* 0x000fe400008f0eff */
[----:B---3--:R-:W-:Y:S02]  /*1ace0*/  LEA R8, P3, R0, R24, 0x1 ;  /* 0x0000001800087211 */ /* 0x008fe400078608ff */
[-C--:B------:R-:W-:Y:S02]  /*1acf0*/  LEA.HI.X.SX32 R13, R3, R26.reuse, 0x1, P0 ;  /* 0x0000001a030d7211 */ /* 0x080fe400000f0eff */
[----:B------:R-:W-:-:S02]  /*1ad00*/  LEA.HI.X.SX32 R11, R5, R26, 0x1, P2 ;  /* 0x0000001a050b7211 */ /* 0x000fc400010f0eff */
[----:B------:R-:W-:Y:S01]  /*1ad10*/  LEA.HI.X.SX32 R9, R0, R26, 0x1, P3 ;  /* 0x0000001a00097211 */ /* 0x000fe200018f0eff */
[----:B------:R-:W-:Y:S01]  /*1ad20*/  STL.64 [R1+0x1290], R12 ;  /* 0x0012900c01007387 */ /* 0x000fe20000100a00 */
[----:B------:R-:W-:Y:S02]  /*1ad30*/  MOV R0, 0x3f800000 ;  /* 0x3f80000000007802 */ /* 0x000fe40000000f00 */
[----:B------:R-:W-:Y:S01]  /*1ad40*/  MOV R4, 0xff800000 ;  /* 0xff80000000047802 */ /* 0x000fe20000000f00 */
[----:B------:R-:W-:Y:S01]  /*1ad50*/  STL.64 [R1+0x1288], R14 ;  /* 0x0012880e01007387 */ /* 0x000fe20000100a00 */
[----:B------:R-:W-:Y:S02]  /*1ad60*/  MOV R6, 0xff800000 ;  /* 0xff80000000067802 */ /* 0x000fe40000000f00 */
[----:B------:R-:W-:Y:S01]  /*1ad70*/  MOV R5, 0xff800000 ;  /* 0xff80000000057802 */ /* 0x000fe20000000f00 */
[----:B------:R-:W-:Y:S04]  /*1ad80*/  STL.64 [R1+0x1280], R10 ;  /* 0x0012800a01007387 */ /* 0x000fe80000100a00 */
[----:B------:R-:W-:Y:S04]  /*1ad90*/  STL.64 [R1+0x1278], R8 ;  /* 0x0012780801007387 */ /* 0x000fe80000100a00 */
[----:B------:R-:W-:Y:S04]  /*1ada0*/  STL [R1+0x13d0], R0 ;  /* 0x0013d00001007387 */ /* 0x000fe80000100800 */
        /* <DEDUP_REMOVED lines=13> */
[----:B------:R1:W-:Y:S04]  /*1ae80*/  STL [R1+0x124c], R6 ;  /* 0x00124c0601007387 */ /* 0x0003e80000100800 */
[----:B------:R2:W-:Y:S04]  /*1ae90*/  STL [R1+0x1250], R5 ;  /* 0x0012500501007387 */ /* 0x0005e80000100800 */
[----:B------:R-:W-:Y:S01]  /*1aea0*/  STL [R1+0x1258], RZ ;  /* 0x001258ff01007387 */ /* 0x000fe20000100800 */
[----:B-1----:R-:W-:-:S03]  /*1aeb0*/  MOV R6, 0x3f800000 ;  /* 0x3f80000000067802 */ /* 0x002fc60000000f00 */
[----:B------:R1:W-:Y:S01]  /*1aec0*/  STL [R1+0x1254], R4 ;  /* 0x0012540401007387 */ /* 0x0003e20000100800 */
[----:B--2---:R-:W-:-:S03]  /*1aed0*/  IMAD.MOV.U32 R5, RZ, RZ, 0x3f800000 ;  /* 0x3f800000ff057424 */ /* 0x004fc600078e00ff */
[----:B------:R-:W-:Y:S01]  /*1aee0*/  STL [R1+0x13d4], R6 ;  /* 0x0013d40601007387 */ /* 0x000fe20000100800 */
[----:B-1----:R-:W-:-:S03]  /*1aef0*/  MOV R4, 0x3f800000 ;  /* 0x3f80000000047802 */ /* 0x002fc60000000f00 */
        /* <DEDUP_REMOVED lines=13> */
[----:B------:R-:W-:Y:S04]  /*1afd0*/  STL [R1+0x9a0], RZ ;  /* 0x0009a0ff01007387 */ /* 0x000fe80000100800 */
[----:B------:R3:W-:Y:S04]  /*1afe0*/  STL [R1+0x14cc], R4 ;  /* 0x0014cc0401007387 */ /* 0x0007e80000100800 */
[----:B------:R-:W-:Y:S04]  /*1aff0*/  STL [R1+0x9a4], RZ ;  /* 0x0009a4ff01007387 */ /* 0x000fe80000100800 */
        /* <DEDUP_REMOVED lines=496> */
[----:B------:R-:W-:Y:S01]  /*1cf00*/  STL [R1+0x1048], RZ ;  /* 0x001048ff01007387 */ /* 0x000fe20000100800 */
[----:B------:R-:W-:-:S03]  /*1cf10*/  IMAD.MOV.U32 R3, RZ, RZ, c[0x0][0x1a4] ;  /* 0x00006900ff037624 */ /* 0x000fc600078e00ff */
[----:B------:R-:W-:Y:S04]  /*1cf20*/  STL [R1+0x104c], RZ ;  /* 0x00104cff01007387 */ /* 0x000fe80000100800 */
[----:B------:R-:W-:Y:S04]  /*1cf30*/  STL [R1+0x1050], RZ ;  /* 0x001050ff01007387 */ /* 0x000fe80000100800 */
[----:B------:R-:W-:Y:S04]  /*1cf40*/  STL [R1+0x1054], RZ ;  /* 0x001054ff01007387 */ /* 0x000fe80000100800 */
[----:B------:R-:W-:Y:S04]  /*1cf50*/  STL [R1+0x1058], RZ ;  /* 0x001058ff01007387 */ /* 0x000fe80000100800 */
[----:B------:R-:W-:Y:S01]  /*1cf60*/  STL [R1+0x105c], RZ ;  /* 0x00105cff01007387 */ /* 0x000fe20000100800 */
[----:B-1----:R-:W-:-:S03]  /*1cf70*/  SHF.L.U32 R6, R3, 0x2, RZ ;  /* 0x0000000203067819 */ /* 0x002fc600000006ff */
[----:B------:R-:W-:Y:S01]  /*1cf80*/  STL [R1+0x1070], RZ ;  /* 0x001070ff01007387 */ /* 0x000fe20000100800 */
[----:B------:R-:W-:-:S03]  /*1cf90*/  IMAD R7, R3, 0x5, RZ ;  /* 0x0000000503077824 */ /* 0x000fc600078e02ff */
[----:B------:R-:W-:Y:S01]  /*1cfa0*/  STL [R1+0x1074], RZ ;  /* 0x001074ff01007387 */ /* 0x000fe20000100800 */
[----:B------:R-:W-:-:S03]  /*1cfb0*/  IMAD R8, R3, 0x6, RZ ;  /* 0x0000000603087824 */ /* 0x000fc600078e02ff */
[----:B------:R-:W-:Y:S01]  /*1cfc0*/  STL [R1+0x1078], RZ ;  /* 0x001078ff01007387 */ /* 0x000fe20000100800 */
[----:B------:R-:W-:-:S03]  /*1cfd0*/  IMAD R9, R3, 0x7, RZ ;  /* 0x0000000703097824 */ /* 0x000fc600078e02ff */
[----:B------:R-:W-:Y:S01]  /*1cfe0*/  STL [R1+0x107c], RZ ;  /* 0x00107cff01007387 */ /* 0x000fe20000100800 */
[C---:B------:R-:W-:Y:S02]  /*1cff0*/  IMAD R14, R3.reuse, 0xc, RZ ;  /* 0x0000000c030e7824 */ /* 0x040fe400078e02ff */
[----:B------:R-:W-:Y:S01]  /*1d000*/  IMAD R15, R3, 0xd, RZ ;  /* 0x0000000d030f7824 */ /* 0x000fe200078e02ff */
[----:B------:R-:W-:Y:S04]  /*1d010*/  STL [R1+0x1080], RZ ;  /* 0x001080ff01007387 */ /* 0x000fe80000100800 */
[----:B------:R-:W-:Y:S04]  /*1d020*/  STL [R1+0x1084], RZ ;  /* 0x001084ff01007387 */ /* 0x000fe80000100800 */
[----:B------:R-:W-:Y:S04]  /*1d030*/  STL [R1+0x1088], RZ ;  /* 0x001088ff01007387 */ /* 0x000fe80000100800 */
[----:B------:R-:W-:Y:S04]  /*1d040*/  STL [R1+0x108c], RZ ;  /* 0x00108cff01007387 */ /* 0x000fe80000100800 */
[----:B------:R1:W-:Y:S04]  /*1d050*/  STL.64 [R1+0x2338], R6 ;  /* 0x0023380601007387 */ /* 0x0003e80000100a00 */
[----:B------:R-:W-:Y:S04]  /*1d060*/  STL.64 [R1+0x2330], R8 ;  /* 0x0023300801007387 */ /* 0x000fe80000100a00 */
[----:B------:R4:W-:Y:S04]  /*1d070*/  STL.64 [R1+0x2328], R14 ;  /* 0x0023280e01007387 */ /* 0x0009e80000100a00 */
[----:B--2---:R-:W2:Y:S04]  /*1d080*/  LDL R5, [R1+0xe38] ;  /* 0x000e380001057983 */ /* 0x004ea80000100800 */
[----:B---3--:R-:W3:Y:S04]  /*1d090*/  LDL R4, [R1+0x750] ;  /* 0x0007500001047983 */ /* 0x008ee80000100800 */
[----:B-1----:R-:W5:Y:S04]  /*1d0a0*/  LDL R7, [R1+0xe14] ;  /* 0x000e140001077983 */ /* 0x002f680000100800 */
[----:B----4-:R-:W4:Y:S04]  /*1d0b0*/  LDL.64 R14, [R1+0xe30] ;  /* 0x000e3000010e7983 */ /* 0x010f280000100a00 */
[----:B------:R-:W4:Y:S04]  /*1d0c0*/  LDL.64 R8, [R1+0xe28] ;  /* 0x000e280001087983 */ /* 0x000f280000100a00 */
[----:B------:R-:W1:Y:S04]  /*1d0d0*/  S2R R16, SR_TID.X ;  /* 0x0000000000107919 */ /* 0x000e680000002100 */
[----:B------:R-:W0:Y:S01]  /*1d0e0*/  S2R R12, SR_TID.X ;  /* 0x00000000000c7919 */ /* 0x000e220000002100 */
[----:B-1----:R-:W-:-:S02]  /*1d0f0*/  LOP3.LUT R13, R16, 0x7, RZ, 0xc0, !PT ;  /* 0x00000007100d7812 */ /* 0x002fc400078ec0ff */
[C---:B------:R-:W-:Y:S02]  /*1d100*/  LOP3.LUT R10, R16.reuse, 0x3f, RZ, 0xc0, !PT ;  /* 0x0000003f100a7812 */ /* 0x040fe400078ec0ff */
[----:B------:R-:W-:Y:S02]  /*1d110*/  SHF.L.U32 R16, R16, 0x7, RZ ;  /* 0x0000000710107819 */ /* 0x000fe400000006ff */
[----:B------:R-:W-:-:S04]  /*1d120*/  SHF.L.U32 R13, R13, 0x4, RZ ;  /* 0x000000040d0d7819 */ /* 0x000fc800000006ff */
[----:B------:R-:W-:-:S04]  /*1d130*/  LOP3.LUT R13, R13, 0x780, R16, 0xf8, !PT ;  /* 0x000007800d0d7812 */ /* 0x000fc800078ef810 */
[----:B0-----:R-:W-:Y:S02]  /*1d140*/  LOP3.LUT R6, R13, 0x10, R12, 0x78, !PT ;  /* 0x000000100d067812 */ /* 0x001fe400078e780c */
[----:B--2---:R-:W-:-:S05]  /*1d150*/  LOP3.LUT R5, R5, 0x40, RZ, 0x3c, !PT ;  /* 0x0000004005057812 */ /* 0x004fca00078e3cff */
[----:B------:R3:W-:Y:S02]  /*1d160*/  STL [R1+0x1adc], R5 ;  /* 0x001adc0501007387 */ /* 0x0007e40000100800 */
[----:B---3--:R-:W-:-:S05]  /*1d170*/  LOP3.LUT R5, R4, 0x20, RZ, 0x3c, !PT ;  /* 0x0000002004057812 */ /* 0x008fca00078e3cff */
[----:B------:R0:W-:Y:S01]  /*1d180*/  STL [R1+0x1270], R5 ;  /* 0x0012700501007387 */ /* 0x0001e20000100800 */
[----:B-----5:R-:W-:Y:S02]  /*1d190*/  LOP3.LUT R7, R7, 0x40, RZ, 0x3c, !PT ;  /* 0x0000004007077812 */ /* 0x020fe400078e3cff */
[C---:B0-----:R-:W-:Y:S02]  /*1d1a0*/  LOP3.LUT R5, R4.reuse, 0x40, RZ, 0x3c, !PT ;  /* 0x0000004004057812 */ /* 0x041fe400078e3cff */
[----:B------:R-:W-:-:S03]  /*1d1b0*/  LOP3.LUT R4, R4, 0x60, RZ, 0x3c, !PT ;  /* 0x0000006004047812 */ /* 0x000fc600078e3cff */
[----:B------:R-:W-:Y:S04]  /*1d1c0*/  STL [R1+0x126c], R5 ;  /* 0x00126c0501007387 */ /* 0x000fe80000100800 */
[----:B------:R0:W-:Y:S04]  /*1d1d0*/  STL [R1+0x1268], R4 ;  /* 0x0012680401007387 */ /* 0x0001e80000100800 */
[----:B------:R4:W-:Y:S01]  /*1d1e0*/  STL [R1+0x1ad4], R7 ;  /* 0x001ad40701007387 */ /* 0x0009e20000100800 */
[C---:B0-----:R-:W-:Y:S02]  /*1d1f0*/  LOP3.LUT R4, R6.reuse, 0x20, RZ, 0x3c, !PT ;  /* 0x0000002006047812 */ /* 0x041fe400078e3cff */
[----:B------:R-:W-:-:S02]  /*1d200*/  LOP3.LUT R4, R6, 0x40, RZ, 0x3c, !PT ;  /* 0x0000004006047812 */ /* 0x000fc400078e3cff */
[----:B------:R-:W-:-:S03]  /*1d210*/  LOP3.LUT R6, R6, 0x60, RZ, 0x3c, !PT ;  /* 0x0000006006067812 */ /* 0x000fc600078e3cff */
[C---:B----4-:R-:W-:Y:S01]  /*1d220*/  IMAD.WIDE R6, R3.reuse, 0x2, R14 ;  /* 0x0000000203067825 */ /* 0x050fe200078e020e */
[----:B------:R-:W-:-:S04]  /*1d230*/  SHF.L.U32 R4, R3, 0x1, RZ ;  /* 0x0000000103047819 */ /* 0x000fc800000006ff */
[----:B------:R0:W-:Y:S02]  /*1d240*/  STL.64 [R1+0x22c8], R6 ;  /* 0x0022c80601007387 */ /* 0x0001e40000100a00 */
[----:B0-----:R-:W-:-:S05]  /*1d250*/  IMAD.WIDE R6, R3, 0x2, R8 ;  /* 0x0000000203067825 */ /* 0x001fca00078e0208 */
[----:B------:R0:W-:Y:S01]  /*1d260*/  STL.64 [R1+0x22c0], R6 ;  /* 0x0022c00601007387 */ /* 0x0001e20000100a00 */
[----:B------:R-:W-:Y:S02]  /*1d270*/  IMAD R5, R3, 0x3, RZ ;  /* 0x0000000303057824 */ /* 0x000fe400078e02ff */
[----:B0-----:R-:W-:-:S05]  /*1d280*/  IMAD.WIDE R6, R4, 0x2, R14 ;  /* 0x0000000204067825 */ /* 0x001fca00078e020e */
[----:B------:R0:W-:Y:S02]  /*1d290*/  STL.64 [R1+0x22a8], R6 ;  /* 0x0022a80601007387 */ /* 0x0001e40000100a00 */
[----:B0-----:R-:W-:-:S05]  /*1d2a0*/  IMAD.WIDE R6, R4, 0x2, R8 ;  /* 0x0000000204067825 */ /* 0x001fca00078e0208 */
[----:B------:R0:W-:Y:S01]  /*1d2b0*/  STL.64 [R1+0x22a0], R6 ;  /* 0x0022a00601007387 */ /* 0x0001e20000100a00 */
[----:B------:R-:W-:-:S04]  /*1d2c0*/  IMAD.WIDE R8, R5, 0x2, R8 ;  /* 0x0000000205087825 */ /* 0x000fc800078e0208 */
[----:B0-----:R-:W-:-:S05]  /*1d2d0*/  IMAD.WIDE R6, R5, 0x2, R14 ;  /* 0x0000000205067825 */ /* 0x001fca00078e020e */
[----:B------:R0:W-:Y:S04]  /*1d2e0*/  STL.64 [R1+0x2290], R6 ;  /* 0x0022900601007387 */ /* 0x0001e80000100a00 */
[----:B0-----:R-:W2:Y:S04]  /*1d2f0*/  LDL.LU.64 R6, [R1+0x2338] ;  /* 0x0023380001067983 */ /* 0x001ea80000300a00 */
[----:B------:R0:W-:Y:S04]  /*1d300*/  STL.64 [R1+0x2308], R4 ;  /* 0x0023080401007387 */ /* 0x0001e80000100a00 */
[----:B0-----:R-:W3:Y:S04]  /*1d310*/  LDL.64 R4, [R1+0xe28] ;  /* 0x000e280001047983 */ /* 0x001ee80000100a00 */
[----:B------:R2:W-:Y:S02]  /*1d320*/  STL.64 [R1+0x2288], R8 ;  /* 0x0022880801007387 */ /* 0x0005e40000100a00 */
[----:B--2---:R-:W-:-:S05]  /*1d330*/  IMAD.WIDE R8, R6, 0x2, R14 ;  /* 0x0000000206087825 */ /* 0x004fca00078e020e */
[----:B------:R3:W-:Y:S02]  /*1d340*/  STL.64 [R1+0x2278], R8 ;  /* 0x0022780801007387 */ /* 0x0007e40000100a00 */
[----:B---3--:R-:W-:-:S05]  /*1d350*/  IMAD.WIDE R8, R6, 0x2, R4 ;  /* 0x0000000206087825 */ /* 0x008fca00078e0204 */
[----:B------:R0:W-:Y:S02]  /*1d360*/  STL.64 [R1+0x2270], R8 ;  /* 0x0022700801007387 */ /* 0x0001e40000100a00 */
[----:B0-----:R-:W-:-:S05]  /*1d370*/  IMAD.WIDE R8, R7, 0x2, R14 ;  /* 0x0000000207087825 */ /* 0x001fca00078e020e */
[----:B------:R0:W-:Y:S02]  /*1d380*/  STL.64 [R1+0x2260], R8 ;  /* 0x0022600801007387 */ /* 0x0001e40000100a00 */
[----:B0-----:R-:W-:-:S05]  /*1d390*/  IMAD.WIDE R8, R7, 0x2, R4 ;  /* 0x0000000207087825 */ /* 0x001fca00078e0204 */
[----:B------:R0:W-:Y:S04]  /*1d3a0*/  STL.64 [R1+0x2258], R8 ;  /* 0x0022580801007387 */ /* 0x0001e80000100a00 */
[----:B0-----:R-:W2:Y:S01]  /*1d3b0*/  LDL.LU.64 R8, [R1+0x2330] ;  /* 0x0023300001087983 */ /* 0x001ea20000300a00 */
[----:B------:R-:W-:Y:S01]  /*1d3c0*/  LOP3.LUT P4, RZ, R12, 0x40, RZ, 0xc0, !PT ;  /* 0x000000400cff7812 */ /* 0x000fe2000788c0ff */
[----:B------:R-:W-:-:S03]  /*1d3d0*/  IMAD.SHL.U32 R10, R10, 0x2, RZ ;  /* 0x000000020a0a7824 */ /* 0x000fc600078e00ff */
[----:B------:R-:W-:-:S04]  /*1d3e0*/  SEL R11, RZ, 0x90, !P4 ;  /* 0x00000090ff0b7807 */ /* 0x000fc80006000000 */
[----:B------:R-:W-:Y:S02]  /*1d3f0*/  LOP3.LUT R11, R11, R10, RZ, 0x3c, !PT ;  /* 0x0000000a0b0b7212 */ /* 0x000fe400078e3cff */
[C---:B------:R-:W-:Y:S01]  /*1d400*/  SHF.L.U32 R10, R12.reuse, 0x2, RZ ;  /* 0x000000020c0a7819 */ /* 0x040fe200000006ff */
[----:B------:R2:W-:Y:S01]  /*1d410*/  STL.64 [R1+0x2300], R6 ;  /* 0x0023000601007387 */ /* 0x0005e20000100a00 */
[----:B------:R-:W-:Y:S02]  /*1d420*/  LOP3.LUT R13, R12, 0x1c, RZ, 0xc0, !PT ;  /* 0x0000001c0c0d7812 */ /* 0x000fe400078ec0ff */
[----:B------:R-:W-:Y:S02]  /*1d430*/  LOP3.LUT R10, R10, 0x7c, RZ, 0xc0, !PT ;  /* 0x0000007c0a0a7812 */ /* 0x000fe400078ec0ff */
[C---:B------:R-:W-:Y:S02]  /*1d440*/  LOP3.LUT R16, R12.reuse, 0x60, RZ, 0xc0, !PT ;  /* 0x000000600c107812 */ /* 0x040fe400078ec0ff */
[----:B------:R-:W-:Y:S01]  /*1d450*/  LOP3.LUT P0, RZ, R12, 0x3, RZ, 0xc0, !PT ;  /* 0x000000030cff7812 */ /* 0x000fe2000780c0ff */
[----:B------:R-:W-:Y:S01]  /*1d460*/  IMAD R10, R13, 0x20, R10 ;  /* 0x000000200d0a7824 */ /* 0x000fe200078e020a */
[----:B------:R-:W-:-:S04]  /*1d470*/  SHF.R.U32.HI R12, RZ, 0x1, R16 ;  /* 0x00000001ff0c7819 */ /* 0x000fc80000011610 */
[----:B------:R-:W-:-:S04]  /*1d480*/  LOP3.LUT R10, R10, R12, RZ, 0x3c, !PT ;  /* 0x0000000c0a0a7212 */ /* 0x000fc800078e3cff */
[----:B------:R-:W-:Y:S02]  /*1d490*/  LOP3.LUT R10, R10, 0x40, RZ, 0x3c, !PT ;  /* 0x000000400a0a7812 */ /* 0x000fe400078e3cff */
[----:B------:R-:W-:Y:S02]  /*1d4a0*/  SHF.L.U32 R10, R3, 0x3, RZ ;  /* 0x00000003030a7819 */ /* 0x000fe400000006ff */
[C---:B------:R-:W-:Y:S02]  /*1d4b0*/  LOP3.LUT R16, R11.reuse, 0x20, RZ, 0x3c, !PT ;  /* 0x000000200b107812 */ /* 0x040fe400078e3cff */
[C---:B------:R-:W-:Y:S02]  /*1d4c0*/  LOP3.LUT R12, R11.reuse, 0x40, RZ, 0x3c, !PT ;  /* 0x000000400b0c7812 */ /* 0x040fe400078e3cff */
[----:B------:R-:W-:Y:S01]  /*1d4d0*/  LOP3.LUT R11, R11, 0x60, RZ, 0x3c, !PT ;  /* 0x000000600b0b7812 */ /* 0x000fe200078e3cff */
[----:B------:R-:W-:Y:S02]  /*1d4e0*/  IMAD R11, R3, 0x9, RZ ;  /* 0x00000009030b7824 */ /* 0x000fe400078e02ff */
[----:B--2---:R-:W-:-:S05]  /*1d4f0*/  IMAD.WIDE R6, R8, 0x2, R14 ;  /* 0x0000000208067825 */ /* 0x004fca00078e020e */
[----:B------:R0:W-:Y:S02]  /*1d500*/  STL.64 [R1+0x2248], R6 ;  /* 0x0022480601007387 */ /* 0x0001e40000100a00 */
[----:B0-----:R-:W-:-:S05]  /*1d510*/  IMAD.WIDE R6, R8, 0x2, R4 ;  /* 0x0000000208067825 */ /* 0x001fca00078e0204 */
[----:B------:R0:W-:Y:S02]  /*1d520*/  STL.64 [R1+0x2240], R6 ;  /* 0x0022400601007387 */ /* 0x0001e40000100a00 */
[----:B0-----:R-:W-:-:S05]  /*1d530*/  IMAD.WIDE R6, R9, 0x2, R14 ;  /* 0x0000000209067825 */ /* 0x001fca00078e020e */
[----:B------:R0:W-:Y:S04]  /*1d540*/  STL.64 [R1+0x2230], R6 ;  /* 0x0022300601007387 */ /* 0x0001e80000100a00 */
[----:B------:R1:W-:Y:S01]  /*1d550*/  STL.64 [R1+0x22f8], R8 ;  /* 0x0022f80801007387 */ /* 0x0003e20000100a00 */
[----:B0-----:R-:W-:-:S04]  /*1d560*/  IMAD.WIDE R6, R9, 0x2, R4 ;  /* 0x0000000209067825 */ /* 0x001fc800078e0204 */
[C---:B-1----:R-:W-:Y:S01]  /*1d570*/  IMAD.WIDE R8, R10.reuse, 0x2, R14 ;  /* 0x000000020a087825 */ /* 0x042fe200078e020e */
[----:B------:R0:W-:Y:S04]  /*1d580*/  STL.64 [R1+0x2228], R6 ;  /* 0x0022280601007387 */ /* 0x0001e80000100a00 */
[----:B------:R1:W-:Y:S01]  /*1d590*/  STL.64 [R1+0x2218], R8 ;  /* 0x0022180801007387 */ /* 0x0003e20000100a00 */
[----:B0-----:R-:W-:-:S04]  /*1d5a0*/  IMAD.WIDE R6, R10, 0x2, R4 ;  /* 0x000000020a067825 */ /* 0x001fc800078e0204 */
[C---:B-1----:R-:W-:Y:S02]  /*1d5b0*/  IMAD.WIDE R8, R11.reuse, 0x2, R14 ;  /* 0x000000020b087825 */ /* 0x042fe400078e020e */
[----:B------:R-:W2:Y:S04]  /*1d5c0*/  LDL.LU.64 R14, [R1+0x2328] ;  /* 0x00232800010e7983 */ /* 0x000ea80000300a00 */
[----:B------:R0:W-:Y:S04]  /*1d5d0*/  STL.64 [R1+0x2210], R6 ;  /* 0x0022100601007387 */ /* 0x0001e80000100a00 */
[----:B------:R1:W-:Y:S04]  /*1d5e0*/  STL.64 [R1+0x2310], R10 ;  /* 0x0023100a01007387 */ /* 0x0003e80000100a00 */
[----:B------:R3:W-:Y:S01]  /*1d5f0*/  STL.64 [R1+0x2200], R8 ;  /* 0x0022000801007387 */ /* 0x0007e20000100a00 */
[----:B0-----:R-:W-:-:S03]  /*1d600*/  IMAD.WIDE R6, R11, 0x2, R4 ;  /* 0x000000020b067825 */ /* 0x001fc600078e0204 */
[----:B-1----:R-:W4:Y:S01]  /*1d610*/  LDL.64 R10, [R1+0xe30] ;  /* 0x000e3000010a7983 */ /* 0x002f220000100a00 */
[----:B------:R-:W-:-:S03]  /*1d620*/  IMAD R12, R3, 0xa, RZ ;  /* 0x0000000a030c7824 */ /* 0x000fc600078e02ff */
[----:B------:R4:W-:Y:S01]  /*1d630*/  STL.64 [R1+0x21f8], R6 ;  /* 0x0021f80601007387 */ /* 0x0009e20000100a00 */
[----:B------:R-:W-:Y:S02]  /*1d640*/  IMAD R13, R3, 0xb, RZ ;  /* 0x0000000b030d7824 */ /* 0x000fe400078e02ff */
[----:B---3--:R-:W-:-:S04]  /*1d650*/  IMAD.WIDE R8, R12, 0x2, R4 ;  /* 0x000000020c087825 */ /* 0x008fc800078e0204 */
[C---:B------:R-:W-:Y:S02]  /*1d660*/  IMAD R16, R3.reuse, 0xe, RZ ;  /* 0x0000000e03107824 */ /* 0x040fe400078e02ff */
[C---:B------:R-:W-:Y:S01]  /*1d670*/  IMAD R17, R3.reuse, 0xf, RZ ;  /* 0x0000000f03117824 */ /* 0x040fe200078e02ff */
[C---:B------:R-:W-:Y:S01]  /*1d680*/  SHF.L.U32 R18, R3.reuse, 0x4, RZ ;  /* 0x0000000403127819 */ /* 0x040fe200000006ff */
[C---:B------:R-:W-:Y:S02]  /*1d690*/  IMAD R19, R3.reuse, 0x11, RZ ;  /* 0x0000001103137824 */ /* 0x040fe400078e02ff */
[C---:B------:R-:W-:Y:S02]  /*1d6a0*/  IMAD R20, R3.reuse, 0x12, RZ ;  /* 0x0000001203147824 */ /* 0x040fe400078e02ff */
[C---:B------:R-:W-:Y:S02]  /*1d6b0*/  IMAD R21, R3.reuse, 0x13, RZ ;  /* 0x0000001303157824 */ /* 0x040fe400078e02ff */
[----:B------:R-:W-:-:S02]  /*1d6c0*/  IMAD R22, R3, 0x14, RZ ;  /* 0x0000001403167824 */ /* 0x000fc400078e02ff */
[C---:B------:R-:W-:Y:S02]  /*1d6d0*/  IMAD R23, R3.reuse, 0x15, RZ ;  /* 0x0000001503177824 */ /* 0x040fe400078e02ff */
[C---:B------:R-:W-:Y:S02]  /*1d6e0*/  IMAD R24, R3.reuse, 0x16, RZ ;  /* 0x0000001603187824 */ /* 0x040fe400078e02ff */
[C---:B------:R-:W-:Y:S02]  /*1d6f0*/  IMAD R25, R3.reuse, 0x17, RZ ;  /* 0x0000001703197824 */ /* 0x040fe400078e02ff */
[C---:B------:R-:W-:Y:S02]  /*1d700*/  IMAD R26, R3.reuse, 0x18, RZ ;  /* 0x00000018031a7824 */ /* 0x040fe400078e02ff */
[C---:B------:R-:W-:Y:S02]  /*1d710*/  IMAD R27, R3.reuse, 0x19, RZ ;  /* 0x00000019031b7824 */ /* 0x040fe400078e02ff */
[----:B------:R-:W-:-:S02]  /*1d720*/  IMAD R28, R3, 0x1a, RZ ;  /* 0x0000001a031c7824 */ /* 0x000fc400078e02ff */
[----:B------:R-:W-:Y:S02]  /*1d730*/  IMAD R29, R3, 0x1b, RZ ;  /* 0x0000001b031d7824 */ /* 0x000fe400078e02ff */
[----:B----4-:R-:W-:-:S05]  /*1d740*/  IMAD.WIDE R6, R12, 0x2, R10 ;  /* 0x000000020c067825 */ /* 0x010fca00078e020a */
[----:B------:R0:W-:Y:S04]  /*1d750*/  STL.64 [R1+0x21e8], R6 ;  /* 0x0021e80601007387 */ /* 0x0001e80000100a00 */
[----:B------:R1:W-:Y:S04]  /*1d760*/  STL.64 [R1+0x21e0], R8 ;  /* 0x0021e00801007387 */ /* 0x0003e80000100a00 */
[----:B------:R2:W-:Y:S01]  /*1d770*/  STL.64 [R1+0x2318], R12 ;  /* 0x0023180c01007387 */ /* 0x0005e20000100a00 */
[----:B0-----:R-:W-:-:S04]  /*1d780*/  IMAD.WIDE R6, R13, 0x2, R10 ;  /* 0x000000020d067825 */ /* 0x001fc800078e020a */
[--C-:B-1----:R-:W-:Y:S01]  /*1d790*/  IMAD.WIDE R8, R13, 0x2, R4.reuse ;  /* 0x000000020d087825 */ /* 0x102fe200078e0204 */
[----:B------:R0:W-:Y:S03]  /*1d7a0*/  STL.64 [R1+0x21d0], R6 ;  /* 0x0021d00601007387 */ /* 0x0001e60000100a00 */
[C---:B--2---:R-:W-:Y:S01]  /*1d7b0*/  IMAD.WIDE R12, R14.reuse, 0x2, R4 ;  /* 0x000000020e0c7825 */ /* 0x044fe200078e0204 */
[----:B------:R1:W-:Y:S03]  /*1d7c0*/  STL.64 [R1+0x21c8], R8 ;  /* 0x0021c80801007387 */ /* 0x0003e60000100a00 */
[----:B0-----:R-:W-:-:S04]  /*1d7d0*/  IMAD.WIDE R6, R14, 0x2, R10 ;  /* 0x000000020e067825 */ /* 0x001fc800078e020a */
[C---:B-1----:R-:W-:Y:S01]  /*1d7e0*/  IMAD.WIDE R8, R15.reuse, 0x2, R10 ;  /* 0x000000020f087825 */ /* 0x042fe200078e020a */
[----:B------:R0:W-:Y:S04]  /*1d7f0*/  STL.64 [R1+0x21b8], R6 ;  /* 0x0021b80601007387 */ /* 0x0001e80000100a00 */
[----:B------:R1:W-:Y:S04]  /*1d800*/  STL.64 [R1+0x21b0], R12 ;  /* 0x0021b00c01007387 */ /* 0x0003e80000100a00 */
[----:B------:R-:W-:Y:S01]  /*1d810*/  STL.64 [R1+0x2320], R14 ;  /* 0x0023200e01007387 */ /* 0x000fe20000100a00 */
[----:B0-----:R-:W-:-:S03]  /*1d820*/  IMAD.WIDE R6, R15, 0x2, R4 ;  /* 0x000000020f067825 */ /* 0x001fc600078e0204 */
[----:B------:R0:W-:Y:S01]  /*1d830*/  STL.64 [R1+0x21a0], R8 ;  /* 0x0021a00801007387 */ /* 0x0001e20000100a00 */
[----:B-1----:R-:W-:-:S03]  /*1d840*/  IMAD.WIDE R12, R16, 0x2, R10 ;  /* 0x00000002100c7825 */ /* 0x002fc600078e020a */
[----:B------:R1:W-:Y:S04]  /*1d850*/  STL.64 [R1+0x2198], R6 ;  /* 0x0021980601007387 */ /* 0x0003e80000100a00 */
[----:B------:R2:W-:Y:S01]  /*1d860*/  STL.64 [R1+0x2188], R12 ;  /* 0x0021880c01007387 */ /* 0x0005e20000100a00 */
[----:B0-----:R-:W-:-:S04]  /*1d870*/  IMAD.WIDE R8, R16, 0x2, R4 ;  /* 0x0000000210087825 */ /* 0x001fc800078e0204 */
[C---:B-1----:R-:W-:Y:S01]  /*1d880*/  IMAD.WIDE R6, R17.reuse, 0x2, R10 ;  /* 0x0000000211067825 */ /* 0x042fe200078e020a */
[----:B------:R0:W-:Y:S03]  /*1d890*/  STL.64 [R1+0x2180], R8 ;  /* 0x0021800801007387 */ /* 0x0001e60000100a00 */
[----:B--2---:R-:W-:Y:S01]  /*1d8a0*/  IMAD.WIDE R12, R17, 0x2, R4 ;  /* 0x00000002110c7825 */ /* 0x004fe200078e0204 */
[----:B------:R1:W-:Y:S04]  /*1d8b0*/  STL.64 [R1+0x2170], R6 ;  /* 0x0021700601007387 */ /* 0x0003e80000100a00 */
[----:B------:R2:W-:Y:S01]  /*1d8c0*/  STL.64 [R1+0x2168], R12 ;  /* 0x0021680c01007387 */ /* 0x0005e20000100a00 */
[----:B0-----:R-:W-:-:S04]  /*1d8d0*/  IMAD.WIDE R8, R18, 0x2, R10 ;  /* 0x0000000212087825 */ /* 0x001fc800078e020a */
[----:B-1----:R-:W-:Y:S01]  /*1d8e0*/  IMAD.WIDE R6, R18, 0x2, R4 ;  /* 0x0000000212067825 */ /* 0x002fe200078e0204 */
[----:B------:R0:W-:Y:S03]  /*1d8f0*/  STL.64 [R1+0x2158], R8 ;  /* 0x0021580801007387 */ /* 0x0001e60000100a00 */
[C---:B--2---:R-:W-:Y:S01]  /*1d900*/  IMAD.WIDE R12, R19.reuse, 0x2, R10 ;  /* 0x00000002130c7825 */ /* 0x044fe200078e020a */
        /* <DEDUP_REMOVED lines=39> */
[----:B-1----:R-:W-:Y:S02]  /*1db80*/  IMAD R7, R3, 0x1c, RZ ;  /* 0x0000001c03077824 */ /* 0x002fe400078e02ff */
[----:B--2---:R-:W-:Y:S01]  /*1db90*/  IMAD.WIDE R12, R29, 0x2, R10 ;  /* 0x000000021d0c7825 */ /* 0x004fe200078e020a */
[----:B------:R0:W-:Y:S04]  /*1dba0*/  STL.64 [R1+0x2060], R8 ;  /* 0x0020600801007387 */ /* 0x0001e80000100a00 */
[----:B------:R1:W-:Y:S01]  /*1dbb0*/  STL.64 [R1+0x2050], R12 ;  /* 0x0020500c01007387 */ /* 0x0003e20000100a00 */
[----:B------:R-:W-:Y:S02]  /*1dbc0*/  IMAD R6, R3, 0x1d, RZ ;  /* 0x0000001d03067824 */ /* 0x000fe400078e02ff */
[----:B0-----:R-:W-:-:S04]  /*1dbd0*/  IMAD.WIDE R8, R29, 0x2, R4 ;  /* 0x000000021d087825 */ /* 0x001fc800078e0204 */
[C---:B-1----:R-:W-:Y:S01]  /*1dbe0*/  IMAD.WIDE R12, R7.reuse, 0x2, R10 ;  /* 0x00000002070c7825 */ /* 0x042fe200078e020a */
[----:B------:R0:W-:Y:S04]  /*1dbf0*/  STL.64 [R1+0x2048], R8 ;  /* 0x0020480801007387 */ /* 0x0001e80000100a00 */
[----:B------:R1:W-:Y:S01]  /*1dc00*/  STL.64 [R1+0x2038], R12 ;  /* 0x0020380c01007387 */ /* 0x0003e20000100a00 */
[----:B0-----:R-:W-:-:S04]  /*1dc10*/  IMAD.WIDE R8, R7, 0x2, R4 ;  /* 0x0000000207087825 */ /* 0x001fc800078e0204 */
[C---:B-1----:R-:W-:Y:S01]  /*1dc20*/  IMAD.WIDE R12, R6.reuse, 0x2, R10 ;  /* 0x00000002060c7825 */ /* 0x042fe200078e020a */
[----:B------:R0:W-:Y:S03]  /*1dc30*/  STL.64 [R1+0x2030], R8 ;  /* 0x0020300801007387 */ /* 0x0001e60000100a00 */
[----:B------:R-:W-:Y:S01]  /*1dc40*/  IMAD R7, R3, 0x1e, RZ ;  /* 0x0000001e03077824 */ /* 0x000fe200078e02ff */
[----:B------:R1:W-:Y:S01]  /*1dc50*/  STL.64 [R1+0x2020], R12 ;  /* 0x0020200c01007387 */ /* 0x0003e20000100a00 */
[----:B0-----:R-:W-:-:S04]  /*1dc60*/  IMAD.WIDE R8, R6, 0x2, R4 ;  /* 0x0000000206087825 */ /* 0x001fc800078e0204 */
[----:B-1----:R-:W-:Y:S01]  /*1dc70*/  IMAD.WIDE R12, R7, 0x2, R10 ;  /* 0x00000002070c7825 */ /* 0x002fe200078e020a */
[----:B------:R0:W-:Y:S03]  /*1dc80*/  STL.64 [R1+0x2018], R8 ;  /* 0x0020180801007387 */ /* 0x0001e60000100a00 */
[----:B------:R-:W-:Y:S01]  /*1dc90*/  IMAD R6, R3, 0x1f, RZ ;  /* 0x0000001f03067824 */ /* 0x000fe200078e02ff */
[----:B------:R1:W-:Y:S01]  /*1dca0*/  STL.64 [R1+0x2008], R12 ;  /* 0x0020080c01007387 */ /* 0x0003e20000100a00 */
[----:B0-----:R-:W-:Y:S01]  /*1dcb0*/  IMAD.WIDE R8, R7, 0x2, R4 ;  /* 0x0000000207087825 */ /* 0x001fe200078e0204 */
[----:B------:R-:W-:-:S03]  /*1dcc0*/  SHF.L.U32 R7, R3, 0x5, RZ ;  /* 0x0000000503077819 */ /* 0x000fc600000006ff */
[C---:B-1----:R-:W-:Y:S01]  /*1dcd0*/  IMAD.WIDE R12, R6.reuse, 0x2, R10 ;  /* 0x00000002060c7825 */ /* 0x042fe200078e020a */
[----:B------:R0:W-:Y:S03]  /*1dce0*/  STL.64 [R1+0x2000], R8 ;  /* 0x0020000801007387 */ /* 0x0001e60000100a00 */
[----:B------:R-:W-:Y:S01]  /*1dcf0*/  IMAD.WIDE R14, R6, 0x2, R4 ;  /* 0x00000002060e7825 */ /* 0x000fe200078e0204 */
[----:B------:R1:W-:Y:S04]  /*1dd00*/  STL.64 [R1+0x1ff0], R12 ;  /* 0x001ff00c01007387 */ /* 0x0003e80000100a00 */
[----:B------:R2:W-:Y:S01]  /*1dd10*/  STL.64 [R1+0x1fe8], R14 ;  /* 0x001fe80e01007387 */ /* 0x0005e20000100a00 */
[----:B0-----:R-:W-:-:S02]  /*1dd20*/  IMAD R9, R3, 0x21, RZ ;  /* 0x0000002103097824 */ /* 0x001fc400078e02ff */
[----:B-1----:R-:W-:-:S04]  /*1dd30*/  IMAD.WIDE R12, R7, 0x2, R10 ;  /* 0x00000002070c7825 */ /* 0x002fc800078e020a */
[----:B--2---:R-:W-:Y:S01]  /*1dd40*/  IMAD.WIDE R14, R7, 0x2, R4 ;  /* 0x00000002070e7825 */ /* 0x004fe200078e0204 */
[----:B------:R0:W-:Y:S03]  /*1dd50*/  STL.64 [R1+0x1fd8], R12 ;  /* 0x001fd80c01007387 */ /* 0x0001e60000100a00 */
[C---:B------:R-:W-:Y:S01]  /*1dd60*/  IMAD R6, R3.reuse, 0x22, RZ ;  /* 0x0000002203067824 */ /* 0x040fe200078e02ff */
[----:B------:R1:W-:Y:S01]  /*1dd70*/  STL.64 [R1+0x1fd0], R14 ;  /* 0x001fd00e01007387 */ /* 0x0003e20000100a00 */
[----:B------:R-:W-:Y:S02]  /*1dd80*/  IMAD R7, R3, 0x23, RZ ;  /* 0x0000002303077824 */ /* 0x000fe400078e02ff */
[----:B0-----:R-:W-:-:S04]  /*1dd90*/  IMAD.WIDE R12, R9, 0x2, R10 ;  /* 0x00000002090c7825 */ /* 0x001fc800078e020a */
[----:B------:R-:W-:Y:S01]  /*1dda0*/  IMAD.WIDE R8, R9, 0x2, R4 ;  /* 0x0000000209087825 */ /* 0x000fe200078e0204 */
[----:B------:R0:W-:Y:S03]  /*1ddb0*/  STL.64 [R1+0x1fc0], R12 ;  /* 0x001fc00c01007387 */ /* 0x0001e60000100a00 */
[C---:B-1----:R-:W-:Y:S01]  /*1ddc0*/  IMAD.WIDE R14, R6.reuse, 0x2, R10 ;  /* 0x00000002060e7825 */ /* 0x042fe200078e020a */
[----:B------:R1:W-:Y:S04]  /*1ddd0*/  STL.64 [R1+0x1fb8], R8 ;  /* 0x001fb80801007387 */ /* 0x0003e80000100a00 */
[----:B------:R-:W-:Y:S01]  /*1dde0*/  STL.64 [R1+0x1fa8], R14 ;  /* 0x001fa80e01007387 */ /* 0x000fe20000100a00 */
[----:B0-----:R-:W-:-:S04]  /*1ddf0*/  IMAD.WIDE R12, R6, 0x2, R4 ;  /* 0x00000002060c7825 */ /* 0x001fc800078e0204 */
[----:B-1----:R-:W-:Y:S01]  /*1de00*/  IMAD.WIDE R8, R7, 0x2, R10 ;  /* 0x0000000207087825 */ /* 0x002fe200078e020a */
[----:B------:R0:W-:Y:S03]  /*1de10*/  STL.64 [R1+0x1fa0], R12 ;  /* 0x001fa00c01007387 */ /* 0x0001e60000100a00 */
[----:B------:R-:W-:Y:S01]  /*1de20*/  IMAD R6, R3, 0x24, RZ ;  /* 0x0000002403067824 */ /* 0x000fe200078e02ff */
[----:B------:R1:W-:Y:S01]  /*1de30*/  STL.64 [R1+0x1f90], R8 ;  /* 0x001f900801007387 */ /* 0x0003e20000100a00 */
[----:B0-----:R-:W-:-:S03]  /*1de40*/  IMAD.WIDE R12, R7, 0x2, R4 ;  /* 0x00000002070c7825 */ /* 0x001fc600078e0204 */
[----:B-1----:R-:W2:Y:S01]  /*1de50*/  LDL.64 R8, [R1+0xe20] ;  /* 0x000e200001087983 */ /* 0x002ea20000100a00 */
[----:B------:R-:W-:-:S03]  /*1de60*/  IMAD.WIDE R14, R6, 0x2, R4 ;  /* 0x00000002060e7825 */ /* 0x000fc600078e0204 */
[----:B------:R0:W-:Y:S01]  /*1de70*/  STL.64 [R1+0x1f88], R12 ;  /* 0x001f880c01007387 */ /* 0x0001e20000100a00 */
[----:B------:R-:W-:Y:S02]  /*1de80*/  IMAD R7, R3, 0x25, RZ ;  /* 0x0000002503077824 */ /* 0x000fe400078e02ff */
[----:B0-----:R-:W-:-:S05]  /*1de90*/  IMAD.WIDE R12, R6, 0x2, R10 ;  /* 0x00000002060c7825 */ /* 0x001fca00078e020a */
[----:B------:R0:W-:Y:S01]  /*1dea0*/  STL.64 [R1+0x1f78], R12 ;  /* 0x001f780c01007387 */ /* 0x0001e20000100a00 */
[----:B------:R-:W-:-:S03]  /*1deb0*/  IMAD R6, R3, 0x26, RZ ;  /* 0x0000002603067824 */ /* 0x000fc600078e02ff */
[----:B------:R1:W-:Y:S01]  /*1dec0*/  STL.64 [R1+0x1f70], R14 ;  /* 0x001f700e01007387 */ /* 0x0003e20000100a00 */
[----:B0-----:R-:W-:-:S04]  /*1ded0*/  IMAD.WIDE R12, R7, 0x2, R10 ;  /* 0x00000002070c7825 */ /* 0x001fc800078e020a */
[----:B-1----:R-:W-:Y:S01]  /*1dee0*/  IMAD.WIDE R14, R7, 0x2, R4 ;  /* 0x00000002070e7825 */ /* 0x002fe200078e0204 */
[----:B------:R0:W-:Y:S04]  /*1def0*/  STL.64 [R1+0x1f60], R12 ;  /* 0x001f600c01007387 */ /* 0x0001e80000100a00 */
[----:B------:R1:W-:Y:S01]  /*1df00*/  STL.64 [R1+0x1f58], R14 ;  /* 0x001f580e01007387 */ /* 0x0003e20000100a00 */
[----:B------:R-:W-:Y:S02]  /*1df10*/  IMAD R7, R3, 0x27, RZ ;  /* 0x0000002703077824 */ /* 0x000fe400078e02ff */
        /* <DEDUP_REMOVED lines=42> */
[----:B------:R-:W-:Y:S04]  /*1e1c0*/  STL.64 [R1+0x1e88], R12 ;  /* 0x001e880c01007387 */ /* 0x000fe80000100a00 */
[----:B------:R0:W-:Y:S02]  /*1e1d0*/  STL.64 [R1+0x1e80], R14 ;  /* 0x001e800e01007387 */ /* 0x0001e40000100a00 */
[----:B0-----:R-:W-:-:S05]  /*1e1e0*/  IMAD.WIDE R14, R7, 0x2, R10 ;  /* 0x00000002070e7825 */ /* 0x001fca00078e020a */
[----:B------:R0:W-:Y:S01]  /*1e1f0*/  STL.64 [R1+0x1e70], R14 ;  /* 0x001e700e01007387 */ /* 0x0001e20000100a00 */
[----:B------:R-:W-:Y:S02]  /*1e200*/  IMAD R13, R3, 0x30, RZ ;  /* 0x00000030030d7824 */ /* 0x000fe400078e02ff */
[----:B0-----:R-:W-:-:S05]  /*1e210*/  IMAD.WIDE R14, R7, 0x2, R4 ;  /* 0x00000002070e7825 */ /* 0x001fca00078e0204 */
[----:B------:R0:W-:Y:S01]  /*1e220*/  STL.64 [R1+0x1e68], R14 ;  /* 0x001e680e01007387 */ /* 0x0001e20000100a00 */
[----:B------:R-:W-:Y:S02]  /*1e230*/  IMAD R6, R3, 0x31, RZ ;  /* 0x0000003103067824 */ /* 0x000fe400078e02ff */
[----:B0-----:R-:W-:-:S04]  /*1e240*/  IMAD.WIDE R14, R13, 0x2, R10 ;  /* 0x000000020d0e7825 */ /* 0x001fc800078e020a */
[----:B------:R-:W-:Y:S01]  /*1e250*/  IMAD.WIDE R12, R13, 0x2, R4 ;  /* 0x000000020d0c7825 */ /* 0x000fe200078e0204 */
[----:B------:R0:W-:Y:S03]  /*1e260*/  STL.64 [R1+0x1e58], R14 ;  /* 0x001e580e01007387 */ /* 0x0001e60000100a00 */
[----:B------:R-:W-:Y:S01]  /*1e270*/  IMAD R7, R3, 0x32, RZ ;  /* 0x0000003203077824 */ /* 0x000fe200078e02ff */
[----:B0-----:R-:W3:Y:S04]  /*1e280*/  LDL.LU.64 R14, [R1+0x2320] ;  /* 0x00232000010e7983 */ /* 0x001ee80000300a00 */
[----:B------:R0:W-:Y:S02]  /*1e290*/  STL.64 [R1+0x1e50], R12 ;  /* 0x001e500c01007387 */ /* 0x0001e40000100a00 */
[----:B0-----:R-:W-:-:S05]  /*1e2a0*/  IMAD.WIDE R12, R6, 0x2, R10 ;  /* 0x00000002060c7825 */ /* 0x001fca00078e020a */
[----:B------:R0:W-:Y:S01]  /*1e2b0*/  STL.64 [R1+0x1e40], R12 ;  /* 0x001e400c01007387 */ /* 0x0001e20000100a00 */
[----:B------:R-:W-:-:S04]  /*1e2c0*/  IMAD.WIDE R10, R7, 0x2, R10 ;  /* 0x00000002070a7825 */ /* 0x000fc800078e020a */
[----:B0-----:R-:W-:-:S05]  /*1e2d0*/  IMAD.WIDE R12, R6, 0x2, R4 ;  /* 0x00000002060c7825 */ /* 0x001fca00078e0204 */
[----:B------:R0:W-:Y:S01]  /*1e2e0*/  STL.64 [R1+0x1e38], R12 ;  /* 0x001e380c01007387 */ /* 0x0001e20000100a00 */
[----:B------:R-:W-:-:S03]  /*1e2f0*/  IMAD.WIDE R6, R7, 0x2, R4 ;  /* 0x0000000207067825 */ /* 0x000fc600078e0204 */
[----:B0-----:R-:W4:Y:S04]  /*1e300*/  LDL.LU.64 R12, [R1+0x2318] ;  /* 0x00231800010c7983 */ /* 0x001f280000300a00 */
[----:B------:R0:W-:Y:S04]  /*1e310*/  STL.64 [R1+0x1e28], R10 ;  /* 0x001e280a01007387 */ /* 0x0001e80000100a00 */
[----:B0-----:R-:W5:Y:S04]  /*1e320*/  LDL.LU.64 R10, [R1+0x2310] ;  /* 0x00231000010a7983 */ /* 0x001f680000300a00 */
[----:B------:R-:W3:Y:S04]  /*1e330*/  LDL.LU.64 R4, [R1+0x2308] ;  /* 0x0023080001047983 */ /* 0x000ee80000300a00 */
[----:B------:R2:W-:Y:S02]  /*1e340*/  STL.64 [R1+0x1e20], R6 ;  /* 0x001e200601007387 */ /* 0x0005e40000100a00 */
[----:B--2---:R-:W-:-:S05]  /*1e350*/  IMAD.WIDE R6, R3, 0x2, R8 ;  /* 0x0000000203067825 */ /* 0x004fca00078e0208 */
[----:B------:R3:W-:Y:S02]  /*1e360*/  STL.64 [R1+0x22b8], R6 ;  /* 0x0022b80601007387 */ /* 0x0007e40000100a00 */
[----:B---3--:R-:W-:-:S05]  /*1e370*/  IMAD.WIDE R6, R4, 0x2, R8 ;  /* 0x0000000204067825 */ /* 0x008fca00078e0208 */
[----:B------:R0:W-:Y:S01]  /*1e380*/  STL.64 [R1+0x2298], R6 ;  /* 0x0022980601007387 */ /* 0x0001e20000100a00 */
[----:B------:R-:W-:-:S03]  /*1e390*/  IMAD.WIDE R8, R5, 0x2, R8 ;  /* 0x0000000205087825 */ /* 0x000fc600078e0208 */
[----:B0-----:R-:W2:Y:S04]  /*1e3a0*/  LDL.LU.64 R6, [R1+0x2300] ;  /* 0x0023000001067983 */ /* 0x001ea80000300a00 */
[----:B------:R0:W-:Y:S04]  /*1e3b0*/  STL.64 [R1+0x22e0], R4 ;  /* 0x0022e00401007387 */ /* 0x0001e80000100a00 */
[----:B0-----:R-:W2:Y:S04]  /*1e3c0*/  LDL.64 R4, [R1+0xe20] ;  /* 0x000e200001047983 */ /* 0x001ea80000100a00 */
[----:B------:R2:W-:Y:S02]  /*1e3d0*/  STL.64 [R1+0x2280], R8 ;  /* 0x0022800801007387 */ /* 0x0005e40000100a00 */
[----:B--2---:R-:W-:-:S05]  /*1e3e0*/  IMAD.WIDE R8, R6, 0x2, R4 ;  /* 0x0000000206087825 */ /* 0x004fca00078e0204 */
[----:B------:R0:W-:Y:S02]  /*1e3f0*/  STL.64 [R1+0x2268], R8 ;  /* 0x0022680801007387 */ /* 0x0001e40000100a00 */
[----:B0-----:R-:W-:-:S05]  /*1e400*/  IMAD.WIDE R8, R7, 0x2, R4 ;  /* 0x0000000207087825 */ /* 0x001fca00078e0204 */
[----:B------:R0:W-:Y:S04]  /*1e410*/  STL.64 [R1+0x2250], R8 ;  /* 0x0022500801007387 */ /* 0x0001e80000100a00 */
[----:B0-----:R-:W2:Y:S04]  /*1e420*/  LDL.LU.64 R8, [R1+0x22f8] ;  /* 0x0022f80001087983 */ /* 0x001ea80000300a00 */
[----:B------:R2:W-:Y:S02]  /*1e430*/  STL.64 [R1+0x22d8], R6 ;  /* 0x0022d80601007387 */ /* 0x0005e40000100a00 */
[----:B--2---:R-:W-:-:S05]  /*1e440*/  IMAD.WIDE R6, R8, 0x2, R4 ;  /* 0x0000000208067825 */ /* 0x004fca00078e0204 */
[----:B------:R0:W-:Y:S04]  /*1e450*/  STL.64 [R1+0x2238], R6 ;  /* 0x0022380601007387 */ /* 0x0001e80000100a00 */
[----:B------:R5:W-:Y:S01]  /*1e460*/  STL.64 [R1+0x22d0], R8 ;  /* 0x0022d00801007387 */ /* 0x000be20000100a00 */
[----:B0-----:R-:W-:-:S05]  /*1e470*/  IMAD.WIDE R6, R9, 0x2, R4 ;  /* 0x0000000209067825 */ /* 0x001fca00078e0204 */
[----:B------:R0:W-:Y:S01]  /*1e480*/  STL.64 [R1+0x2220], R6 ;  /* 0x0022200601007387 */ /* 0x0001e20000100a00 */
[----:B-----5:R-:W-:-:S03]  /*1e490*/  IMAD.WIDE R8, R11, 0x2, R4 ;  /* 0x000000020b087825 */ /* 0x020fc600078e0204 */
[----:B------:R-:W-:Y:S01]  /*1e4a0*/  STL.64 [R1+0x22e8], R10 ;  /* 0x0022e80a01007387 */ /* 0x000fe20000100a00 */
[----:B0-----:R-:W-:-:S05]  /*1e4b0*/  IMAD.WIDE R6, R10, 0x2, R4 ;  /* 0x000000020a067825 */ /* 0x001fca00078e0204 */
[----:B------:R0:W-:Y:S04]  /*1e4c0*/  STL.64 [R1+0x2208], R6 ;  /* 0x0022080601007387 */ /* 0x0001e80000100a00 */
[----:B------:R1:W-:Y:S04]  /*1e4d0*/  STL.64 [R1+0x21f0], R8 ;  /* 0x0021f00801007387 */ /* 0x0003e80000100a00 */
[----:B----4-:R-:W-:Y:S01]  /*1e4e0*/  STL.64 [R1+0x22f0], R12 ;  /* 0x0022f00c01007387 */ /* 0x010fe20000100a00 */
[----:B0-----:R-:W-:-:S04]  /*1e4f0*/  IMAD.WIDE R6, R12, 0x2, R4 ;  /* 0x000000020c067825 */ /* 0x001fc800078e0204 */
[--C-:B-1----:R-:W-:Y:S01]  /*1e500*/  IMAD.WIDE R8, R13, 0x2, R4.reuse ;  /* 0x000000020d087825 */ /* 0x102fe200078e0204 */
[----:B------:R0:W-:Y:S03]  /*1e510*/  STL.64 [R1+0x21d8], R6 ;  /* 0x0021d80601007387 */ /* 0x0001e60000100a00 */
[--C-:B------:R-:W-:Y:S01]  /*1e520*/  IMAD.WIDE R10, R15, 0x2, R4.reuse ;  /* 0x000000020f0a7825 */ /* 0x100fe200078e0204 */
[----:B------:R1:W-:Y:S03]  /*1e530*/  STL.64 [R1+0x21c0], R8 ;  /* 0x0021c00801007387 */ /* 0x0003e60000100a00 */
[----:B0-----:R-:W-:-:S04]  /*1e540*/  IMAD.WIDE R6, R14, 0x2, R4 ;  /* 0x000000020e067825 */ /* 0x001fc800078e0204 */
[--C-:B-1----:R-:W-:Y:S01]  /*1e550*/  IMAD.WIDE R8, R16, 0x2, R4.reuse ;  /* 0x0000000210087825 */ /* 0x102fe200078e0204 */
[----:B------:R0:W-:Y:S04]  /*1e560*/  STL.64 [R1+0x21a8], R6 ;  /* 0x0021a80601007387 */ /* 0x0001e80000100a00 */
[----:B------:R1:W-:Y:S04]  /*1e570*/  STL.64 [R1+0x2190], R10 ;  /* 0x0021900a01007387 */ /* 0x0003e80000100a00 */
[----:B------:R2:W-:Y:S01]  /*1e580*/  STL.64 [R1+0x2178], R8 ;  /* 0x0021780801007387 */ /* 0x0005e20000100a00 */
[----:B0-----:R-:W-:-:S04]  /*1e590*/  IMAD.WIDE R6, R17, 0x2, R4 ;  /* 0x0000000211067825 */ /* 0x001fc800078e0204 */
[--C-:B-1----:R-:W-:Y:S01]  /*1e5a0*/  IMAD.WIDE R10, R18, 0x2, R4.reuse ;  /* 0x00000002120a7825 */ /* 0x102fe200078e0204 */
[----:B------:R0:W-:Y:S03]  /*1e5b0*/  STL.64 [R1+0x2160], R6 ;  /* 0x0021600601007387 */ /* 0x0001e60000100a00 */
[--C-:B--2---:R-:W-:Y:S01]  /*1e5c0*/  IMAD.WIDE R8, R19, 0x2, R4.reuse ;  /* 0x0000000213087825 */ /* 0x104fe200078e0204 */
[----:B------:R1:W-:Y:S04]  /*1e5d0*/  STL.64 [R1+0x2148], R10 ;  /* 0x0021480a01007387 */ /* 0x0003e80000100a00 */
[----:B------:R2:W-:Y:S01]  /*1e5e0*/  STL.64 [R1+0x2130], R8 ;  /* 0x0021300801007387 */ /* 0x0005e20000100a00 */
[----:B0-----:R-:W-:-:S04]  /*1e5f0*/  IMAD.WIDE R6, R20, 0x2, R4 ;  /* 0x0000000214067825 */ /* 0x001fc800078e0204 */
[--C-:B-1----:R-:W-:Y:S01]  /*1e600*/  IMAD.WIDE R10, R21, 0x2, R4.reuse ;  /* 0x00000002150a7825 */ /* 0x102fe200078e0204 */
[----:B--2---:R-:W2:Y:S03]  /*1e610*/  LDL.64 R8, [R1+0xe18] ;  /* 0x000e180001087983 */ /* 0x004ea60000100a00 */
[--C-:B------:R-:W-:Y:S01]  /*1e620*/  IMAD.WIDE R12, R23, 0x2, R4.reuse ;  /* 0x00000002170c7825 */ /* 0x100fe200078e0204 */
[----:B------:R0:W-:Y:S04]  /*1e630*/  STL.64 [R1+0x2118], R6 ;  /* 0x0021180601007387 */ /* 0x0001e80000100a00 */
[----:B------:R1:W-:Y:S01]  /*1e640*/  STL.64 [R1+0x2100], R10 ;  /* 0x0021000a01007387 */ /* 0x0003e20000100a00 */
        /* <DEDUP_REMOVED lines=8> */
[----:B---3--:R-:W-:Y:S01]  /*1e6d0*/  IMAD.WIDE R10, R27, 0x2, R4 ;  /* 0x000000021b0a7825 */ /* 0x008fe200078e0204 */
[----:B------:R1:W-:Y:S04]  /*1e6e0*/  STL.64 [R1+0x2088], R12 ;  /* 0x0020880c01007387 */ /* 0x0003e80000100a00 */
[----:B------:R3:W-:Y:S01]  /*1e6f0*/  STL.64 [R1+0x2070], R10 ;  /* 0x0020700a01007387 */ /* 0x0007e20000100a00 */
[----:B0-----:R-:W-:-:S02]  /*1e700*/  IMAD R6, R3, 0x1c, RZ ;  /* 0x0000001c03067824 */ /* 0x001fc400078e02ff */
[----:B-1----:R-:W-:-:S04]  /*1e710*/  IMAD.WIDE R12, R28, 0x2, R4 ;  /* 0x000000021c0c7825 */ /* 0x002fc800078e0204 */
[--C-:B---3--:R-:W-:Y:S01]  /*1e720*/  IMAD.WIDE R10, R29, 0x2, R4.reuse ;  /* 0x000000021d0a7825 */ /* 0x108fe200078e0204 */
[----:B------:R0:W-:Y:S03]  /*1e730*/  STL.64 [R1+0x2058], R12 ;  /* 0x0020580c01007387 */ /* 0x0001e60000100a00 */
[----:B------:R-:W-:Y:S01]  /*1e740*/  IMAD R7, R3, 0x1d, RZ ;  /* 0x0000001d03077824 */ /* 0x000fe200078e02ff */
[----:B------:R1:W-:Y:S01]  /*1e750*/  STL.64 [R1+0x2040], R10 ;  /* 0x0020400a01007387 */ /* 0x0003e20000100a00 */
[----:B0-----:R-:W-:-:S04]  /*1e760*/  IMAD.WIDE R12, R6, 0x2, R4 ;  /* 0x00000002060c7825 */ /* 0x001fc800078e0204 */
[--C-:B------:R-:W-:Y:S01]  /*1e770*/  IMAD.WIDE R6, R7, 0x2, R4.reuse ;  /* 0x0000000207067825 */ /* 0x100fe200078e0204 */
[----:B------:R0:W-:Y:S03]  /*1e780*/  STL.64 [R1+0x2028], R12 ;  /* 0x0020280c01007387 */ /* 0x0001e60000100a00 */
[C---:B-1----:R-:W-:Y:S02]  /*1e790*/  IMAD R10, R3.reuse, 0x1e, RZ ;  /* 0x0000001e030a7824 */ /* 0x042fe400078e02ff */
[----:B------:R-:W-:Y:S01]  /*1e7a0*/  IMAD R11, R3, 0x1f, RZ ;  /* 0x0000001f030b7824 */ /* 0x000fe200078e02ff */
[----:B------:R1:W-:Y:S01]  /*1e7b0*/  STL.64 [R1+0x2010], R6 ;  /* 0x0020100601007387 */ /* 0x0003e20000100a00 */
[----:B0-----:R-:W-:-:S04]  /*1e7c0*/  IMAD.WIDE R12, R10, 0x2, R4 ;  /* 0x000000020a0c7825 */ /* 0x001fc800078e0204 */
[--C-:B------:R-:W-:Y:S01]  /*1e7d0*/  IMAD.WIDE R10, R11, 0x2, R4.reuse ;  /* 0x000000020b0a7825 */ /* 0x100fe200078e0204 */
[----:B------:R0:W-:Y:S03]  /*1e7e0*/  STL.64 [R1+0x1ff8], R12 ;  /* 0x001ff80c01007387 */ /* 0x0001e60000100a00 */
[C---:B-1----:R-:W-:Y:S02]  /*1e7f0*/  IMAD.SHL.U32 R6, R3.reuse, 0x20, RZ ;  /* 0x0000002003067824 */ /* 0x042fe400078e00ff */
        /* <DEDUP_REMOVED lines=35> */
[C---:B-1----:R-:W-:Y:S01]  /*1ea30*/  IMAD R6, R3.reuse, 0x2c, RZ ;  /* 0x0000002c03067824 */ /* 0x042fe200078e02ff */
[----:B------:R1:W-:Y:S01]  /*1ea40*/  STL.64 [R1+0x1ec0], R10 ;  /* 0x001ec00a01007387 */ /* 0x0003e20000100a00 */
[----:B------:R-:W-:Y:S02]  /*1ea50*/  IMAD R7, R3, 0x2d, RZ ;  /* 0x0000002d03077824 */ /* 0x000fe400078e02ff */
[----:B0-----:R-:W-:-:S04]  /*1ea60*/  IMAD.WIDE R12, R6, 0x2, R4 ;  /* 0x00000002060c7825 */ /* 0x001fc800078e0204 */
[----:B-1----:R-:W-:Y:S01]  /*1ea70*/  IMAD R10, R3, 0x2e, RZ ;  /* 0x0000002e030a7824 */ /* 0x002fe200078e02ff */
[----:B------:R0:W-:Y:S01]  /*1ea80*/  STL.64 [R1+0x1ea8], R12 ;  /* 0x001ea80c01007387 */ /* 0x0001e20000100a00 */
[----:B------:R-:W-:-:S04]  /*1ea90*/  IMAD.WIDE R6, R7, 0x2, R4 ;  /* 0x0000000207067825 */ /* 0x000fc800078e0204 */
[----:B------:R-:W-:Y:S01]  /*1eaa0*/  IMAD R11, R3, 0x2f, RZ ;  /* 0x0000002f030b7824 */ /* 0x000fe200078e02ff */
[----:B------:R1:W-:Y:S01]  /*1eab0*/  STL.64 [R1+0x1e90], R6 ;  /* 0x001e900601007387 */ /* 0x0003e20000100a00 */
[----:B0-----:R-:W-:-:S04]  /*1eac0*/  IMAD.WIDE R12, R10, 0x2, R4 ;  /* 0x000000020a0c7825 */ /* 0x001fc800078e0204 */
[--C-:B------:R-:W-:Y:S01]  /*1ead0*/  IMAD.WIDE R10, R11, 0x2, R4.reuse ;  /* 0x000000020b0a7825 */ /* 0x100fe200078e0204 */
[----:B------:R0:W-:Y:S03]  /*1eae0*/  STL.64 [R1+0x1e78], R12 ;  /* 0x001e780c01007387 */ /* 0x0001e60000100a00 */
[C---:B-1----:R-:W-:Y:S02]  /*1eaf0*/  IMAD R6, R3.reuse, 0x30, RZ ;  /* 0x0000003003067824 */ /* 0x042fe400078e02ff */
[----:B------:R-:W-:Y:S01]  /*1eb00*/  IMAD R7, R3, 0x31, RZ ;  /* 0x0000003103077824 */ /* 0x000fe200078e02ff */
[----:B0-----:R-:W3:Y:S04]  /*1eb10*/  LDL.LU.64 R12, [R1+0x22f0] ;  /* 0x0022f000010c7983 */ /* 0x001ee80000300a00 */
[----:B------:R0:W-:Y:S02]  /*1eb20*/  STL.64 [R1+0x1e60], R10 ;  /* 0x001e600a01007387 */ /* 0x0001e40000100a00 */
[----:B0-----:R-:W-:-:S04]  /*1eb30*/  IMAD.WIDE R10, R6, 0x2, R4 ;  /* 0x00000002060a7825 */ /* 0x001fc800078e0204 */
[----:B------:R-:W-:Y:S01]  /*1eb40*/  IMAD.WIDE R6, R7, 0x2, R4 ;  /* 0x0000000207067825 */ /* 0x000fe200078e0204 */
[----:B------:R0:W-:Y:S04]  /*1eb50*/  STL.64 [R1+0x1e48], R10 ;  /* 0x001e480a01007387 */ /* 0x0001e80000100a00 */
[----:B0-----:R-:W4:Y:S04]  /*1eb60*/  LDL.LU.64 R10, [R1+0x22e8] ;  /* 0x0022e800010a7983 */ /* 0x001f280000300a00 */
[----:B------:R-:W5:Y:S04]  /*1eb70*/  LDL.LU.64 R4, [R1+0x22e0] ;  /* 0x0022e00001047983 */ /* 0x000f680000300a00 */
[----:B------:R2:W-:Y:S02]  /*1eb80*/  STL.64 [R1+0x1e30], R6 ;  /* 0x001e300601007387 */ /* 0x0005e40000100a00 */
[----:B--2---:R-:W-:-:S05]  /*1eb90*/  IMAD.WIDE R6, R3, 0x2, R8 ;  /* 0x0000000203067825 */ /* 0x004fca00078e0208 */
[----:B------:R5:W-:Y:S02]  /*1eba0*/  STL.64 [R1+0x22b0], R6 ;  /* 0x0022b00601007387 */ /* 0x000be40000100a00 */
[----:B-----5:R-:W-:-:S04]  /*1ebb0*/  IMAD.WIDE R6, R4, 0x2, R8 ;  /* 0x0000000204067825 */ /* 0x020fc800078e0208 */
[----:B------:R-:W-:Y:S01]  /*1ebc0*/  IMAD.WIDE R8, R5, 0x2, R8 ;  /* 0x0000000205087825 */ /* 0x000fe200078e0208 */
[----:B------:R0:W-:Y:S04]  /*1ebd0*/  STL.64 [R1+0x1e18], R6 ;  /* 0x001e180601007387 */ /* 0x0001e80000100a00 */
[----:B0-----:R-:W2:Y:S04]  /*1ebe0*/  LDL.LU.64 R6, [R1+0x22d8] ;  /* 0x0022d80001067983 */ /* 0x001ea80000300a00 */
[----:B------:R-:W2:Y:S04]  /*1ebf0*/  LDL.64 R4, [R1+0xe18] ;  /* 0x000e180001047983 */ /* 0x000ea80000100a00 */
[----:B------:R2:W-:Y:S02]  /*1ec00*/  STL.64 [R1+0x1e10], R8 ;  /* 0x001e100801007387 */ /* 0x0005e40000100a00 */
[----:B--2---:R-:W-:-:S05]  /*1ec10*/  IMAD.WIDE R8, R6, 0x2, R4 ;  /* 0x0000000206087825 */ /* 0x004fca00078e0204 */
[----:B------:R0:W-:Y:S04]  /*1ec20*/  STL.64 [R1+0x1e08], R8 ;  /* 0x001e080801007387 */ /* 0x0001e80000100a00 */
[----:B0-----:R-:W2:Y:S01]  /*1ec30*/  LDL.LU.64 R8, [R1+0x22d0] ;  /* 0x0022d00001087983 */ /* 0x001ea20000300a00 */
[----:B------:R-:W-:-:S05]  /*1ec40*/  IMAD.WIDE R6, R7, 0x2, R4 ;  /* 0x0000000207067825 */ /* 0x000fca00078e0204 */
[----:B------:R2:W-:Y:S01]  /*1ec50*/  STL.64 [R1+0x1e00], R6 ;  /* 0x001e000601007387 */ /* 0x0005e20000100a00 */
[----:B------:R-:W-:Y:S02]  /*1ec60*/  IMAD R3, R3, 0x1c, RZ ;  /* 0x0000001c03037824 */ /* 0x000fe400078e02ff */
[----:B--2---:R-:W-:-:S04]  /*1ec70*/  IMAD.WIDE R6, R8, 0x2, R4 ;  /* 0x0000000208067825 */ /* 0x004fc800078e0204 */
[--C-:B------:R-:W-:Y:S01]  /*1ec80*/  IMAD.WIDE R8, R9, 0x2, R4.reuse ;  /* 0x0000000209087825 */ /* 0x100fe200078e0204 */
[----:B------:R4:W-:Y:S04]  /*1ec90*/  STL.64 [R1+0x1df8], R6 ;  /* 0x001df80601007387 */ /* 0x0009e80000100a00 */
[----:B------:R3:W-:Y:S01]  /*1eca0*/  STL.64 [R1+0x1df0], R8 ;  /* 0x001df00801007387 */ /* 0x0007e20000100a00 */
[----:B----4-:R-:W-:-:S04]  /*1ecb0*/  IMAD.WIDE R6, R10, 0x2, R4 ;  /* 0x000000020a067825 */ /* 0x010fc800078e0204 */
[--C-:B------:R-:W-:Y:S01]  /*1ecc0*/  IMAD.WIDE R10, R11, 0x2, R4.reuse ;  /* 0x000000020b0a7825 */ /* 0x100fe200078e0204 */
[----:B------:R0:W-:Y:S03]  /*1ecd0*/  STL.64 [R1+0x1de8], R6 ;  /* 0x001de80601007387 */ /* 0x0001e60000100a00 */
[--C-:B---3--:R-:W-:Y:S01]  /*1ece0*/  IMAD.WIDE R8, R12, 0x2, R4.reuse ;  /* 0x000000020c087825 */ /* 0x108fe200078e0204 */
        /* <DEDUP_REMOVED lines=18> */
[----:B0-----:R-:W2:Y:S04]  /*1ee10*/  LDL.64 R6, [R1+0xe20] ;  /* 0x000e200001067983 */ /* 0x001ea80000100a00 */
[----:B------:R0:W-:Y:S04]  /*1ee20*/  STL.64 [R1+0x1d98], R10 ;  /* 0x001d980a01007387 */ /* 0x0001e80000100a00 */
[----:B------:R1:W-:Y:S01]  /*1ee30*/  STL.64 [R1+0x1d90], R8 ;  /* 0x001d900801007387 */ /* 0x0003e20000100a00 */
[----:B0-----:R-:W-:-:S04]  /*1ee40*/  IMAD.WIDE R10, R22, 0x2, R4 ;  /* 0x00000002160a7825 */ /* 0x001fc800078e0204 */
[--C-:B-1----:R-:W-:Y:S01]  /*1ee50*/  IMAD.WIDE R8, R23, 0x2, R4.reuse ;  /* 0x0000000217087825 */ /* 0x102fe200078e0204 */
[----:B------:R0:W-:Y:S04]  /*1ee60*/  STL.64 [R1+0x1d88], R10 ;  /* 0x001d880a01007387 */ /* 0x0001e80000100a00 */
[----:B0-----:R-:W3:Y:S04]  /*1ee70*/  LDL.64 R10, [R1+0xe30] ;  /* 0x000e3000010a7983 */ /* 0x001ee80000100a00 */
[----:B------:R0:W-:Y:S04]  /*1ee80*/  STL.64 [R1+0x1d80], R8 ;  /* 0x001d800801007387 */ /* 0x0001e80000100a00 */
[----:B0-----:R-:W4:Y:S01]  /*1ee90*/  LDL.64 R8, [R1+0xe28] ;  /* 0x000e280001087983 */ /* 0x001f220000100a00 */
[----:B------:R-:W-:-:S04]  /*1eea0*/  IMAD.WIDE R12, R24, 0x2, R4 ;  /* 0x00000002180c7825 */ /* 0x000fc800078e0204 */
[--C-:B------:R-:W-:Y:S01]  /*1eeb0*/  IMAD.WIDE R14, R25, 0x2, R4.reuse ;  /* 0x00000002190e7825 */ /* 0x100fe200078e0204 */
[----:B------:R0:W-:Y:S04]  /*1eec0*/  STL.64 [R1+0x1d78], R12 ;  /* 0x001d780c01007387 */ /* 0x0001e80000100a00 */
[----:B------:R1:W-:Y:S01]  /*1eed0*/  STL.64 [R1+0x1d70], R14 ;  /* 0x001d700e01007387 */ /* 0x0003e20000100a00 */
[----:B------:R-:W-:-:S04]  /*1eee0*/  IMAD.WIDE R16, R28, 0x2, R4 ;  /* 0x000000021c107825 */ /* 0x000fc800078e0204 */
[----:B0-----:R-:W-:-:S04]  /*1eef0*/  IMAD.WIDE R12, R26, 0x2, R4 ;  /* 0x000000021a0c7825 */ /* 0x001fc800078e0204 */
[--C-:B-1----:R-:W-:Y:S01]  /*1ef00*/  IMAD.WIDE R14, R27, 0x2, R4.reuse ;  /* 0x000000021b0e7825 */ /* 0x102fe200078e0204 */
[----:B------:R0:W-:Y:S04]  /*1ef10*/  STL.64 [R1+0x1d68], R12 ;  /* 0x001d680c01007387 */ /* 0x0001e80000100a00 */
[----:B------:R1:W-:Y:S04]  /*1ef20*/  STL.64 [R1+0x1d60], R14 ;  /* 0x001d600e01007387 */ /* 0x0003e80000100a00 */
[----:B------:R-:W-:Y:S01]  /*1ef30*/  STL.64 [R1+0x1d58], R16 ;  /* 0x001d581001007387 */ /* 0x000fe20000100a00 */
[----:B0-----:R-:W-:-:S04]  /*1ef40*/  IMAD.WIDE R12, R29, 0x2, R4 ;  /* 0x000000021d0c7825 */ /* 0x001fc800078e0204 */
[----:B-1----:R-:W-:Y:S01]  /*1ef50*/  IMAD.WIDE R14, R3, 0x2, R4 ;  /* 0x00000002030e7825 */ /* 0x002fe200078e0204 */
[----:B------:R0:W-:Y:S04]  /*1ef60*/  STL.64 [R1+0x1d50], R12 ;  /* 0x001d500c01007387 */ /* 0x0001e80000100a00 */
[----:B------:R1:W-:Y:S01]  /*1ef70*/  STL.64 [R1+0x1d48], R14 ;  /* 0x001d480e01007387 */ /* 0x0003e20000100a00 */
[----:B------:R-:W-:Y:S02]  /*1ef80*/  MOV R3, c[0x0][0x1a4] ;  /* 0x0000690000037a02 */ /* 0x000fe40000000f00 */
[----:B0-----:R-:W-:Y:S01]  /*1ef90*/  MOV R13, c[0x0][0x1a4] ;  /* 0x00006900000d7a02 */ /* 0x001fe20000000f00 */
[----:B-1----:R-:W-:Y:S01]  /*1efa0*/  IMAD.MOV.U32 R14, RZ, RZ, c[0x0][0x1a4] ;  /* 0x00006900ff0e7624 */ /* 0x002fe200078e00ff */
[----:B------:R-:W-:-:S03]  /*1efb0*/  MOV R12, c[0x0][0x1a4] ;  /* 0x00006900000c7a02 */ /* 0x000fc60000000f00 */
[----:B------:R-:W-:Y:S01]  /*1efc0*/  IMAD R14, R14, 0x1d, RZ ;  /* 0x0000001d0e0e7824 */ /* 0x000fe200078e02ff */
[----:B------:R-:W-:Y:S01]  /*1efd0*/  SHF.L.U32 R3, R3, 0x5, RZ ;  /* 0x0000000503037819 */ /* 0x000fe200000006ff */
[----:B------:R-:W-:Y:S02]  /*1efe0*/  IMAD R13, R13, 0x1e, RZ ;  /* 0x0000001e0d0d7824 */ /* 0x000fe400078e02ff */
[----:B------:R-:W-:-:S04]  /*1eff0*/  IMAD.WIDE R14, R14, 0x2, R4 ;  /* 0x000000020e0e7825 */ /* 0x000fc800078e0204 */
[----:B------:R-:W-:Y:S01]  /*1f000*/  IMAD R12, R12, 0x1f, RZ ;  /* 0x0000001f0c0c7824 */ /* 0x000fe200078e02ff */
[----:B------:R0:W-:Y:S01]  /*1f010*/  STL.64 [R1+0x1d40], R14 ;  /* 0x001d400e01007387 */ /* 0x0001e20000100a00 */
[----:B------:R-:W-:-:S04]  /*1f020*/  IMAD.WIDE R16, R13, 0x2, R4 ;  /* 0x000000020d107825 */ /* 0x000fc800078e0204 */
[--C-:B------:R-:W-:Y:S01]  /*1f030*/  IMAD.WIDE R12, R12, 0x2, R4.reuse ;  /* 0x000000020c0c7825 */ /* 0x100fe200078e0204 */
[----:B------:R-:W-:Y:S03]  /*1f040*/  STL.64 [R1+0x1d38], R16 ;  /* 0x001d381001007387 */ /* 0x000fe60000100a00 */
[----:B0-----:R-:W-:Y:S01]  /*1f050*/  IMAD.WIDE R14, R3, 0x2, R4 ;  /* 0x00000002030e7825 */ /* 0x001fe200078e0204 */
[----:B------:R-:W-:Y:S04]  /*1f060*/  STL.64 [R1+0x1d30], R12 ;  /* 0x001d300c01007387 */ /* 0x000fe80000100a00 */
[----:B------:R0:W-:Y:S01]  /*1f070*/  STL.64 [R1+0x1d28], R14 ;  /* 0x001d280e01007387 */ /* 0x0001e20000100a00 */
[----:B------:R-:W-:-:S02]  /*1f080*/  MOV R3, c[0x0][0x1a4] ;  /* 0x0000690000037a02 */ /* 0x000fc40000000f00 */
[----:B0-----:R-:W-:Y:S01]  /*1f090*/  MOV R14, c[0x0][0x1a4] ;  /* 0x00006900000e7a02 */ /* 0x001fe20000000f00 */
[----:B------:R-:W-:Y:S01]  /*1f0a0*/  IMAD.MOV.U32 R13, RZ, RZ, c[0x0][0x1a4] ;  /* 0x00006900ff0d7624 */ /* 0x000fe200078e00ff */
[----:B------:R-:W-:-:S03]  /*1f0b0*/  MOV R12, c[0x0][0x1a4] ;  /* 0x00006900000c7a02 */ /* 0x000fc60000000f00 */
[----:B------:R-:W-:Y:S02]  /*1f0c0*/  IMAD R14, R14, 0x21, RZ ;  /* 0x000000210e0e7824 */ /* 0x000fe400078e02ff */
[----:B------:R-:W-:Y:S02]  /*1f0d0*/  IMAD R13, R13, 0x22, RZ ;  /* 0x000000220d0d7824 */ /* 0x000fe400078e02ff */
[----:B------:R-:W-:-:S04]  /*1f0e0*/  IMAD.WIDE R14, R14, 0x2, R4 ;  /* 0x000000020e0e7825 */ /* 0x000fc800078e0204 */
[----:B------:R-:W-:Y:S02]  /*1f0f0*/  IMAD R12, R12, 0x23, RZ ;  /* 0x000000230c0c7824 */ /* 0x000fe400078e02ff */
        /* <DEDUP_REMOVED lines=38> */
[----:B------:R0:W-:Y:S04]  /*1f360*/  STL.64 [R1+0x1cd0], R12 ;  /* 0x001cd00c01007387 */ /* 0x0001e80000100a00 */
[----:B------:R1:W-:Y:S01]  /*1f370*/  STL.64 [R1+0x1cc8], R14 ;  /* 0x001cc80e01007387 */ /* 0x0003e20000100a00 */
[----:B------:R-:W-:Y:S01]  /*1f380*/  MOV R3, c[0x0][0x1a4] ;  /* 0x0000690000037a02 */ /* 0x000fe20000000f00 */
[----:B0-----:R-:W-:Y:S01]  /*1f390*/  IMAD.MOV.U32 R13, RZ, RZ, c[0x0][0x1a4] ;  /* 0x00006900ff0d7624 */ /* 0x001fe200078e00ff */
[----:B-1----:R-:W-:-:S02]  /*1f3a0*/  MOV R14, c[0x0][0x1a4] ;  /* 0x00006900000e7a02 */ /* 0x002fc40000000f00 */
[----:B------:R-:W-:Y:S01]  /*1f3b0*/  MOV R12, c[0x0][0x1a4] ;  /* 0x00006900000c7a02 */ /* 0x000fe20000000f00 */
[----:B------:R-:W-:Y:S02]  /*1f3c0*/  IMAD R13, R13, 0x2e, RZ ;  /* 0x0000002e0d0d7824 */ /* 0x000fe400078e02ff */
[----:B------:R-:W-:Y:S02]  /*1f3d0*/  IMAD R14, R14, 0x2d, RZ ;  /* 0x0000002d0e0e7824 */ /* 0x000fe400078e02ff */
[----:B------:R-:W-:Y:S02]  /*1f3e0*/  IMAD R12, R12, 0x2f, RZ ;  /* 0x0000002f0c0c7824 */ /* 0x000fe400078e02ff */
[----:B------:R-:W-:-:S04]  /*1f3f0*/  IMAD.WIDE R14, R14, 0x2, R4 ;  /* 0x000000020e0e7825 */ /* 0x000fc800078e0204 */
[----:B------:R-:W-:Y:S02]  /*1f400*/  IMAD R3, R3, 0x30, RZ ;  /* 0x0000003003037824 */ /* 0x000fe400078e02ff */
[--C-:B------:R-:W-:Y:S01]  /*1f410*/  IMAD.WIDE R18, R13, 0x2, R4.reuse ;  /* 0x000000020d127825 */ /* 0x100fe200078e0204 */
[----:B------:R-:W-:Y:S01]  /*1f420*/  MOV R13, c[0x0][0x1a4] ;  /* 0x00006900000d7a02 */ /* 0x000fe20000000f00 */
[----:B------:R0:W-:Y:S02]  /*1f430*/  STL.64 [R1+0x1cc0], R14 ;  /* 0x001cc00e01007387 */ /* 0x0001e40000100a00 */
[----:B------:R-:W-:Y:S01]  /*1f440*/  IMAD.WIDE R16, R12, 0x2, R4 ;  /* 0x000000020c107825 */ /* 0x000fe200078e0204 */
[----:B------:R-:W-:Y:S01]  /*1f450*/  MOV R12, c[0x0][0x1a4] ;  /* 0x00006900000c7a02 */ /* 0x000fe20000000f00 */
[----:B------:R2:W-:Y:S02]  /*1f460*/  STL.64 [R1+0x1cb8], R18 ;  /* 0x001cb81201007387 */ /* 0x0005e40000100a00 */
[----:B------:R-:W-:-:S02]  /*1f470*/  IMAD R13, R13, 0x31, RZ ;  /* 0x000000310d0d7824 */ /* 0x000fc400078e02ff */
[----:B------:R-:W-:Y:S01]  /*1f480*/  STL.64 [R1+0x1cb0], R16 ;  /* 0x001cb01001007387 */ /* 0x000fe20000100a00 */
[----:B0-----:R-:W-:-:S04]  /*1f490*/  IMAD.WIDE R14, R3, 0x2, R4 ;  /* 0x00000002030e7825 */ /* 0x001fc800078e0204 */
[----:B------:R-:W-:Y:S01]  /*1f4a0*/  IMAD.MOV.U32 R3, RZ, RZ, c[0x0][0x1a4] ;  /* 0x00006900ff037624 */ /* 0x000fe200078e00ff */
[----:B------:R0:W-:Y:S01]  /*1f4b0*/  STL.64 [R1+0x1ca8], R14 ;  /* 0x001ca80e01007387 */ /* 0x0001e20000100a00 */
[----:B------:R-:W-:Y:S02]  /*1f4c0*/  IMAD R12, R12, 0x32, RZ ;  /* 0x000000320c0c7824 */ /* 0x000fe400078e02ff */
[----:B------:R-:W-:Y:S02]  /*1f4d0*/  IMAD R3, R3, 0x33, RZ ;  /* 0x0000003303037824 */ /* 0x000fe400078e02ff */
[----:B--2---:R-:W-:-:S04]  /*1f4e0*/  IMAD.WIDE R18, R12, 0x2, R6 ;  /* 0x000000020c127825 */ /* 0x004fc800078e0206 */
[----:B0-----:R-:W-:-:S04]  /*1f4f0*/  IMAD.WIDE R14, R13, 0x2, R4 ;  /* 0x000000020d0e7825 */ /* 0x001fc800078e0204 */
[----:B------:R-:W-:Y:S01]  /*1f500*/  IMAD.WIDE R16, R12, 0x2, R4 ;  /* 0x000000020c107825 */ /* 0x000fe200078e0204 */
[----:B------:R3:W-:Y:S01]  /*1f510*/  STL.64 [R1+0x1ca0], R14 ;  /* 0x001ca00e01007387 */ /* 0x0007e20000100a00 */
[----:B------:R-:W-:-:S03]  /*1f520*/  MOV R12, c[0x0][0x1a4] ;  /* 0x00006900000c7a02 */ /* 0x000fc60000000f00 */
[----:B------:R0:W-:Y:S04]  /*1f530*/  STL.64 [R1+0x1c98], R18 ;  /* 0x001c981201007387 */ /* 0x0001e80000100a00 */
[----:B------:R1:W-:Y:S01]  /*1f540*/  STL.64 [R1+0x1c90], R16 ;  /* 0x001c901001007387 */ /* 0x0003e20000100a00 */
[----:B---3--:R-:W-:-:S05]  /*1f550*/  IMAD.WIDE R14, R3, 0x2, R10 ;  /* 0x00000002030e7825 */ /* 0x008fca00078e020a */
[----:B------:R4:W-:Y:S01]  /*1f560*/  STL.64 [R1+0x1c88], R14 ;  /* 0x001c880e01007387 */ /* 0x0009e20000100a00 */
[----:B------:R-:W-:Y:S02]  /*1f570*/  IMAD R12, R12, 0x34, RZ ;  /* 0x000000340c0c7824 */ /* 0x000fe400078e02ff */
[----:B0-----:R-:W-:-:S04]  /*1f580*/  IMAD.WIDE R18, R3, 0x2, R6 ;  /* 0x0000000203127825 */ /* 0x001fc800078e0206 */
[----:B-1----:R-:W-:-:S04]  /*1f590*/  IMAD.WIDE R16, R3, 0x2, R4 ;  /* 0x0000000203107825 */ /* 0x002fc800078e0204 */
[----:B----4-:R-:W-:Y:S01]  /*1f5a0*/  IMAD.WIDE R14, R3, 0x2, R8 ;  /* 0x00000002030e7825 */ /* 0x010fe200078e0208 */
[----:B------:R-:W-:-:S04]  /*1f5b0*/  MOV R3, c[0x0][0x1a4] ;  /* 0x0000690000037a02 */ /* 0x000fc80000000f00 */
[----:B------:R0:W-:Y:S04]  /*1f5c0*/  STL.64 [R1+0x1c80], R14 ;  /* 0x001c800e01007387 */ /* 0x0001e80000100a00 */
[----:B------:R1:W-:Y:S04]  /*1f5d0*/  STL.64 [R1+0x1c78], R18 ;  /* 0x001c781201007387 */ /* 0x0003e80000100a00 */
[----:B------:R2:W-:Y:S01]  /*1f5e0*/  STL.64 [R1+0x1c70], R16 ;  /* 0x001c701001007387 */ /* 0x0005e20000100a00 */
[----:B0-----:R-:W-:-:S05]  /*1f5f0*/  IMAD.WIDE R14, R12, 0x2, R10 ;  /* 0x000000020c0e7825 */ /* 0x001fca00078e020a */
[----:B------:R0:W-:Y:S01]  /*1f600*/  STL.64 [R1+0x1c68], R14 ;  /* 0x001c680e01007387 */ /* 0x0001e20000100a00 */
[----:B------:R-:W-:Y:S02]  /*1f610*/  IMAD R3, R3, 0x35, RZ ;  /* 0x0000003503037824 */ /* 0x000fe400078e02ff */
[----:B-1----:R-:W-:-:S04]  /*1f620*/  IMAD.WIDE R18, R12, 0x2, R6 ;  /* 0x000000020c127825 */ /* 0x002fc800078e0206 */
[----:B--2---:R-:W-:-:S04]  /*1f630*/  IMAD.WIDE R16, R12, 0x2, R4 ;  /* 0x000000020c107825 */ /* 0x004fc800078e0204 */
[----:B0-----:R-:W-:Y:S01]  /*1f640*/  IMAD.WIDE R14, R12, 0x2, R8 ;  /* 0x000000020c0e7825 */ /* 0x001fe200078e0208 */
        /* <DEDUP_REMOVED lines=9> */
[----:B0-----:R-:W-:-:S05]  /*1f6e0*/  IMAD.WIDE R14, R3, 0x2, R8 ;  /* 0x00000002030e7825 */ /* 0x001fca00078e0208 */
[----:B------:R0:W-:Y:S01]  /*1f6f0*/  STL.64 [R1+0x1c40], R14 ;  /* 0x001c400e01007387 */ /* 0x0001e20000100a00 */
[----:B------:R-:W-:-:S03]  /*1f700*/  IMAD.MOV.U32 R3, RZ, RZ, c[0x0][0x1a4] ;  /* 0x00006900ff037624 */ /* 0x000fc600078e00ff */
        /* <DEDUP_REMOVED lines=77> */
[----:B0-----:R-:W-:-:S04]  /*1fbe0*/  IMAD.WIDE R14, R3, 0x2, R8 ;  /* 0x00000002030e7825 */ /* 0x001fc800078e0208 */
[----:B------:R-:W-:Y:S01]  /*1fbf0*/  IMAD.MOV.U32 R3, RZ, RZ, c[0x0][0x1a4] ;  /* 0x00006900ff037624 */ /* 0x000fe200078e00ff */
[----:B------:R0:W-:Y:S03]  /*1fc00*/  STL.64 [R1+0x1b40], R14 ;  /* 0x001b400e01007387 */ /* 0x0001e60000100a00 */
[----:B------:R-:W-:Y:S01]  /*1fc10*/  IMAD R3, R3, 0x3f, RZ ;  /* 0x0000003f03037824 */ /* 0x000fe200078e02ff */
[----:B------:R-:W-:Y:S04]  /*1fc20*/  STL.64 [R1+0x1b38], R18 ;  /* 0x001b381201007387 */ /* 0x000fe80000100a00 */
[----:B------:R1:W-:Y:S01]  /*1fc30*/  STL.64 [R1+0x1b30], R16 ;  /* 0x001b301001007387 */ /* 0x0003e20000100a00 */
[----:B0-----:R-:W-:-:S05]  /*1fc40*/  IMAD.WIDE R14, R12, 0x2, R10 ;  /* 0x000000020c0e7825 */ /* 0x001fca00078e020a */
[----:B------:R0:W-:Y:S01]  /*1fc50*/  STL.64 [R1+0x1b28], R14 ;  /* 0x001b280e01007387 */ /* 0x0001e20000100a00 */
[----:B-1----:R-:W-:-:S04]  /*1fc60*/  IMAD.WIDE R16, R12, 0x2, R8 ;  /* 0x000000020c107825 */ /* 0x002fc800078e0208 */
[----:B------:R-:W-:Y:S01]  /*1fc70*/  IMAD.WIDE R10, R3, 0x2, R10 ;  /* 0x00000002030a7825 */ /* 0x000fe200078e020a */
[----:B------:R1:W-:Y:S03]  /*1fc80*/  STL.64 [R1+0x1b20], R16 ;  /* 0x001b201001007387 */ /* 0x0003e60000100a00 */
[----:B0-----:R-:W-:-:S04]  /*1fc90*/  IMAD.WIDE R14, R12, 0x2, R6 ;  /* 0x000000020c0e7825 */ /* 0x001fc800078e0206 */
[----:B------:R-:W-:Y:S01]  /*1fca0*/  IMAD.WIDE R12, R12, 0x2, R4 ;  /* 0x000000020c0c7825 */ /* 0x000fe200078e0204 */
[----:B------:R1:W-:Y:S03]  /*1fcb0*/  STL.64 [R1+0x1b18], R14 ;  /* 0x001b180e01007387 */ /* 0x0003e60000100a00 */
[C---:B------:R-:W-:Y:S01]  /*1fcc0*/  IMAD.WIDE R8, R3.reuse, 0x2, R8 ;  /* 0x0000000203087825 */ /* 0x040fe200078e0208 */
[----:B------:R1:W-:Y:S03]  /*1fcd0*/  STL.64 [R1+0x1b10], R12 ;  /* 0x001b100c01007387 */ /* 0x0003e60000100a00 */
[C---:B------:R-:W-:Y:S01]  /*1fce0*/  IMAD.WIDE R4, R3.reuse, 0x2, R4 ;  /* 0x0000000203047825 */ /* 0x040fe200078e0204 */
[----:B------:R1:W-:Y:S03]  /*1fcf0*/  STL.64 [R1+0x1b08], R10 ;  /* 0x001b080a01007387 */ /* 0x0003e60000100a00 */
[----:B------:R-:W-:Y:S01]  /*1fd00*/  IMAD.WIDE R6, R3, 0x2, R6 ;  /* 0x0000000203067825 */ /* 0x000fe200078e0206 */
[----:B------:R1:W-:Y:S04]  /*1fd10*/  STL.64 [R1+0x1b00], R8 ;  /* 0x001b000801007387 */ /* 0x0003e80000100a00 */
[----:B------:R1:W-:Y:S04]  /*1fd20*/  STL.64 [R1+0x1af0], R4 ;  /* 0x001af00401007387 */ /* 0x0003e80000100a00 */
[----:B------:R1:W-:Y:S01]  /*1fd30*/  STL.64 [R1+0x1af8], R6 ;  /* 0x001af80601007387 */ /* 0x0003e20000100a00 */
[----:B------:R-:W-:Y:S01]  /*1fd40*/  MOV R2, RZ ;  /* 0x000000ff00027202 */ /* 0x000fe20000000f00 */
[----:B------:R-:W-:-:S02]  /*1fd50*/  IMAD.MOV.U32 R0, RZ, RZ, RZ ;  /* 0x000000ffff007224 */ /* 0x000fc400078e00ff */
.L_x_1:
[----:B01----:R-:W2:Y:S04]  /*1fd60*/  LDL.64 R4, [R1+0xe28] ;  /* 0x000e280001047983 */ /* 0x003ea80000100a00 */
[----:B------:R-:W3:Y:S04]  /*1fd70*/  LDL.64 R8, [R1+0xe30] ;  /* 0x000e300001087983 */ /* 0x000ee80000100a00 */
[----:B------:R-:W4:Y:S04]  /*1fd80*/  LDL.64 R6, [R1+0xe20] ;  /* 0x000e200001067983 */ /* 0x000f280000100a00 */
[----:B------:R-:W4:Y:S04]  /*1fd90*/  LDL.64 R16, [R1+0xe18] ;  /* 0x000e180001107983 */ /* 0x000f280000100a00 */
[----:B------:R-:W4:Y:S04]  /*1fda0*/  LDL.64 R10, [R1+0x22c8] ;  /* 0x0022c800010a7983 */ /* 0x000f280000100a00 */
[----:B------:R-:W4:Y:S04]  /*1fdb0*/  LDL.64 R12, [R1+0x22c0] ;  /* 0x0022c000010c7983 */ /* 0x000f280000100a00 */
[----:B------:R0:W-:Y:S04]  /*1fdc0*/  STL [R1+0x2ff0], R0 ;  /* 0x002ff00001007387 */ /* 0x0001e80000100800 */
[----:B------:R-:W4:Y:S04]  /*1fdd0*/  LDL.64 R14, [R1+0x22b8] ;  /* 0x0022b800010e7983 */ /* 0x000f280000100a00 */
[----:B------:R-:W4:Y:S04]  /*1fde0*/  LDL.64 R26, [R1+0x22b0] ;  /* 0x0022b000011a7983 */ /* 0x000f280000100a00 */
[----:B------:R-:W4:Y:S04]  /*1fdf0*/  LDL.64 R24, [R1+0x22a0] ;  /* 0x0022a00001187983 */ /* 0x000f280000100a00 */
[----:B------:R-:W4:Y:S04]  /*1fe00*/  LDL.64 R20, [R1+0x22a8] ;  /* 0x0022a80001147983 */ /* 0x000f280000100a00 */
[----:B------:R-:W4:Y:S01]  /*1fe10*/  LDL.64 R18, [R1+0x2298] ;  /* 0x0022980001127983 */ /* 0x000f220000100a00 */
[----:B--2---:R-:W-:-:S04]  /*1fe20*/  IMAD.WIDE R4, R2, 0x2, R4 ;  /* 0x0000000202047825 */ /* 0x004fc800078e0204 */
[C---:B---3--:R-:W-:Y:S01]  /*1fe30*/  IMAD.WIDE R8, R2.reuse, 0x2, R8 ;  /* 0x0000000202087825 */ /* 0x048fe200078e0208 */
[----:B------:R1:W2:Y:S04]  /*1fe40*/  LDG.E.U16 R23, [R4.64] ;  /* 0x0000000404177981 */ /* 0x0002a8000c1e1500 */
[----:B------:R3:W2:Y:S01]  /*1fe50*/  LDG.E.U16 R22, [R8.64] ;  /* 0x0000000408167981 */ /* 0x0006a2000c1e1500 */
[----:B----4-:R-:W-:-:S05]  /*1fe60*/  IMAD.WIDE R6, R2, 0x2, R6 ;  /* 0x0000000202067825 */ /* 0x010fca00078e0206 */
[----:B------:R4:W2:Y:S01]  /*1fe70*/  LDG.E.U16 R3, [R6.64] ;  /* 0x0000000406037981 */ /* 0x0008a2000c1e1500 */
[----:B---3--:R-:W-:-:S03]  /*1fe80*/  IMAD.WIDE R8, R2, 0x2, R16 ;  /* 0x0000000202087825 */ /* 0x008fc600078e0210 */
[----:B------:R-:W3:Y:S04]  /*1fe90*/  LDL.64 R16, [R1+0x1e18] ;  /* 0x001e180001107983 */ /* 0x000ee80000100a00 */
[----:B0-----:R0:W3:Y:S01]  /*1fea0*/  LDG.E.U16 R0, [R8.64] ;  /* 0x0000000408007981 */ /* 0x0010e2000c1e1500 */
[----:B------:R-:W-:-:S04]  /*1feb0*/  IMAD.WIDE R10, R2, 0x2, R10 ;  /* 0x00000002020a7825 */ /* 0x000fc800078e020a */
[C---:B------:R-:W-:Y:S01]  /*1fec0*/  IMAD.WIDE R12, R2.reuse, 0x2, R12 ;  /* 0x00000002020c7825 */ /* 0x040fe200078e020c */
[----:B------:R0:W3:Y:S03]  /*1fed0*/  LDG.E.U16 R28, [R10.64] ;  /* 0x000000040a1c7981 */ /* 0x0000e6000c1e1500 */
[C---:B-1----:R-:W-:Y:S01]  /*1fee0*/  IMAD.WIDE R4, R2.reuse, 0x2, R14 ;  /* 0x0000000202047825 */ /* 0x042fe200078e020e */
[----:B------:R1:W3:Y:S03]  /*1fef0*/  LDG.E.U16 R29, [R12.64] ;  /* 0x000000040c1d7981 */ /* 0x0002e6000c1e1500 */
[----:B----4-:R-:W-:-:S04]  /*1ff00*/  IMAD.WIDE R6, R2, 0x2, R26 ;  /* 0x0000000202067825 */ /* 0x010fc800078e021a */
[C---:B0-----:R-:W-:Y:S02]  /*1ff10*/  IMAD.WIDE R10, R2.reuse, 0x2, R24 ;  /* 0x00000002020a7825 */ /* 0x041fe400078e0218 */
[----:B------:R0:W3:Y:S02]  /*1ff20*/  LDG.E.U16 R25, [R4.64] ;  /* 0x0000000404197981 */ /* 0x0000e4000c1e1500 */
[C---:B------:R-:W-:Y:S02]  /*1ff30*/  IMAD.WIDE R8, R2.reuse, 0x2, R20 ;  /* 0x0000000202087825 */ /* 0x040fe400078e0214 */
[----:B--2---:R-:W-:Y:S04]  /*1ff40*/  STL [R1+0x390], R23 ;  /* 0x0003901701007387 */ /* 0x004fe80000100800 */
[----:B------:R2:W-:Y:S04]  /*1ff50*/  STL [R1+0x394], R22 ;  /* 0x0003941601007387 */ /* 0x0005e80000100800 */
[----:B------:R-:W4:Y:S04]  /*1ff60*/  LDL.64 R26, [R1+0x2280] ;  /* 0x00228000011a7983 */ /* 0x000f280000100a00 */
[----:B------:R-:W4:Y:S04]  /*1ff70*/  LDL.64 R14, [R1+0x2288] ;  /* 0x00228800010e7983 */ /* 0x000f280000100a00 */
[----:B--2---:R-:W2:Y:S04]  /*1ff80*/  LDL.64 R22, [R1+0x2290] ;  /* 0x0022900001167983 */ /* 0x004ea80000100a00 */
[----:B------:R-:W2:Y:S04]  /*1ff90*/  LDL.64 R20, [R1+0x1e10] ;  /* 0x001e100001147983 */ /* 0x000ea80000100a00 */
[----:B------:R0:W-:Y:S04]  /*1ffa0*/  STL [R1+0x38c], R3 ;  /* 0x00038c0301007387 */ /* 0x0001e80000100800 */
[----:B0-----:R2:W2:Y:S04]  /*1ffb0*/  LDG.E.U16 R3, [R6.64] ;  /* 0x0000000406037981 */ /* 0x0014a8000c1e1500 */
[----:B---3--:R0:W-:Y:S04]  /*1ffc0*/  STL [R1+0x388], R0 ;  /* 0x0003880001007387 */ /* 0x0081e80000100800 */
[----:B0-----:R0:W3:Y:S01]  /*1ffd0*/  LDG.E.U16 R0, [R8.64] ;  /* 0x0000000408007981 */ /* 0x0010e2000c1e1500 */
[----:B-1----:R-:W-:-:S03]  /*1ffe0*/  IMAD.WIDE R12, R2, 0x2, R18 ;  /* 0x00000002020c7825 */ /* 0x002fc600078e0212 */
[----:B------:R1:W-:Y:S01]  /*1fff0*/  STL [R1+0x384], R28 ;  /* 0x0003841c01007387 */ /* 0x0003e20000100800 */
[----:B------:R-:W-:-:S03]  /*20000*/  IMAD.WIDE R4, R2, 0x2, R16 ;  /* 0x0000000202047825 */ /* 0x000fc600078e0210 */
[----:B------:R-:W3:Y:S04]  /*20010*/  LDL.64 R18, [R1+0x2278] ;  /* 0x0022780001127983 */ /* 0x000ee80000100a00 */
[----:B------:R0:W-:Y:S04]  /*20020*/  STL [R1+0x380], R29 ;  /* 0x0003801d01007387 */ /* 0x0001e80000100800 */
[----:B-1----:R4:W3:Y:S04]  /*20030*/  LDG.E.U16 R28, [R10.64] ;  /* 0x000000040a1c7981 */ /* 0x0028e8000c1e1500 */
[----:B------:R1:W-:Y:S04]  /*20040*/  STL [R1+0x37c], R25 ;  /* 0x00037c1901007387 */ /* 0x0003e80000100800 */
[----:B0-----:R0:W3:Y:S04]  /*20050*/  LDG.E.U16 R29, [R12.64] ;  /* 0x000000040c1d7981 */ /* 0x0010e8000c1e1500 */
[----:B------:R-:W3:Y:S04]  /*20060*/  LDL.64 R16, [R1+0x2268] ;  /* 0x0022680001107983 */ /* 0x000ee80000100a00 */
[----:B-1----:R-:W3:Y:S01]  /*20070*/  LDL.64 R24, [R1+0x2270] ;  /* 0x0022700001187983 */ /* 0x002ee20000100a00 */
[----:B----4-:R-:W-:-:S03]  /*20080*/  IMAD.WIDE R10, R2, 0x2, R26 ;  /* 0x00000002020a7825 */ /* 0x010fc600078e021a */
[----:B------:R1:W4:Y:S01]  /*20090*/  LDG.E.U16 R27, [R4.64] ;  /* 0x00000004041b7981 */ /* 0x000322000c1e1500 */
[----:B--2---:R-:W-:-:S03]  /*200a0*/  IMAD.WIDE R6, R2, 0x2, R22 ;  /* 0x0000000202067825 */ /* 0x004fc600078e0216 */
[----:B------:R-:W2:Y:S01]  /*200b0*/  LDL.64 R22, [R1+0x1e08] ;  /* 0x001e080001167983 */ /* 0x000ea20000100a00 */
[----:B------:R-:W-:-:S03]  /*200c0*/  IMAD.WIDE R8, R2, 0x2, R14 ;  /* 0x0000000202087825 */ /* 0x000fc600078e020e */
[----:B------:R-:W2:Y:S04]  /*200d0*/  LDL.64 R14, [R1+0x2260] ;  /* 0x00226000010e7983 */ /* 0x000ea80000100a00 */
[----:B------:R0:W-:Y:S04]  /*200e0*/  STL [R1+0x378], R3 ;  /* 0x0003780301007387 */ /* 0x0001e80000100800 */
[----:B0-----:R0:W2:Y:S04]  /*200f0*/  LDG.E.U16 R3, [R6.64] ;  /* 0x0000000406037981 */ /* 0x0010a8000c1e1500 */
[----:B---3--:R3:W-:Y:S04]  /*20100*/  STL [R1+0x374], R0 ;  /* 0x0003740001007387 */ /* 0x0087e80000100800 */
[----:B---3--:R3:W2:Y:S01]  /*20110*/  LDG.E.U16 R0, [R8.64] ;  /* 0x0000000408007981 */ /* 0x0086a2000c1e1500 */
[----:B------:R-:W-:-:S03]  /*20120*/  IMAD.WIDE R12, R2, 0x2, R20 ;  /* 0x00000002020c7825 */ /* 0x000fc600078e0214 */
[----:B------:R0:W-:Y:S01]  /*20130*/  STL [R1+0x370], R28 ;  /* 0x0003701c01007387 */ /* 0x0001e20000100800 */
[----:B-1----:R-:W-:-:S03]  /*20140*/  IMAD.WIDE R4, R2, 0x2, R18 ;  /* 0x0000000202047825 */ /* 0x002fc600078e0212 */
[----:B------:R-:W2:Y:S04]  /*20150*/  LDL.64 R20, [R1+0x2258] ;  /* 0x0022580001147983 */ /* 0x000ea80000100a00 */
[----:B------:R1:W-:Y:S04]  /*20160*/  STL [R1+0x36c], R29 ;  /* 0x00036c1d01007387 */ /* 0x0003e80000100800 */
[----:B0-----:R2:W2:Y:S01]  /*20170*/  LDG.E.U16 R28, [R10.64] ;  /* 0x000000040a1c7981 */ /* 0x0014a2000c1e1500 */
[----:B------:R-:W-:-:S03]  /*20180*/  IMAD.WIDE R6, R2, 0x2, R24 ;  /* 0x0000000202067825 */ /* 0x000fc600078e0218 */
[----:B-1----:R0:W2:Y:S01]  /*20190*/  LDG.E.U16 R29, [R12.64] ;  /* 0x000000040c1d7981 */ /* 0x0020a2000c1e1500 */
[----:B---3--:R-:W-:-:S03]  /*201a0*/  IMAD.WIDE R8, R2, 0x2, R16 ;  /* 0x0000000202087825 */ /* 0x008fc600078e0210 */
[----:B----4-:R1:W-:Y:S04]  /*201b0*/  STL [R1+0x368], R27 ;  /* 0x0003681b01007387 */ /* 0x0103e80000100800 */
[----:B------:R-:W3:Y:S01]  /*201c0*/  LDL.64 R24, [R1+0x2248] ;  /* 0x0022480001187983 */ /* 0x000ee20000100a00 */
[----:B--2---:R-:W-:-:S03]  /*201d0*/  IMAD.WIDE R10, R2, 0x2, R22 ;  /* 0x00000002020a7825 */ /* 0x004fc600078e0216 */
[----:B------:R-:W2:Y:S04]  /*201e0*/  LDL.64 R18, [R1+0x1e00] ;  /* 0x001e000001127983 */ /* 0x000ea80000100a00 */
[----:B-1----:R-:W4:Y:S04]  /*201f0*/  LDL.64 R26, [R1+0x2250] ;  /* 0x00225000011a7983 */ /* 0x002f280000100a00 */
[----:B------:R1:W2:Y:S04]  /*20200*/  LDG.E.U16 R23, [R4.64] ;  /* 0x0000000404177981 */ /* 0x0002a8000c1e1500 */
[----:B------:R-:W2:Y:S04]  /*20210*/  LDL.64 R16, [R1+0x2240] ;  /* 0x0022400001107983 */ /* 0x000ea80000100a00 */
[----:B------:R0:W-:Y:S04]  /*20220*/  STL [R1+0x364], R3 ;  /* 0x0003640301007387 */ /* 0x0001e80000100800 */
[----:B0-----:R4:W2:Y:S04]  /*20230*/  LDG.E.U16 R3, [R6.64] ;  /* 0x0000000406037981 */ /* 0x0018a8000c1e1500 */
[----:B------:R0:W-:Y:S04]  /*20240*/  STL [R1+0x360], R0 ;  /* 0x0003600001007387 */ /* 0x0001e80000100800 */
[----:B0-----:R0:W2:Y:S01]  /*20250*/  LDG.E.U16 R0, [R8.64] ;  /* 0x0000000408007981 */ /* 0x0010a2000c1e1500 */
[----:B------:R-:W-:-:S04]  /*20260*/  IMAD.WIDE R12, R2, 0x2, R14 ;  /* 0x00000002020c7825 */ /* 0x000fc800078e020e */
[C---:B-1----:R-:W-:Y:S01]  /*20270*/  IMAD.WIDE R4, R2.reuse, 0x2, R20 ;  /* 0x0000000202047825 */ /* 0x042fe200078e0214 */
[----:B------:R1:W-:Y:S04]  /*20280*/  STL [R1+0x35c], R28 ;  /* 0x00035c1c01007387 */ /* 0x0003e80000100800 */
[----:B------:R-:W2:Y:S04]  /*20290*/  LDL.64 R14, [R1+0x2238] ;  /* 0x00223800010e7983 */ /* 0x000ea80000100a00 */
[----:B------:R0:W-:Y:S04]  /*202a0*/  STL [R1+0x358], R29 ;  /* 0x0003581d01007387 */ /* 0x0001e80000100800 */
[----:B-1----:R3:W2:Y:S04]  /*202b0*/  LDG.E.U16 R28, [R10.64] ;  /* 0x000000040a1c7981 */ /* 0x0026a8000c1e1500 */
[----:B0-----:R0:W2:Y:S01]  /*202c0*/  LDG.E.U16 R29, [R12.64] ;  /* 0x000000040c1d7981 */ /* 0x0010a2000c1e1500 */
[----:B---3--:R-:W-:-:S03]  /*202d0*/  IMAD.WIDE R10, R2, 0x2, R24 ;  /* 0x00000002020a7825 */ /* 0x008fc600078e0218 */
[----:B------:R1:W3:Y:S01]  /*202e0*/  LDG.E.U16 R25, [R4.64] ;  /* 0x0000000404197981 */ /* 0x0002e2000c1e1500 */
[----:B----4-:R-:W-:-:S03]  /*202f0*/  IMAD.WIDE R6, R2, 0x2, R26 ;  /* 0x0000000202067825 */ /* 0x010fc600078e021a */
[----:B--2---:R2:W-:Y:S04]  /*20300*/  STL [R1+0x354], R23 ;  /* 0x0003541701007387 */ /* 0x0045e80000100800 */
[----:B------:R-:W4:Y:S01]  /*20310*/  LDL.64 R26, [R1+0x2228] ;  /* 0x00222800011a7983 */ /* 0x000f220000100a00 */
[----:B------:R-:W-:-:S03]  /*20320*/  IMAD.WIDE R8, R2, 0x2, R18 ;  /* 0x0000000202087825 */ /* 0x000fc600078e0212 */
[----:B------:R-:W4:Y:S04]  /*20330*/  LDL.64 R20, [R1+0x2230] ;  /* 0x0022300001147983 */ /* 0x000f280000100a00 */
[----:B--2---:R-:W2:Y:S04]  /*20340*/  LDL.64 R22, [R1+0x1df8] ;  /* 0x001df80001167983 */ /* 0x004ea80000100a00 */
        /* <DEDUP_REMOVED lines=11> */
[----:B0-----:R0:W2:Y:S04]  /*20400*/  LDG.E.U16 R29, [R12.64] ;  /* 0x000000040c1d7981 */ /* 0x0010a8000c1e1500 */
[----:B---3--:R1:W-:Y:S04]  /*20410*/  STL [R1+0x340], R25 ;  /* 0x0003401901007387 */ /* 0x0083e80000100800 */
[----:B------:R-:W3:Y:S04]  /*20420*/  LDL.64 R14, [R1+0x2210] ;  /* 0x00221000010e7983 */ /* 0x000ee80000100a00 */
[----:B-1----:R-:W3:Y:S01]  /*20430*/  LDL.64 R24, [R1+0x2218] ;  /* 0x0022180001187983 */ /* 0x002ee20000100a00 */
[----:B----4-:R-:W-:-:S03]  /*20440*/  IMAD.WIDE R10, R2, 0x2, R26 ;  /* 0x00000002020a7825 */ /* 0x010fc600078e021a */
[----:B------:R1:W4:Y:S01]  /*20450*/  LDG.E.U16 R27, [R4.64] ;  /* 0x00000004041b7981 */ /* 0x000322000c1e1500 */
[----:B------:R-:W-:-:S03]  /*20460*/  IMAD.WIDE R8, R2, 0x2, R20 ;  /* 0x0000000202087825 */ /* 0x000fc600078e0214 */
[----:B------:R-:W4:Y:S01]  /*20470*/  LDL.64 R20, [R1+0x1de8] ;  /* 0x001de80001147983 */ /* 0x000f220000100a00 */
[----:B--2---:R-:W-:-:S03]  /*20480*/  IMAD.WIDE R6, R2, 0x2, R22 ;  /* 0x0000000202067825 */ /* 0x004fc600078e0216 */
[----:B------:R-:W2:Y:S04]  /*20490*/  LDL.64 R22, [R1+0x2208] ;  /* 0x0022080001167983 */ /* 0x000ea80000100a00 */
[----:B------:R0:W-:Y:S04]  /*204a0*/  STL [R1+0x33c], R3 ;  /* 0x00033c0301007387 */ /* 0x0001e80000100800 */
[----:B0-----:R3:W2:Y:S04]  /*204b0*/  LDG.E.U16 R3, [R6.64] ;  /* 0x0000000406037981 */ /* 0x0016a8000c1e1500 */
[----:B------:R0:W-:Y:S04]  /*204c0*/  STL [R1+0x338], R0 ;  /* 0x0003380001007387 */ /* 0x0001e80000100800 */
[----:B0-----:R0:W2:Y:S01]  /*204d0*/  LDG.E.U16 R0, [R8.64] ;  /* 0x0000000408007981 */ /* 0x0010a2000c1e1500 */
[----:B------:R-:W-:-:S03]  /*204e0*/  IMAD.WIDE R12, R2, 0x2, R18 ;  /* 0x00000002020c7825 */ /* 0x000fc600078e0212 */
[----:B------:R0:W-:Y:S04]  /*204f0*/  STL [R1+0x334], R28 ;  /* 0x0003341c01007387 */ /* 0x0001e80000100800 */
[----:B------:R-:W2:Y:S04]  /*20500*/  LDL.64 R18, [R1+0x2200] ;  /* 0x0022000001127983 */ /* 0x000ea80000100a00 */
[----:B------:R1:W-:Y:S04]  /*20510*/  STL [R1+0x330], R29 ;  /* 0x0003301d01007387 */ /* 0x0003e80000100800 */
[----:B0-----:R2:W2:Y:S04]  /*20520*/  LDG.E.U16 R28, [R10.64] ;  /* 0x000000040a1c7981 */ /* 0x0014a8000c1e1500 */
[----:B-1----:R0:W2:Y:S01]  /*20530*/  LDG.E.U16 R29, [R12.64] ;  /* 0x000000040c1d7981 */ /* 0x0020a2000c1e1500 */
[----:B------:R-:W-:-:S04]  /*20540*/  IMAD.WIDE R4, R2, 0x2, R16 ;  /* 0x0000000202047825 */ /* 0x000fc800078e0210 */
[C---:B---3--:R-:W-:Y:S01]  /*20550*/  IMAD.WIDE R6, R2.reuse, 0x2, R24 ;  /* 0x0000000202067825 */ /* 0x048fe200078e0218 */
[----:B----4-:R1:W-:Y:S04]  /*20560*/  STL [R1+0x32c], R27 ;  /* 0x00032c1b01007387 */ /* 0x0103e80000100800 */
[----:B------:R-:W3:Y:S01]  /*20570*/  LDL.64 R24, [R1+0x1de0] ;  /* 0x001de00001187983 */ /* 0x000ee20000100a00 */
[----:B------:R-:W-:-:S03]  /*20580*/  IMAD.WIDE R8, R2, 0x2, R14 ;  /* 0x0000000202087825 */ /* 0x000fc600078e020e */
[----:B------:R-:W4:Y:S01]  /*20590*/  LDL.64 R16, [R1+0x21f0] ;  /* 0x0021f00001107983 */ /* 0x000f220000100a00 */
[----:B--2---:R-:W-:-:S03]  /*205a0*/  IMAD.WIDE R10, R2, 0x2, R22 ;  /* 0x00000002020a7825 */ /* 0x004fc600078e0216 */
[----:B-1----:R-:W2:Y:S04]  /*205b0*/  LDL.64 R26, [R1+0x21f8] ;  /* 0x0021f800011a7983 */ /* 0x002ea80000100a00 */
        /* <DEDUP_REMOVED lines=11> */
[----:B0-----:R3:W2:Y:S04]  /*20670*/  LDG.E.U16 R28, [R10.64] ;  /* 0x000000040a1c7981 */ /* 0x0016a8000c1e1500 */
[----:B-1----:R0:W2:Y:S01]  /*20680*/  LDG.E.U16 R29, [R12.64] ;  /* 0x000000040c1d7981 */ /* 0x0020a2000c1e1500 */
[----:B---3--:R-:W-:-:S03]  /*20690*/  IMAD.WIDE R10, R2, 0x2, R24 ;  /* 0x00000002020a7825 */ /* 0x008fc600078e0218 */
[----:B------:R1:W3:Y:S01]  /*206a0*/  LDG.E.U16 R25, [R4.64] ;  /* 0x0000000404197981 */ /* 0x0002e2000c1e1500 */
[----:B----4-:R-:W-:-:S04]  /*206b0*/  IMAD.WIDE R8, R2, 0x2, R16 ;  /* 0x0000000202087825 */ /* 0x010fc800078e0210 */
[C---:B--2---:R-:W-:Y:S01]  /*206c0*/  IMAD.WIDE R6, R2.reuse, 0x2, R26 ;  /* 0x0000000202067825 */ /* 0x044fe200078e021a */
[----:B------:R2:W-:Y:S04]  /*206d0*/  STL [R1+0x318], R23 ;  /* 0x0003181701007387 */ /* 0x0005e80000100800 */
[----:B------:R-:W4:Y:S04]  /*206e0*/  LDL.64 R18, [R1+0x1dd8] ;  /* 0x001dd80001127983 */ /* 0x000f280000100a00 */
[----:B------:R-:W4:Y:S04]  /*206f0*/  LDL.64 R26, [R1+0x21d0] ;  /* 0x0021d000011a7983 */ /* 0x000f280000100a00 */
[----:B--2---:R-:W4:Y:S04]  /*20700*/  LDL.64 R22, [R1+0x21d8] ;  /* 0x0021d80001167983 */ /* 0x004f280000100a00 */
[----:B------:R-:W4:Y:S04]  /*20710*/  LDL.64 R16, [R1+0x21c8] ;  /* 0x0021c80001107983 */ /* 0x000f280000100a00 */
[----:B------:R0:W-:Y:S04]  /*20720*/  STL [R1+0x314], R3 ;  /* 0x0003140301007387 */ /* 0x0001e80000100800 */
[----:B0-----:R4:W4:Y:S04]  /*20730*/  LDG.E.U16 R3, [R6.64] ;  /* 0x0000000406037981 */ /* 0x001928000c1e1500 */
[----:B------:R0:W-:Y:S04]  /*20740*/  STL [R1+0x310], R0 ;  /* 0x0003100001007387 */ /* 0x0001e80000100800 */
[----:B0-----:R4:W4:Y:S01]  /*20750*/  LDG.E.U16 R0, [R8.64] ;  /* 0x0000000408007981 */ /* 0x001922000c1e1500 */
[----:B------:R-:W-:-:S03]  /*20760*/  IMAD.WIDE R12, R2, 0x2, R14 ;  /* 0x00000002020c7825 */ /* 0x000fc600078e020e */
[----:B------:R0:W-:Y:S04]  /*20770*/  STL [R1+0x30c], R28 ;  /* 0x00030c1c01007387 */ /* 0x0001e80000100800 */
[----:B------:R-:W4:Y:S04]  /*20780*/  LDL.64 R14, [R1+0x21c0] ;  /* 0x0021c000010e7983 */ /* 0x000f280000100a00 */
[----:B------:R1:W-:Y:S04]  /*20790*/  STL [R1+0x308], R29 ;  /* 0x0003081d01007387 */ /* 0x0003e80000100800 */
[----:B0-----:R0:W4:Y:S04]  /*207a0*/  LDG.E.U16 R28, [R10.64] ;  /* 0x000000040a1c7981 */ /* 0x001128000c1e1500 */
[----:B-1----:R1:W4:Y:S01]  /*207b0*/  LDG.E.U16 R29, [R12.64] ;  /* 0x000000040c1d7981 */ /* 0x002322000c1e1500 */
[----:B------:R-:W-:-:S06]  /*207c0*/  IMAD.WIDE R4, R2, 0x2, R20 ;  /* 0x0000000202047825 */ /* 0x000fcc00078e0214 */
[----:B------:R-:W4:Y:S04]  /*207d0*/  LDG.E.U16 R5, [R4.64] ;  /* 0x0000000404057981 */ /* 0x000f28000c1e1500 */
[----:B---3--:R3:W-:Y:S04]  /*207e0*/  STL [R1+0x304], R25 ;  /* 0x0003041901007387 */ /* 0x0087e80000100800 */
[----:B------:R-:W2:Y:S04]  /*207f0*/  LDL.64 R20, [R1+0x21b8] ;  /* 0x0021b80001147983 */ /* 0x000ea80000100a00 */
[----:B---3--:R-:W3:Y:S01]  /*20800*/  LDL.64 R24, [R1+0x1dd0] ;  /* 0x001dd00001187983 */ /* 0x008ee20000100a00 */
[----:B----4-:R-:W-:-:S03]  /*20810*/  IMAD.WIDE R8, R2, 0x2, R18 ;  /* 0x0000000202087825 */ /* 0x010fc600078e0212 */
[----:B------:R-:W4:Y:S01]  /*20820*/  LDL.64 R18, [R1+0x21a8] ;  /* 0x0021a80001127983 */ /* 0x000f220000100a00 */
[----:B------:R-:W-:-:S03]  /*20830*/  IMAD.WIDE R6, R2, 0x2, R22 ;  /* 0x0000000202067825 */ /* 0x000fc600078e0216 */
[----:B------:R-:W4:Y:S04]  /*20840*/  LDL.64 R22, [R1+0x21b0] ;  /* 0x0021b00001167983 */ /* 0x000f280000100a00 */
[----:B------:R0:W-:Y:S04]  /*20850*/  STL [R1+0x300], R3 ;  /* 0x0003000301007387 */ /* 0x0001e80000100800 */
[----:B0-----:R0:W4:Y:S04]  /*20860*/  LDG.E.U16 R3, [R6.64] ;  /* 0x0000000406037981 */ /* 0x001128000c1e1500 */
[----:B------:R0:W-:Y:S04]  /*20870*/  STL [R1+0x2fc], R0 ;  /* 0x0002fc0001007387 */ /* 0x0001e80000100800 */
[----:B0-----:R3:W4:Y:S01]  /*20880*/  LDG.E.U16 R0, [R8.64] ;  /* 0x0000000408007981 */ /* 0x001722000c1e1500 */
[----:B------:R-:W-:-:S04]  /*20890*/  IMAD.WIDE R10, R2, 0x2, R26 ;  /* 0x00000002020a7825 */ /* 0x000fc800078e021a */
[----:B-1----:R-:W-:-:S04]  /*208a0*/  IMAD.WIDE R12, R2, 0x2, R16 ;  /* 0x00000002020c7825 */ /* 0x002fc800078e0210 */
[----:B------:R-:W-:-:S06]  /*208b0*/  IMAD.WIDE R6, R2, 0x2, R14 ;  /* 0x0000000202067825 */ /* 0x000fcc00078e020e */
[----:B------:R-:W4:Y:S04]  /*208c0*/  LDG.E.U16 R7, [R6.64] ;  /* 0x0000000406077981 */ /* 0x000f28000c1e1500 */
[----:B------:R0:W-:Y:S04]  /*208d0*/  STL [R1+0x2f8], R28 ;  /* 0x0002f81c01007387 */ /* 0x0001e80000100800 */
[----:B------:R-:W4:Y:S04]  /*208e0*/  LDL.64 R16, [R1+0x1dc8] ;  /* 0x001dc80001107983 */ /* 0x000f280000100a00 */
[----:B------:R1:W-:Y:S04]  /*208f0*/  STL [R1+0x2f4], R29 ;  /* 0x0002f41d01007387 */ /* 0x0003e80000100800 */
[----:B0-----:R2:W4:Y:S04]  /*20900*/  LDG.E.U16 R28, [R10.64] ;  /* 0x000000040a1c7981 */ /* 0x001528000c1e1500 */
[----:B------:R-:W4:Y:S04]  /*20910*/  LDL.64 R26, [R1+0x21a0] ;  /* 0x0021a000011a7983 */ /* 0x000f280000100a00 */
[----:B-1----:R0:W4:Y:S04]  /*20920*/  LDG.E.U16 R29, [R12.64] ;  /* 0x000000040c1d7981 */ /* 0x002128000c1e1500 */
[----:B------:R-:W4:Y:S01]  /*20930*/  LDL.64 R14, [R1+0x2198] ;  /* 0x00219800010e7983 */ /* 0x000f220000100a00 */
[----:B---3--:R-:W-:-:S03]  /*20940*/  IMAD.WIDE R8, R2, 0x2, R24 ;  /* 0x0000000202087825 */ /* 0x008fc600078e0218 */
[----:B------:R-:W3:Y:S01]  /*20950*/  LDL.64 R24, [R1+0x2190] ;  /* 0x0021900001187983 */ /* 0x000ee20000100a00 */
[----:B--2---:R-:W-:-:S03]  /*20960*/  IMAD.WIDE R10, R2, 0x2, R20 ;  /* 0x00000002020a7825 */ /* 0x004fc600078e0214 */
[----:B------:R-:W2:Y:S04]  /*20970*/  LDL.64 R20, [R1+0x1dc0] ;  /* 0x001dc00001147983 */ /* 0x000ea80000100a00 */
[----:B------:R-:W-:Y:S04]  /*20980*/  STL [R1+0x2f0], R5 ;  /* 0x0002f00501007387 */ /* 0x000fe80000100800 */
[----:B----4-:R1:W-:Y:S04]  /*20990*/  STL [R1+0x2ec], R3 ;  /* 0x0002ec0301007387 */ /* 0x0103e80000100800 */
[----:B-1----:R1:W4:Y:S04]  /*209a0*/  LDG.E.U16 R3, [R8.64] ;  /* 0x0000000408037981 */ /* 0x002328000c1e1500 */
[----:B------:R0:W-:Y:S04]  /*209b0*/  STL [R1+0x2e8], R0 ;  /* 0x0002e80001007387 */ /* 0x0001e80000100800 */
[----:B0-----:R0:W2:Y:S01]  /*209c0*/  LDG.E.U16 R0, [R10.64] ;  /* 0x000000040a007981 */ /* 0x0010a2000c1e1500 */
[----:B------:R-:W-:-:S04]  /*209d0*/  IMAD.WIDE R12, R2, 0x2, R22 ;  /* 0x00000002020c7825 */ /* 0x000fc800078e0216 */
[C---:B------:R-:W-:Y:S01]  /*209e0*/  IMAD.WIDE R4, R2.reuse, 0x2, R18 ;  /* 0x0000000202047825 */ /* 0x040fe200078e0212 */
[----:B------:R1:W-:Y:S04]  /*209f0*/  STL [R1+0x2e4], R28 ;  /* 0x0002e41c01007387 */ /* 0x0003e80000100800 */
[----:B------:R-:W2:Y:S01]  /*20a00*/  LDL.64 R18, [R1+0x2188] ;  /* 0x0021880001127983 */ /* 0x000ea20000100a00 */
[----:B0-----:R-:W-:-:S03]  /*20a10*/  IMAD.WIDE R10, R2, 0x2, R26 ;  /* 0x00000002020a7825 */ /* 0x001fc600078e021a */
[----:B------:R0:W-:Y:S04]  /*20a20*/  STL [R1+0x2e0], R29 ;  /* 0x0002e01d01007387 */ /* 0x0001e80000100800 */
[----:B-1----:R1:W2:Y:S01]  /*20a30*/  LDG.E.U16 R28, [R12.64] ;  /* 0x000000040c1c7981 */ /* 0x0022a2000c1e1500 */
[----:B------:R-:W-:-:S03]  /*20a40*/  IMAD.WIDE R8, R2, 0x2, R14 ;  /* 0x0000000202087825 */ /* 0x000fc600078e020e */
[----:B------:R-:W2:Y:S04]  /*20a50*/  LDL.64 R22, [R1+0x2180] ;  /* 0x0021800001167983 */ /* 0x000ea80000100a00 */
[----:B------:R-:W2:Y:S01]  /*20a60*/  LDL.64 R26, [R1+0x1db8] ;  /* 0x001db800011a7983 */ /* 0x000ea20000100a00 */
[----:B-1----:R-:W-:-:S03]  /*20a70*/  IMAD.WIDE R12, R2, 0x2, R16 ;  /* 0x00000002020c7825 */ /* 0x002fc600078e0210 */
[----:B------:R-:W2:Y:S04]  /*20a80*/  LDL.64 R16, [R1+0x2178] ;  /* 0x0021780001107983 */ /* 0x000ea80000100a00 */
[----:B------:R-:W2:Y:S04]  /*20a90*/  LDL.64 R14, [R1+0x2170] ;  /* 0x00217000010e7983 */ /* 0x000ea80000100a00 */
[----:B------:R3:W-:Y:S04]  /*20aa0*/  STL [R1+0x2dc], R7 ;  /* 0x0002dc0701007387 */ /* 0x0007e80000100800 */
[----:B0-----:R0:W2:Y:S01]  /*20ab0*/  LDG.E.U16 R29, [R4.64] ;  /* 0x00000004041d7981 */ /* 0x0010a2000c1e1500 */
[----:B---3--:R-:W-:-:S03]  /*20ac0*/  IMAD.WIDE R6, R2, 0x2, R24 ;  /* 0x0000000202067825 */ /* 0x008fc600078e0218 */
[----:B------:R1:W3:Y:S04]  /*20ad0*/  LDG.E.U16 R25, [R12.64] ;  /* 0x000000040c197981 */ /* 0x0002e8000c1e1500 */
[----:B----4-:R4:W-:Y:S04]  /*20ae0*/  STL [R1+0x2d8], R3 ;  /* 0x0002d80301007387 */ /* 0x0109e80000100800 */
[----:B----4-:R4:W3:Y:S04]  /*20af0*/  LDG.E.U16 R3, [R10.64] ;  /* 0x000000040a037981 */ /* 0x0108e8000c1e1500 */
[----:B--2---:R2:W-:Y:S04]  /*20b00*/  STL [R1+0x2d4], R0 ;  /* 0x0002d40001007387 */ /* 0x0045e80000100800 */
[----:B--2---:R2:W3:Y:S01]  /*20b10*/  LDG.E.U16 R0, [R8.64] ;  /* 0x0000000408007981 */ /* 0x0044e2000c1e1500 */
[----:B0-----:R-:W-:-:S04]  /*20b20*/  IMAD.WIDE R4, R2, 0x2, R20 ;  /* 0x0000000202047825 */ /* 0x001fc800078e0214 */
[C---:B-1----:R-:W-:Y:S01]  /*20b30*/  IMAD.WIDE R12, R2.reuse, 0x2, R18 ;  /* 0x00000002020c7825 */ /* 0x042fe200078e0212 */
[----:B------:R0:W-:Y:S04]  /*20b40*/  STL [R1+0x2d0], R28 ;  /* 0x0002d01c01007387 */ /* 0x0001e80000100800 */
[----:B------:R-:W3:Y:S01]  /*20b50*/  LDL.64 R20, [R1+0x2168] ;  /* 0x0021680001147983 */ /* 0x000ee20000100a00 */
[----:B----4-:R-:W-:-:S03]  /*20b60*/  IMAD.WIDE R10, R2, 0x2, R22 ;  /* 0x00000002020a7825 */ /* 0x010fc600078e0216 */
[----:B0-----:R0:W4:Y:S02]  /*20b70*/  LDG.E.U16 R28, [R6.64] ;  /* 0x00000004061c7981 */ /* 0x001124000c1e1500 */
[C---:B0-----:R-:W-:Y:S02]  /*20b80*/  IMAD.WIDE R6, R2.reuse, 0x2, R26 ;  /* 0x0000000202067825 */ /* 0x041fe400078e021a */
[----:B------:R0:W4:Y:S04]  /*20b90*/  LDG.E.U16 R27, [R12.64] ;  /* 0x000000040c1b7981 */ /* 0x000128000c1e1500 */
[----:B------:R1:W-:Y:S04]  /*20ba0*/  STL [R1+0x2cc], R29 ;  /* 0x0002cc1d01007387 */ /* 0x0003e80000100800 */
[----:B-1----:R1:W4:Y:S01]  /*20bb0*/  LDG.E.U16 R29, [R4.64] ;  /* 0x00000004041d7981 */ /* 0x002322000c1e1500 */
[----:B--2---:R-:W-:-:S03]  /*20bc0*/  IMAD.WIDE R8, R2, 0x2, R16 ;  /* 0x0000000202087825 */ /* 0x004fc600078e0210 */
[----:B---3--:R2:W-:Y:S04]  /*20bd0*/  STL [R1+0x2c8], R25 ;  /* 0x0002c81901007387 */ /* 0x0085e80000100800 */
[----:B------:R-:W3:Y:S04]  /*20be0*/  LDL.64 R22, [R1+0x2158] ;  /* 0x0021580001167983 */ /* 0x000ee80000100a00 */
[----:B------:R-:W3:Y:S04]  /*20bf0*/  LDL.64 R18, [R1+0x1db0] ;  /* 0x001db00001127983 */ /* 0x000ee80000100a00 */
[----:B--2---:R-:W2:Y:S04]  /*20c00*/  LDL.64 R24, [R1+0x2160] ;  /* 0x0021600001187983 */ /* 0x004ea80000100a00 */
[----:B------:R-:W2:Y:S04]  /*20c10*/  LDL.64 R16, [R1+0x2150] ;  /* 0x0021500001107983 */ /* 0x000ea80000100a00 */
[----:B------:R0:W-:Y:S04]  /*20c20*/  STL [R1+0x2c4], R3 ;  /* 0x0002c40301007387 */ /* 0x0001e80000100800 */
[----:B0-----:R2:W2:Y:S04]  /*20c30*/  LDG.E.U16 R3, [R10.64] ;  /* 0x000000040a037981 */ /* 0x0014a8000c1e1500 */
[----:B------:R0:W-:Y:S04]  /*20c40*/  STL [R1+0x2c0], R0 ;  /* 0x0002c00001007387 */ /* 0x0001e80000100800 */
[----:B0-----:R0:W2:Y:S01]  /*20c50*/  LDG.E.U16 R0, [R8.64] ;  /* 0x0000000408007981 */ /* 0x0010a2000c1e1500 */
[----:B-1----:R-:W-:-:S04]  /*20c60*/  IMAD.WIDE R4, R2, 0x2, R14 ;  /* 0x0000000202047825 */ /* 0x002fc800078e020e */
[C---:B------:R-:W-:Y:S01]  /*20c70*/  IMAD.WIDE R12, R2.reuse, 0x2, R20 ;  /* 0x00000002020c7825 */ /* 0x040fe200078e0214 */
[----:B----4-:R1:W-:Y:S04]  /*20c80*/  STL [R1+0x2bc], R28 ;  /* 0x0002bc1c01007387 */ /* 0x0103e80000100800 */
[----:B------:R-:W4:Y:S04]  /*20c90*/  LDL.64 R14, [R1+0x2148] ;  /* 0x00214800010e7983 */ /* 0x000f280000100a00 */
[----:B-1----:R3:W4:Y:S04]  /*20ca0*/  LDG.E.U16 R28, [R6.64] ;  /* 0x00000004061c7981 */ /* 0x002728000c1e1500 */
[----:B------:R1:W-:Y:S04]  /*20cb0*/  STL [R1+0x2b8], R29 ;  /* 0x0002b81d01007387 */ /* 0x0003e80000100800 */
[----:B------:R0:W-:Y:S04]  /*20cc0*/  STL [R1+0x2b4], R27 ;  /* 0x0002b41b01007387 */ /* 0x0001e80000100800 */
[----:B------:R-:W4:Y:S04]  /*20cd0*/  LDL.64 R20, [R1+0x2140] ;  /* 0x0021400001147983 */ /* 0x000f280000100a00 */
[----:B-1----:R1:W4:Y:S04]  /*20ce0*/  LDG.E.U16 R29, [R4.64] ;  /* 0x00000004041d7981 */ /* 0x002328000c1e1500 */
[----:B0-----:R-:W4:Y:S01]  /*20cf0*/  LDL.64 R26, [R1+0x1da8] ;  /* 0x001da800011a7983 */ /* 0x001f220000100a00 */
[----:B---3--:R-:W-:-:S03]  /*20d00*/  IMAD.WIDE R6, R2, 0x2, R22 ;  /* 0x0000000202067825 */ /* 0x008fc600078e0216 */
[----:B------:R4:W3:Y:S01]  /*20d10*/  LDG.E.U16 R23, [R12.64] ;  /* 0x000000040c177981 */ /* 0x0008e2000c1e1500 */
[----:B--2---:R-:W-:-:S03]  /*20d20*/  IMAD.WIDE R10, R2, 0x2, R24 ;  /* 0x00000002020a7825 */ /* 0x004fc600078e0218 */
[----:B------:R-:W2:Y:S01]  /*20d30*/  LDL.64 R24, [R1+0x2138] ;  /* 0x0021380001187983 */ /* 0x000ea20000100a00 */
[----:B------:R-:W-:-:S03]  /*20d40*/  IMAD.WIDE R8, R2, 0x2, R18 ;  /* 0x0000000202087825 */ /* 0x000fc600078e0212 */
[----:B------:R-:W2:Y:S04]  /*20d50*/  LDL.64 R18, [R1+0x2130] ;  /* 0x0021300001127983 */ /* 0x000ea80000100a00 */
[----:B------:R0:W-:Y:S04]  /*20d60*/  STL [R1+0x2b0], R3 ;  /* 0x0002b00301007387 */ /* 0x0001e80000100800 */
[----:B0-----:R0:W2:Y:S04]  /*20d70*/  LDG.E.U16 R3, [R10.64] ;  /* 0x000000040a037981 */ /* 0x0010a8000c1e1500 */
[----:B------:R0:W-:Y:S04]  /*20d80*/  STL [R1+0x2ac], R0 ;  /* 0x0002ac0001007387 */ /* 0x0001e80000100800 */
[----:B0-----:R0:W2:Y:S01]  /*20d90*/  LDG.E.U16 R0, [R8.64] ;  /* 0x0000000408007981 */ /* 0x0010a2000c1e1500 */
[----:B-1----:R-:W-:-:S04]  /*20da0*/  IMAD.WIDE R4, R2, 0x2, R16 ;  /* 0x0000000202047825 */ /* 0x002fc800078e0210 */
[C---:B----4-:R-:W-:Y:S01]  /*20db0*/  IMAD.WIDE R12, R2.reuse, 0x2, R14 ;  /* 0x00000002020c7825 */ /* 0x050fe200078e020e */
[----:B------:R1:W-:Y:S04]  /*20dc0*/  STL [R1+0x2a8], R28 ;  /* 0x0002a81c01007387 */ /* 0x0003e80000100800 */
[----:B------:R-:W4:Y:S04]  /*20dd0*/  LDL.64 R16, [R1+0x1da0] ;  /* 0x001da00001107983 */ /* 0x000f280000100a00 */
[----:B-1----:R2:W4:Y:S04]  /*20de0*/  LDG.E.U16 R28, [R6.64] ;  /* 0x00000004061c7981 */ /* 0x002528000c1e1500 */
[----:B------:R1:W-:Y:S01]  /*20df0*/  STL [R1+0x2a4], R29 ;  /* 0x0002a41d01007387 */ /* 0x0003e20000100800 */
[----:B------:R-:W-:-:S03]  /*20e00*/  IMAD.WIDE R10, R2, 0x2, R26 ;  /* 0x00000002020a7825 */ /* 0x000fc600078e021a */
[----:B-1----:R1:W4:Y:S01]  /*20e10*/  LDG.E.U16 R29, [R4.64] ;  /* 0x00000004041d7981 */ /* 0x002322000c1e1500 */
[----:B0-----:R-:W-:-:S03]  /*20e20*/  IMAD.WIDE R8, R2, 0x2, R20 ;  /* 0x0000000202087825 */ /* 0x001fc600078e0214 */
[----:B---3--:R0:W-:Y:S04]  /*20e30*/  STL [R1+0x2a0], R23 ;  /* 0x0002a01701007387 */ /* 0x0081e80000100800 */
[----:B------:R-:W3:Y:S01]  /*20e40*/  LDL.64 R26, [R1+0x2118] ;  /* 0x00211800011a7983 */ /* 0x000ee20000100a00 */
[----:B--2---:R-:W-:-:S03]  /*20e50*/  IMAD.WIDE R6, R2, 0x2, R24 ;  /* 0x0000000202067825 */ /* 0x004fc600078e0218 */
[----:B------:R-:W2:Y:S04]  /*20e60*/  LDL.64 R14, [R1+0x2120] ;  /* 0x00212000010e7983 */ /* 0x000ea80000100a00 */
[----:B0-----:R-:W2:Y:S04]  /*20e70*/  LDL.64 R22, [R1+0x2128] ;  /* 0x0021280001167983 */ /* 0x001ea80000100a00 */
[----:B------:R4:W2:Y:S04]  /*20e80*/  LDG.E.U16 R25, [R12.64] ;  /* 0x000000040c197981 */ /* 0x0008a8000c1e1500 */
        /* <DEDUP_REMOVED lines=10> */
[----:B------:R1:W-:Y:S04]  /*20f30*/  STL [R1+0x290], R29 ;  /* 0x0002901d01007387 */ /* 0x0003e80000100800 */
[----:B-1----:R1:W4:Y:S01]  /*20f40*/  LDG.E.U16 R29, [R4.64] ;  /* 0x00000004041d7981 */ /* 0x002322000c1e1500 */
[----:B---3--:R-:W-:-:S03]  /*20f50*/  IMAD.WIDE R6, R2, 0x2, R26 ;  /* 0x0000000202067825 */ /* 0x008fc600078e021a */
[----:B------:R4:W3:Y:S01]  /*20f60*/  LDG.E.U16 R27, [R12.64] ;  /* 0x000000040c1b7981 */ /* 0x0008e2000c1e1500 */
[----:B--2---:R-:W-:-:S03]  /*20f70*/  IMAD.WIDE R10, R2, 0x2, R22 ;  /* 0x00000002020a7825 */ /* 0x004fc600078e0216 */
[----:B------:R2:W-:Y:S04]  /*20f80*/  STL [R1+0x28c], R25 ;  /* 0x00028c1901007387 */ /* 0x0005e80000100800 */
[----:B------:R-:W3:Y:S01]  /*20f90*/  LDL.64 R22, [R1+0x1d90] ;  /* 0x001d900001167983 */ /* 0x000ee20000100a00 */
[----:B0-----:R-:W-:-:S03]  /*20fa0*/  IMAD.WIDE R8, R2, 0x2, R14 ;  /* 0x0000000202087825 */ /* 0x001fc600078e020e */
        /* <DEDUP_REMOVED lines=10> */
[----:B------:R-:W2:Y:S04]  /*21050*/  LDL.64 R20, [R1+0x20f0] ;  /* 0x0020f00001147983 */ /* 0x000ea80000100a00 */
[----:B-1----:R1:W2:Y:S04]  /*21060*/  LDG.E.U16 R28, [R6.64] ;  /* 0x00000004061c7981 */ /* 0x0022a8000c1e1500 */
[----:B------:R0:W-:Y:S04]  /*21070*/  STL [R1+0x27c], R29 ;  /* 0x00027c1d01007387 */ /* 0x0001e80000100800 */
[----:B0-----:R0:W2:Y:S04]  /*21080*/  LDG.E.U16 R29, [R4.64] ;  /* 0x00000004041d7981 */ /* 0x0010a8000c1e1500 */
[----:B---3--:R3:W-:Y:S04]  /*21090*/  STL [R1+0x278], R27 ;  /* 0x0002781b01007387 */ /* 0x0087e80000100800 */
[----:B------:R-:W4:Y:S04]  /*210a0*/  LDL.64 R18, [R1+0x1d88] ;  /* 0x001d880001127983 */ /* 0x000f280000100a00 */
[----:B---3--:R-:W3:Y:S01]  /*210b0*/  LDL.64 R26, [R1+0x20e8] ;  /* 0x0020e800011a7983 */ /* 0x008ee20000100a00 */
[----:B-1----:R-:W-:-:S03]  /*210c0*/  IMAD.WIDE R6, R2, 0x2, R22 ;  /* 0x0000000202067825 */ /* 0x002fc600078e0216 */
[----:B------:R1:W4:Y:S01]  /*210d0*/  LDG.E.U16 R23, [R12.64] ;  /* 0x000000040c177981 */ /* 0x000322000c1e1500 */
        /* <DEDUP_REMOVED lines=12> */
[----:B-1----:R2:W2:Y:S04]  /*211a0*/  LDG.E.U16 R28, [R6.64] ;  /* 0x00000004061c7981 */ /* 0x0024a8000c1e1500 */
[----:B------:R1:W-:Y:S04]  /*211b0*/  STL [R1+0x268], R29 ;  /* 0x0002681d01007387 */ /* 0x0003e80000100800 */
[----:B-1----:R1:W2:Y:S01]  /*211c0*/  LDG.E.U16 R29, [R4.64] ;  /* 0x00000004041d7981 */ /* 0x0022a2000c1e1500 */
[----:B---3--:R-:W-:-:S03]  /*211d0*/  IMAD.WIDE R10, R2, 0x2, R26 ;  /* 0x00000002020a7825 */ /* 0x008fc600078e021a */
[----:B----4-:R3:W-:Y:S04]  /*211e0*/  STL [R1+0x264], R23 ;  /* 0x0002641701007387 */ /* 0x0107e80000100800 */
[----:B------:R-:W4:Y:S01]  /*211f0*/  LDL.64 R26, [R1+0x20c0] ;  /* 0x0020c000011a7983 */ /* 0x000f220000100a00 */
[----:B--2---:R-:W-:-:S03]  /*21200*/  IMAD.WIDE R6, R2, 0x2, R24 ;  /* 0x0000000202067825 */ /* 0x004fc600078e0218 */
[----:B------:R-:W2:Y:S04]  /*21210*/  LDL.64 R20, [R1+0x20c8] ;  /* 0x0020c80001147983 */ /* 0x000ea80000100a00 */
[----:B---3--:R-:W3:Y:S04]  /*21220*/  LDL.64 R22, [R1+0x1d80] ;  /* 0x001d800001167983 */ /* 0x008ee80000100a00 */
[----:B------:R1:W2:Y:S01]  /*21230*/  LDG.E.U16 R25, [R12.64] ;  /* 0x000000040c197981 */ /* 0x0002a2000c1e1500 */
[----:B0-----:R-:W-:-:S03]  /*21240*/  IMAD.WIDE R8, R2, 0x2, R18 ;  /* 0x0000000202087825 */ /* 0x001fc600078e0212 */
[----:B------:R-:W2:Y:S04]  /*21250*/  LDL.64 R18, [R1+0x20b8] ;  /* 0x0020b80001127983 */ /* 0x000ea80000100a00 */
[----:B------:R0:W-:Y:S04]  /*21260*/  STL [R1+0x260], R3 ;  /* 0x0002600301007387 */ /* 0x0001e80000100800 */
[----:B0-----:R3:W2:Y:S04]  /*21270*/  LDG.E.U16 R3, [R10.64] ;  /* 0x000000040a037981 */ /* 0x0016a8000c1e1500 */
[----:B------:R0:W-:Y:S04]  /*21280*/  STL [R1+0x25c], R0 ;  /* 0x00025c0001007387 */ /* 0x0001e80000100800 */
[----:B0-----:R0:W2:Y:S01]  /*21290*/  LDG.E.U16 R0, [R8.64] ;  /* 0x0000000408007981 */ /* 0x0010a2000c1e1500 */
[----:B-1----:R-:W-:-:S04]  /*212a0*/  IMAD.WIDE R4, R2, 0x2, R16 ;  /* 0x0000000202047825 */ /* 0x002fc800078e0210 */
[C---:B------:R-:W-:Y:S01]  /*212b0*/  IMAD.WIDE R12, R2.reuse, 0x2, R14 ;  /* 0x00000002020c7825 */ /* 0x040fe200078e020e */
[----:B------:R1:W-:Y:S04]  /*212c0*/  STL [R1+0x258], R28 ;  /* 0x0002581c01007387 */ /* 0x0003e80000100800 */
[----:B------:R-:W2:Y:S04]  /*212d0*/  LDL.64 R16, [R1+0x1d78] ;  /* 0x001d780001107983 */ /* 0x000ea80000100a00 */
[----:B-1----:R4:W2:Y:S04]  /*212e0*/  LDG.E.U16 R28, [R6.64] ;  /* 0x00000004061c7981 */ /* 0x0028a8000c1e1500 */
[----:B------:R1:W-:Y:S04]  /*212f0*/  STL [R1+0x254], R29 ;  /* 0x0002541d01007387 */ /* 0x0003e80000100800 */
[----:B-1----:R1:W2:Y:S01]  /*21300*/  LDG.E.U16 R29, [R4.64] ;  /* 0x00000004041d7981 */ /* 0x0022a2000c1e1500 */
[----:B----4-:R-:W-:-:S03]  /*21310*/  IMAD.WIDE R6, R2, 0x2, R26 ;  /* 0x0000000202067825 */ /* 0x010fc600078e021a */
[----:B------:R4:W2:Y:S01]  /*21320*/  LDG.E.U16 R27, [R12.64] ;  /* 0x000000040c1b7981 */ /* 0x0008a2000c1e1500 */
[----:B---3--:R-:W-:-:S03]  /*21330*/  IMAD.WIDE R10, R2, 0x2, R22 ;  /* 0x00000002020a7825 */ /* 0x008fc600078e0216 */
[----:B--2---:R2:W-:Y:S04]  /*21340*/  STL [R1+0x250], R25 ;  /* 0x0002501901007387 */ /* 0x0045e80000100800 */
        /* <DEDUP_REMOVED lines=15> */
[----:B-1----:R1:W2:Y:S04]  /*21440*/  LDG.E.U16 R29, [R4.64] ;  /* 0x00000004041d7981 */ /* 0x0022a8000c1e1500 */
[----:B------:R0:W-:Y:S04]  /*21450*/  STL [R1+0x23c], R27 ;  /* 0x00023c1b01007387 */ /* 0x0001e80000100800 */
[----:B------:R-:W4:Y:S04]  /*21460*/  LDL.64 R16, [R1+0x2088] ;  /* 0x0020880001107983 */ /* 0x000f280000100a00 */
        /* <DEDUP_REMOVED lines=19> */
[----:B---3--:R3:W-:Y:S04]  /*215a0*/  STL [R1+0x228], R23 ;  /* 0x0002281701007387 */ /* 0x0087e80000100800 */
        /* <DEDUP_REMOVED lines=104> */
[----:B------:R-:W3:Y:S01]  /*21c30*/  LDL.64 R24, [R1+0x1fd0] ;  /* 0x001fd00001187983 */ /* 0x000ee20000100a00 */
[----:B------:R-:W-:-:S03]  /*21c40*/  IMAD.WIDE R8, R2, 0x2, R18 ;  /* 0x0000000202087825 */ /* 0x000fc600078e0212 */
[----:B------:R-:W3:Y:S04]  /*21c50*/  LDL.64 R18, [R1+0x1fc8] ;  /* 0x001fc80001127983 */ /* 0x000ee80000100a00 */
        /* <DEDUP_REMOVED lines=10> */
[----:B0-----:R0:W2:Y:S01]  /*21d00*/  LDG.E.U16 R29, [R4.64] ;  /* 0x00000004041d7981 */ /* 0x0010a2000c1e1500 */
[----:B----4-:R-:W-:-:S03]  /*21d10*/  IMAD.WIDE R10, R2, 0x2, R26 ;  /* 0x00000002020a7825 */ /* 0x010fc600078e021a */
[----:B---3--:R3:W-:Y:S04]  /*21d20*/  STL [R1+0x1b0], R23 ;  /* 0x0001b01701007387 */ /* 0x0087e80000100800 */
[----:B------:R-:W4:Y:S01]  /*21d30*/  LDL.64 R26, [R1+0x1fb0] ;  /* 0x001fb000011a7983 */ /* 0x000f220000100a00 */
[----:B-1----:R-:W-:-:S03]  /*21d40*/  IMAD.WIDE R6, R2, 0x2, R24 ;  /* 0x0000000202067825 */ /* 0x002fc600078e0218 */
[----:B------:R-:W4:Y:S04]  /*21d50*/  LDL.64 R14, [R1+0x1fb8] ;  /* 0x001fb800010e7983 */ /* 0x000f280000100a00 */
[----:B---3--:R-:W3:Y:S04]  /*21d60*/  LDL.64 R22, [R1+0x1fc0] ;  /* 0x001fc00001167983 */ /* 0x008ee80000100a00 */
[----:B------:R1:W3:Y:S01]  /*21d70*/  LDG.E.U16 R25, [R12.64] ;  /* 0x000000040c197981 */ /* 0x0002e2000c1e1500 */
[----:B------:R-:W-:-:S03]  /*21d80*/  IMAD.WIDE R8, R2, 0x2, R20 ;  /* 0x0000000202087825 */ /* 0x000fc600078e0214 */
[----:B------:R-:W3:Y:S04]  /*21d90*/  LDL.64 R20, [R1+0x1d20] ;  /* 0x001d200001147983 */ /* 0x000ee80000100a00 */
[----:B--2---:R2:W-:Y:S04]  /*21da0*/  STL [R1+0x1ac], R3 ;  /* 0x0001ac0301007387 */ /* 0x0045e80000100800 */
[----:B--2---:R3:W2:Y:S04]  /*21db0*/  LDG.E.U16 R3, [R10.64] ;  /* 0x000000040a037981 */ /* 0x0046a8000c1e1500 */
        /* <DEDUP_REMOVED lines=12> */
[----:B------:R3:W-:Y:S04]  /*21e80*/  STL [R1+0x19c], R25 ;  /* 0x00019c1901007387 */ /* 0x0007e80000100800 */
[----:B------:R-:W2:Y:S01]  /*21e90*/  LDL.64 R22, [R1+0x1d18] ;  /* 0x001d180001167983 */ /* 0x000ea20000100a00 */
[----:B0-----:R-:W-:-:S03]  /*21ea0*/  IMAD.WIDE R8, R2, 0x2, R14 ;  /* 0x0000000202087825 */ /* 0x001fc600078e020e */
[----:B------:R-:W2:Y:S04]  /*21eb0*/  LDL.64 R16, [R1+0x1f98] ;  /* 0x001f980001107983 */ /* 0x000ea80000100a00 */
[----:B---3--:R-:W3:Y:S04]  /*21ec0*/  LDL.64 R24, [R1+0x1fa0] ;  /* 0x001fa00001187983 */ /* 0x008ee80000100a00 */
[----:B------:R-:W3:Y:S04]  /*21ed0*/  LDL.64 R14, [R1+0x1f90] ;  /* 0x001f9000010e7983 */ /* 0x000ee80000100a00 */
[----:B--2---:R0:W-:Y:S04]  /*21ee0*/  STL [R1+0x198], R3 ;  /* 0x0001980301007387 */ /* 0x0041e80000100800 */
        /* <DEDUP_REMOVED lines=10> */
[----:B------:R0:W-:Y:S04]  /*21f90*/  STL [R1+0x188], R27 ;  /* 0x0001881b01007387 */ /* 0x0001e80000100800 */
[----:B------:R-:W4:Y:S04]  /*21fa0*/  LDL.64 R18, [R1+0x1d10] ;  /* 0x001d100001127983 */ /* 0x000f280000100a00 */
[----:B0-----:R-:W4:Y:S01]  /*21fb0*/  LDL.64 R26, [R1+0x1f80] ;  /* 0x001f8000011a7983 */ /* 0x001f220000100a00 */
[----:B-1----:R-:W-:-:S03]  /*21fc0*/  IMAD.WIDE R6, R2, 0x2, R22 ;  /* 0x0000000202067825 */ /* 0x002fc600078e0216 */
[----:B------:R0:W4:Y:S01]  /*21fd0*/  LDG.E.U16 R23, [R12.64] ;  /* 0x000000040c177981 */ /* 0x000122000c1e1500 */
[----:B---3--:R-:W-:-:S03]  /*21fe0*/  IMAD.WIDE R10, R2, 0x2, R24 ;  /* 0x00000002020a7825 */ /* 0x008fc600078e0218 */
[----:B------:R-:W3:Y:S01]  /*21ff0*/  LDL.64 R24, [R1+0x1f78] ;  /* 0x001f780001187983 */ /* 0x000ee20000100a00 */
[----:B------:R-:W-:-:S03]  /*22000*/  IMAD.WIDE R8, R2, 0x2, R16 ;  /* 0x0000000202087825 */ /* 0x000fc600078e0210 */
[----:B------:R-:W3:Y:S04]  /*22010*/  LDL.64 R16, [R1+0x1f70] ;  /* 0x001f700001107983 */ /* 0x000ee80000100a00 */
[----:B--2---:R1:W-:Y:S04]  /*22020*/  STL [R1+0x184], R3 ;  /* 0x0001840301007387 */ /* 0x0043e80000100800 */
[----:B-1----:R4:W2:Y:S04]  /*22030*/  LDG.E.U16 R3, [R10.64] ;  /* 0x000000040a037981 */ /* 0x0028a8000c1e1500 */
[----:B------:R1:W-:Y:S04]  /*22040*/  STL [R1+0x180], R0 ;  /* 0x0001800001007387 */ /* 0x0003e80000100800 */
[----:B-1----:R1:W2:Y:S01]  /*22050*/  LDG.E.U16 R0, [R8.64] ;  /* 0x0000000408007981 */ /* 0x0022a2000c1e1500 */
[----:B------:R-:W-:-:S04]  /*22060*/  IMAD.WIDE R4, R2, 0x2, R14 ;  /* 0x0000000202047825 */ /* 0x000fc800078e020e */
[C---:B0-----:R-:W-:Y:S01]  /*22070*/  IMAD.WIDE R12, R2.reuse, 0x2, R20 ;  /* 0x00000002020c7825 */ /* 0x041fe200078e0214 */
[----:B------:R0:W-:Y:S04]  /*22080*/  STL [R1+0x17c], R28 ;  /* 0x00017c1c01007387 */ /* 0x0001e80000100800 */
[----:B------:R-:W2:Y:S04]  /*22090*/  LDL.64 R14, [R1+0x1f68] ;  /* 0x001f6800010e7983 */ /* 0x000ea80000100a00 */
[----:B0-----:R3:W2:Y:S04]  /*220a0*/  LDG.E.U16 R28, [R6.64] ;  /* 0x00000004061c7981 */ /* 0x0016a8000c1e1500 */
[----:B------:R0:W-:Y:S04]  /*220b0*/  STL [R1+0x178], R29 ;  /* 0x0001781d01007387 */ /* 0x0001e80000100800 */
[----:B0-----:R0:W2:Y:S01]  /*220c0*/  LDG.E.U16 R29, [R4.64] ;  /* 0x00000004041d7981 */ /* 0x0010a2000c1e1500 */
[----:B----4-:R-:W-:-:S03]  /*220d0*/  IMAD.WIDE R10, R2, 0x2, R26 ;  /* 0x00000002020a7825 */ /* 0x010fc600078e021a */
[----:B------:R4:W-:Y:S04]  /*220e0*/  STL [R1+0x174], R23 ;  /* 0x0001741701007387 */ /* 0x0009e80000100800 */
[----:B------:R-:W2:Y:S01]  /*220f0*/  LDL.64 R26, [R1+0x1f58] ;  /* 0x001f5800011a7983 */ /* 0x000ea20000100a00 */
[----:B---3--:R-:W-:-:S03]  /*22100*/  IMAD.WIDE R6, R2, 0x2, R24 ;  /* 0x0000000202067825 */ /* 0x008fc600078e0218 */
[----:B------:R-:W3:Y:S04]  /*22110*/  LDL.64 R20, [R1+0x1f60] ;  /* 0x001f600001147983 */ /* 0x000ee80000100a00 */
[----:B------:R0:W3:Y:S01]  /*22120*/  LDG.E.U16 R25, [R12.64] ;  /* 0x000000040c197981 */ /* 0x0000e2000c1e1500 */
[----:B-1----:R-:W-:-:S03]  /*22130*/  IMAD.WIDE R8, R2, 0x2, R18 ;  /* 0x0000000202087825 */ /* 0x002fc600078e0212 */
[----:B----4-:R-:W4:Y:S04]  /*22140*/  LDL.64 R22, [R1+0x1d08] ;  /* 0x001d080001167983 */ /* 0x010f280000100a00 */
[----:B------:R-:W4:Y:S04]  /*22150*/  LDL.64 R18, [R1+0x1f50] ;  /* 0x001f500001127983 */ /* 0x000f280000100a00 */
[----:B--2---:R1:W-:Y:S04]  /*22160*/  STL [R1+0x170], R3 ;  /* 0x0001700301007387 */ /* 0x0043e80000100800 */
[----:B-1----:R4:W2:Y:S04]  /*22170*/  LDG.E.U16 R3, [R10.64] ;  /* 0x000000040a037981 */ /* 0x0028a8000c1e1500 */
[----:B------:R1:W-:Y:S04]  /*22180*/  STL [R1+0x16c], R0 ;  /* 0x00016c0001007387 */ /* 0x0003e80000100800 */
[----:B-1----:R1:W2:Y:S01]  /*22190*/  LDG.E.U16 R0, [R8.64] ;  /* 0x0000000408007981 */ /* 0x0022a2000c1e1500 */
[----:B0-----:R-:W-:-:S04]  /*221a0*/  IMAD.WIDE R4, R2, 0x2, R16 ;  /* 0x0000000202047825 */ /* 0x001fc800078e0210 */
[C---:B------:R-:W-:Y:S01]  /*221b0*/  IMAD.WIDE R12, R2.reuse, 0x2, R14 ;  /* 0x00000002020c7825 */ /* 0x040fe200078e020e */
[----:B------:R0:W-:Y:S04]  /*221c0*/  STL [R1+0x168], R28 ;  /* 0x0001681c01007387 */ /* 0x0001e80000100800 */
[----:B------:R-:W2:Y:S04]  /*221d0*/  LDL.64 R16, [R1+0x1d00] ;  /* 0x001d000001107983 */ /* 0x000ea80000100a00 */
[----:B0-----:R0:W2:Y:S04]  /*221e0*/  LDG.E.U16 R28, [R6.64] ;  /* 0x00000004061c7981 */ /* 0x0010a8000c1e1500 */
[----:B------:R0:W-:Y:S04]  /*221f0*/  STL [R1+0x164], R29 ;  /* 0x0001641d01007387 */ /* 0x0001e80000100800 */
[----:B0-----:R0:W2:Y:S01]  /*22200*/  LDG.E.U16 R29, [R4.64] ;  /* 0x00000004041d7981 */ /* 0x0010a2000c1e1500 */
[----:B------:R-:W-:-:S03]  /*22210*/  IMAD.WIDE R6, R2, 0x2, R26 ;  /* 0x0000000202067825 */ /* 0x000fc600078e021a */
[----:B------:R0:W2:Y:S04]  /*22220*/  LDG.E.U16 R27, [R12.64] ;  /* 0x000000040c1b7981 */ /* 0x0000a8000c1e1500 */
[----:B---3--:R3:W-:Y:S01]  /*22230*/  STL [R1+0x160], R25 ;  /* 0x0001601901007387 */ /* 0x0087e20000100800 */
[----:B-1----:R-:W-:-:S03]  /*22240*/  IMAD.WIDE R8, R2, 0x2, R20 ;  /* 0x0000000202087825 */ /* 0x002fc600078e0214 */
[----:B------:R-:W2:Y:S01]  /*22250*/  LDL.64 R20, [R1+0x1cf8] ;  /* 0x001cf80001147983 */ /* 0x000ea20000100a00 */
[----:B----4-:R-:W-:-:S03]  /*22260*/  IMAD.WIDE R10, R2, 0x2, R22 ;  /* 0x00000002020a7825 */ /* 0x010fc600078e0216 */
[----:B------:R-:W4:Y:S04]  /*22270*/  LDL.64 R14, [R1+0x1f40] ;  /* 0x001f4000010e7983 */ /* 0x000f280000100a00 */
[----:B---3--:R-:W3:Y:S04]  /*22280*/  LDL.64 R24, [R1+0x1f48] ;  /* 0x001f480001187983 */ /* 0x008ee80000100a00 */
        /* <DEDUP_REMOVED lines=11> */
[----:B-1----:R1:W2:Y:S04]  /*22340*/  LDG.E.U16 R29, [R4.64] ;  /* 0x00000004041d7981 */ /* 0x0022a8000c1e1500 */
[----:B------:R0:W-:Y:S04]  /*22350*/  STL [R1+0x14c], R27 ;  /* 0x00014c1b01007387 */ /* 0x0001e80000100800 */
[----:B------:R-:W2:Y:S04]  /*22360*/  LDL.64 R16, [R1+0x1f20] ;  /* 0x001f200001107983 */ /* 0x000ea80000100a00 */
[----:B0-----:R-:W2:Y:S01]  /*22370*/  LDL.64 R26, [R1+0x1f28] ;  /* 0x001f2800011a7983 */ /* 0x001ea20000100a00 */
[----:B-1----:R-:W-:-:S03]  /*22380*/  IMAD.WIDE R4, R2, 0x2, R20 ;  /* 0x0000000202047825 */ /* 0x002fc600078e0214 */
[----:B------:R0:W2:Y:S01]  /*22390*/  LDG.E.U16 R21, [R12.64] ;  /* 0x000000040c157981 */ /* 0x0000a2000c1e1500 */
[----:B---3--:R-:W-:-:S03]  /*223a0*/  IMAD.WIDE R10, R2, 0x2, R24 ;  /* 0x00000002020a7825 */ /* 0x008fc600078e0218 */
[----:B------:R-:W3:Y:S01]  /*223b0*/  LDL.64 R24, [R1+0x1cf0] ;  /* 0x001cf00001187983 */ /* 0x000ee20000100a00 */
[----:B----4-:R-:W-:-:S03]  /*223c0*/  IMAD.WIDE R8, R2, 0x2, R14 ;  /* 0x0000000202087825 */ /* 0x010fc600078e020e */
[----:B------:R-:W4:Y:S04]  /*223d0*/  LDL.64 R14, [R1+0x1f18] ;  /* 0x001f1800010e7983 */ /* 0x000f280000100a00 */
[----:B--2---:R1:W-:Y:S04]  /*223e0*/  STL [R1+0x148], R3 ;  /* 0x0001480301007387 */ /* 0x0043e80000100800 */
[----:B-1----:R1:W2:Y:S04]  /*223f0*/  LDG.E.U16 R3, [R10.64] ;  /* 0x000000040a037981 */ /* 0x0022a8000c1e1500 */
[----:B------:R0:W-:Y:S04]  /*22400*/  STL [R1+0x144], R0 ;  /* 0x0001440001007387 */ /* 0x0001e80000100800 */
[----:B0-----:R0:W4:Y:S01]  /*22410*/  LDG.E.U16 R0, [R8.64] ;  /* 0x0000000408007981 */ /* 0x001122000c1e1500 */
[----:B------:R-:W-:-:S04]  /*22420*/  IMAD.WIDE R6, R2, 0x2, R22 ;  /* 0x0000000202067825 */ /* 0x000fc800078e0216 */
[C---:B------:R-:W-:Y:S01]  /*22430*/  IMAD.WIDE R12, R2.reuse, 0x2, R18 ;  /* 0x00000002020c7825 */ /* 0x040fe200078e0212 */
[----:B------:R0:W-:Y:S04]  /*22440*/  STL [R1+0x140], R28 ;  /* 0x0001401c01007387 */ /* 0x0001e80000100800 */
[----:B------:R-:W4:Y:S04]  /*22450*/  LDL.64 R22, [R1+0x1f10] ;  /* 0x001f100001167983 */ /* 0x000f280000100a00 */
[----:B0-----:R3:W4:Y:S04]  /*22460*/  LDG.E.U16 R28, [R6.64] ;  /* 0x00000004061c7981 */ /* 0x001728000c1e1500 */
[----:B------:R0:W-:Y:S04]  /*22470*/  STL [R1+0x13c], R29 ;  /* 0x00013c1d01007387 */ /* 0x0001e80000100800 */
[----:B0-----:R0:W4:Y:S01]  /*22480*/  LDG.E.U16 R29, [R4.64] ;  /* 0x00000004041d7981 */ /* 0x001122000c1e1500 */
[----:B------:R-:W-:-:S04]  /*22490*/  IMAD.WIDE R8, R2, 0x2, R16 ;  /* 0x0000000202087825 */ /* 0x000fc800078e0210 */
[C---:B-1----:R-:W-:Y:S01]  /*224a0*/  IMAD.WIDE R10, R2.reuse, 0x2, R26 ;  /* 0x00000002020a7825 */ /* 0x042fe200078e021a */
[----:B------:R1:W-:Y:S04]  /*224b0*/  STL [R1+0x138], R21 ;  /* 0x0001381501007387 */ /* 0x0003e80000100800 */
[----:B------:R-:W4:Y:S01]  /*224c0*/  LDL.64 R18, [R1+0x1ce8] ;  /* 0x001ce80001127983 */ /* 0x000f220000100a00 */
[----:B---3--:R-:W-:-:S03]  /*224d0*/  IMAD.WIDE R6, R2, 0x2, R24 ;  /* 0x0000000202067825 */ /* 0x008fc600078e0218 */
[----:B------:R-:W3:Y:S04]  /*224e0*/  LDL.64 R16, [R1+0x1ef8] ;  /* 0x001ef80001107983 */ /* 0x000ee80000100a00 */
[----:B------:R0:W3:Y:S04]  /*224f0*/  LDG.E.U16 R25, [R12.64] ;  /* 0x000000040c197981 */ /* 0x0000e8000c1e1500 */
[----:B-1----:R-:W3:Y:S04]  /*22500*/  LDL.64 R20, [R1+0x1f08] ;  /* 0x001f080001147983 */ /* 0x002ee80000100a00 */
[----:B------:R-:W3:Y:S04]  /*22510*/  LDL.64 R26, [R1+0x1f00] ;  /* 0x001f0000011a7983 */ /* 0x000ee80000100a00 */
[----:B--2---:R1:W-:Y:S04]  /*22520*/  STL [R1+0x134], R3 ;  /* 0x0001340301007387 */ /* 0x0043e80000100800 */
[----:B-1----:R1:W2:Y:S04]  /*22530*/  LDG.E.U16 R3, [R10.64] ;  /* 0x000000040a037981 */ /* 0x0022a8000c1e1500 */
[----:B----4-:R4:W-:Y:S04]  /*22540*/  STL [R1+0x130], R0 ;  /* 0x0001300001007387 */ /* 0x0109e80000100800 */
[----:B----4-:R4:W2:Y:S01]  /*22550*/  LDG.E.U16 R0, [R8.64] ;  /* 0x0000000408007981 */ /* 0x0108a2000c1e1500 */
[----:B0-----:R-:W-:-:S03]  /*22560*/  IMAD.WIDE R4, R2, 0x2, R14 ;  /* 0x0000000202047825 */ /* 0x001fc600078e020e */
[----:B------:R-:W2:Y:S01]  /*22570*/  LDL.64 R14, [R1+0x1ef0] ;  /* 0x001ef000010e7983 */ /* 0x000ea20000100a00 */
[----:B------:R-:W-:-:S03]  /*22580*/  IMAD.WIDE R12, R2, 0x2, R22 ;  /* 0x00000002020c7825 */ /* 0x000fc600078e0216 */
[----:B------:R0:W-:Y:S04]  /*22590*/  STL [R1+0x12c], R28 ;  /* 0x00012c1c01007387 */ /* 0x0001e80000100800 */
[----:B0-----:R0:W2:Y:S04]  /*225a0*/  LDG.E.U16 R28, [R6.64] ;  /* 0x00000004061c7981 */ /* 0x0010a8000c1e1500 */
[----:B------:R0:W-:Y:S04]  /*225b0*/  STL [R1+0x128], R29 ;  /* 0x0001281d01007387 */ /* 0x0001e80000100800 */
[----:B0-----:R0:W2:Y:S01]  /*225c0*/  LDG.E.U16 R29, [R4.64] ;  /* 0x00000004041d7981 */ /* 0x0010a2000c1e1500 */
[----:B----4-:R-:W-:-:S03]  /*225d0*/  IMAD.WIDE R8, R2, 0x2, R18 ;  /* 0x0000000202087825 */ /* 0x010fc600078e0212 */
[----:B---3--:R3:W-:Y:S04]  /*225e0*/  STL [R1+0x124], R25 ;  /* 0x0001241901007387 */ /* 0x0087e80000100800 */
[----:B------:R-:W4:Y:S01]  /*225f0*/  LDL.64 R22, [R1+0x1ee8] ;  /* 0x001ee80001167983 */ /* 0x000f220000100a00 */
[----:B-1----:R-:W-:-:S03]  /*22600*/  IMAD.WIDE R10, R2, 0x2, R20 ;  /* 0x00000002020a7825 */ /* 0x002fc600078e0214 */
[----:B------:R-:W4:Y:S04]  /*22610*/  LDL.64 R20, [R1+0x1ee0] ;  /* 0x001ee00001147983 */ /* 0x000f280000100a00 */
[----:B---3--:R-:W3:Y:S01]  /*22620*/  LDL.64 R24, [R1+0x1ce0] ;  /* 0x001ce00001187983 */ /* 0x008ee20000100a00 */
[----:B0-----:R-:W-:-:S03]  /*22630*/  IMAD.WIDE R4, R2, 0x2, R16 ;  /* 0x0000000202047825 */ /* 0x001fc600078e0210 */
[----:B------:R0:W3:Y:S01]  /*22640*/  LDG.E.U16 R17, [R12.64] ;  /* 0x000000040c117981 */ /* 0x0000e2000c1e1500 */
[----:B------:R-:W-:-:S03]  /*22650*/  IMAD.WIDE R6, R2, 0x2, R26 ;  /* 0x0000000202067825 */ /* 0x000fc600078e021a */
[----:B------:R4:W3:Y:S04]  /*22660*/  LDG.E.U16 R27, [R8.64] ;  /* 0x00000004081b7981 */ /* 0x0008e8000c1e1500 */
[----:B------:R3:W3:Y:S04]  /*22670*/  LDG.E.U16 R26, [R10.64] ;  /* 0x000000040a1a7981 */ /* 0x0006e8000c1e1500 */
[----:B------:R-:W3:Y:S04]  /*22680*/  LDL.64 R18, [R1+0x1ed8] ;  /* 0x001ed80001127983 */ /* 0x000ee80000100a00 */
[----:B--2---:R1:W-:Y:S04]  /*22690*/  STL [R1+0x120], R3 ;  /* 0x0001200301007387 */ /* 0x0043e80000100800 */
[----:B-1----:R1:W2:Y:S04]  /*226a0*/  LDG.E.U16 R3, [R6.64] ;  /* 0x0000000406037981 */ /* 0x0022a8000c1e1500 */
[----:B------:R0:W-:Y:S04]  /*226b0*/  STL [R1+0x11c], R0 ;  /* 0x00011c0001007387 */ /* 0x0001e80000100800 */
[----:B0-----:R0:W2:Y:S01]  /*226c0*/  LDG.E.U16 R0, [R4.64] ;  /* 0x0000000404007981 */ /* 0x0010a2000c1e1500 */
[----:B------:R-:W-:-:S06]  /*226d0*/  IMAD.WIDE R12, R2, 0x2, R14 ;  /* 0x00000002020c7825 */ /* 0x000fcc00078e020e */
[----:B------:R-:W2:Y:S04]  /*226e0*/  LDG.E.U16 R13, [R12.64] ;  /* 0x000000040c0d7981 */ /* 0x000ea8000c1e1500 */
[----:B------:R-:W-:Y:S04]  /*226f0*/  STL [R1+0x114], R29 ;  /* 0x0001141d01007387 */ /* 0x000fe80000100800 */
[----:B------:R0:W-:Y:S04]  /*22700*/  STL [R1+0x118], R28 ;  /* 0x0001181c01007387 */ /* 0x0001e80000100800 */
[----:B0-----:R-:W2:Y:S01]  /*22710*/  LDL.64 R28, [R1+0x1cd8] ;  /* 0x001cd800011c7983 */ /* 0x001ea20000100a00 */
[----:B----4-:R-:W-:-:S06]  /*22720*/  IMAD.WIDE R8, R2, 0x2, R22 ;  /* 0x0000000202087825 */ /* 0x010fcc00078e0216 */
[----:B------:R-:W4:Y:S01]  /*22730*/  LDG.E.U16 R9, [R8.64] ;  /* 0x0000000408097981 */ /* 0x000f22000c1e1500 */
[----:B---3--:R-:W-:-:S03]  /*22740*/  IMAD.WIDE R10, R2, 0x2, R24 ;  /* 0x00000002020a7825 */ /* 0x008fc600078e0218 */
[----:B------:R0:W-:Y:S04]  /*22750*/  STL [R1+0x110], R17 ;  /* 0x0001101101007387 */ /* 0x0001e80000100800 */
[----:B------:R-:W3:Y:S01]  /*22760*/  LDG.E.U16 R11, [R10.64] ;  /* 0x000000040a0b7981 */ /* 0x000ee2000c1e1500 */
[----:B-1----:R-:W-:-:S03]  /*22770*/  IMAD.WIDE R6, R2, 0x2, R20 ;  /* 0x0000000202067825 */ /* 0x002fc600078e0214 */
[----:B------:R-:W4:Y:S04]  /*22780*/  LDL.64 R14, [R1+0x1ec8] ;  /* 0x001ec800010e7983 */ /* 0x000f280000100a00 */
[----:B0-----:R-:W4:Y:S04]  /*22790*/  LDL.64 R16, [R1+0x1ed0] ;  /* 0x001ed00001107983 */ /* 0x001f280000100a00 */
[----:B------:R-:W-:Y:S04]  /*227a0*/  STL [R1+0x108], R27 ;  /* 0x0001081b01007387 */ /* 0x000fe80000100800 */
[----:B------:R0:W-:Y:S04]  /*227b0*/  STL [R1+0x10c], R26 ;  /* 0x00010c1a01007387 */ /* 0x0001e80000100800 */
[----:B------:R-:W4:Y:S04]  /*227c0*/  LDL.64 R24, [R1+0x1cd0] ;  /* 0x001cd00001187983 */ /* 0x000f280000100a00 */
[----:B------:R-:W4:Y:S04]  /*227d0*/  LDL.64 R22, [R1+0x1eb8] ;  /* 0x001eb80001167983 */ /* 0x000f280000100a00 */
[----:B0-----:R-:W4:Y:S01]  /*227e0*/  LDL.64 R26, [R1+0x1ec0] ;  /* 0x001ec000011a7983 */ /* 0x001f220000100a00 */
[----:B------:R-:W-:-:S03]  /*227f0*/  IMAD.WIDE R4, R2, 0x2, R18 ;  /* 0x0000000202047825 */ /* 0x000fc600078e0212 */
[----:B--2---:R0:W-:Y:S04]  /*22800*/  STL [R1+0x104], R3 ;  /* 0x0001040301007387 */ /* 0x0041e80000100800 */
[----:B0-----:R0:W2:Y:S04]  /*22810*/  LDG.E.U16 R3, [R6.64] ;  /* 0x0000000406037981 */ /* 0x0010a8000c1e1500 */
[----:B------:R1:W-:Y:S04]  /*22820*/  STL [R1+0x100], R0 ;  /* 0x0001000001007387 */ /* 0x0003e80000100800 */
[----:B------:R-:W2:Y:S04]  /*22830*/  LDL.64 R20, [R1+0x1eb0] ;  /* 0x001eb00001147983 */ /* 0x000ea80000100a00 */
[----:B------:R-:W2:Y:S04]  /*22840*/  LDL.64 R18, [R1+0x1ea8] ;  /* 0x001ea80001127983 */ /* 0x000ea80000100a00 */
[----:B-1----:R1:W2:Y:S04]  /*22850*/  LDG.E.U16 R0, [R4.64] ;  /* 0x0000000404007981 */ /* 0x0022a8000c1e1500 */
[----:B------:R0:W-:Y:S02]  /*22860*/  STL [R1+0xfc], R13 ;  /* 0x0000fc0d01007387 */ /* 0x0001e40000100800 */
[----:B0-----:R-:W-:-:S05]  /*22870*/  IMAD.WIDE R12, R2, 0x2, R28 ;  /* 0x00000002020c7825 */ /* 0x001fca00078e021c */
[----:B------:R0:W2:Y:S04]  /*22880*/  LDG.E.U16 R29, [R12.64] ;  /* 0x000000040c1d7981 */ /* 0x0000a8000c1e1500 */
[----:B---3--:R3:W-:Y:S04]  /*22890*/  STL [R1+0xf8], R11 ;  /* 0x0000f80b01007387 */ /* 0x0087e80000100800 */
[----:B----4-:R4:W-:Y:S01]  /*228a0*/  STL [R1+0xf4], R9 ;  /* 0x0000f40901007387 */ /* 0x0109e20000100800 */
[----:B---3--:R-:W-:-:S03]  /*228b0*/  IMAD.WIDE R10, R2, 0x2, R16 ;  /* 0x00000002020a7825 */ /* 0x008fc600078e0210 */
[----:B------:R-:W3:Y:S01]  /*228c0*/  LDL.64 R16, [R1+0x1cc8] ;  /* 0x001cc80001107983 */ /* 0x000ee20000100a00 */
[----:B----4-:R-:W-:-:S03]  /*228d0*/  IMAD.WIDE R8, R2, 0x2, R14 ;  /* 0x0000000202087825 */ /* 0x010fc600078e020e */
[----:B------:R-:W4:Y:S01]  /*228e0*/  LDL.64 R14, [R1+0x1ea0] ;  /* 0x001ea000010e7983 */ /* 0x000f220000100a00 */
[----:B------:R-:W-:-:S03]  /*228f0*/  IMAD.WIDE R6, R2, 0x2, R26 ;  /* 0x0000000202067825 */ /* 0x000fc600078e021a */
[----:B------:R2:W4:Y:S04]  /*22900*/  LDG.E.U16 R27, [R8.64] ;  /* 0x00000004081b7981 */ /* 0x000528000c1e1500 */
[----:B------:R2:W4:Y:S01]  /*22910*/  LDG.E.U16 R26, [R10.64] ;  /* 0x000000040a1a7981 */ /* 0x000522000c1e1500 */
[----:B-1----:R-:W-:-:S04]  /*22920*/  IMAD.WIDE R4, R2, 0x2, R24 ;  /* 0x0000000202047825 */ /* 0x002fc800078e0218 */
[----:B0-----:R-:W-:-:S06]  /*22930*/  IMAD.WIDE R12, R2, 0x2, R22 ;  /* 0x00000002020c7825 */ /* 0x001fcc00078e0216 */
[----:B------:R-:W4:Y:S04]  /*22940*/  LDG.E.U16 R13, [R12.64] ;  /* 0x000000040c0d7981 */ /* 0x000f28000c1e1500 */
[----:B--2---:R0:W-:Y:S04]  /*22950*/  STL [R1+0xf0], R3 ;  /* 0x0000f00301007387 */ /* 0x0041e80000100800 */
[----:B0-----:R3:W2:Y:S01]  /*22960*/  LDG.E.U16 R3, [R6.64] ;  /* 0x0000000406037981 */ /* 0x0016a2000c1e1500 */
[----:B------:R-:W-:-:S03]  /*22970*/  IMAD.WIDE R10, R2, 0x2, R20 ;  /* 0x00000002020a7825 */ /* 0x000fc600078e0214 */
[----:B------:R0:W-:Y:S04]  /*22980*/  STL [R1+0xec], R0 ;  /* 0x0000ec0001007387 */ /* 0x0001e80000100800 */
[----:B------:R-:W2:Y:S04]  /*22990*/  LDG.E.U16 R11, [R10.64] ;  /* 0x000000040a0b7981 */ /* 0x000ea8000c1e1500 */
[----:B------:R-:W2:Y:S04]  /*229a0*/  LDL.64 R22, [R1+0x1e90] ;  /* 0x001e900001167983 */ /* 0x000ea80000100a00 */
[----:B0-----:R4:W2:Y:S04]  /*229b0*/  LDG.E.U16 R0, [R4.64] ;  /* 0x0000000404007981 */ /* 0x0018a8000c1e1500 */
[----:B------:R-:W2:Y:S01]  /*229c0*/  LDL.64 R24, [R1+0x1e98] ;  /* 0x001e980001187983 */ /* 0x000ea20000100a00 */
[----:B------:R-:W-:-:S06]  /*229d0*/  IMAD.WIDE R8, R2, 0x2, R18 ;  /* 0x0000000202087825 */ /* 0x000fcc00078e0212 */
[----:B------:R-:W2:Y:S04]  /*229e0*/  LDG.E.U16 R9, [R8.64] ;  /* 0x0000000408097981 */ /* 0x000ea8000c1e1500 */
[----:B------:R0:W-:Y:S04]  /*229f0*/  STL [R1+0xe8], R29 ;  /* 0x0000e81d01007387 */ /* 0x0001e80000100800 */
[----:B0-----:R-:W2:Y:S01]  /*22a00*/  LDL.64 R28, [R1+0x1cc0] ;  /* 0x001cc000011c7983 */ /* 0x001ea20000100a00 */
[----:B---3--:R-:W-:-:S04]  /*22a10*/  IMAD.WIDE R6, R2, 0x2, R16 ;  /* 0x0000000202067825 */ /* 0x008fc800078e0210 */
[C---:B----4-:R-:W-:Y:S01]  /*22a20*/  IMAD.WIDE R4, R2.reuse, 0x2, R14 ;  /* 0x0000000202047825 */ /* 0x050fe200078e020e */
[----:B------:R-:W-:Y:S04]  /*22a30*/  STL [R1+0xe0], R27 ;  /* 0x0000e01b01007387 */ /* 0x000fe80000100800 */
[----:B------:R0:W-:Y:S04]  /*22a40*/  STL [R1+0xe4], R26 ;  /* 0x0000e41a01007387 */ /* 0x0001e80000100800 */
[----:B------:R-:W3:Y:S04]  /*22a50*/  LDL.64 R20, [R1+0x1e80] ;  /* 0x001e800001147983 */ /* 0x000ee80000100a00 */
[----:B0-----:R-:W4:Y:S04]  /*22a60*/  LDL.64 R26, [R1+0x1e88] ;  /* 0x001e8800011a7983 */ /* 0x001f280000100a00 */
[----:B--2---:R0:W-:Y:S04]  /*22a70*/  STL [R1+0xdc], R3 ;  /* 0x0000dc0301007387 */ /* 0x0041e80000100800 */
[----:B------:R-:W2:Y:S04]  /*22a80*/  LDL.64 R18, [R1+0x1e78] ;  /* 0x001e780001127983 */ /* 0x000ea80000100a00 */
[----:B------:R-:W2:Y:S04]  /*22a90*/  LDL.64 R16, [R1+0x1cb8] ;  /* 0x001cb80001107983 */ /* 0x000ea80000100a00 */
[----:B0-----:R4:W2:Y:S04]  /*22aa0*/  LDG.E.U16 R3, [R6.64] ;  /* 0x0000000406037981 */ /* 0x0018a8000c1e1500 */
[----:B------:R-:W2:Y:S04]  /*22ab0*/  LDL.64 R14, [R1+0x1e70] ;  /* 0x001e7000010e7983 */ /* 0x000ea80000100a00 */
[----:B------:R0:W-:Y:S04]  /*22ac0*/  STL [R1+0xd8], R0 ;  /* 0x0000d80001007387 */ /* 0x0001e80000100800 */
[----:B------:R-:W-:Y:S04]  /*22ad0*/  STL [R1+0xd4], R13 ;  /* 0x0000d40d01007387 */ /* 0x000fe80000100800 */
[----:B------:R1:W-:Y:S04]  /*22ae0*/  STL [R1+0xd0], R11 ;  /* 0x0000d00b01007387 */ /* 0x0003e80000100800 */
[----:B0-----:R3:W2:Y:S01]  /*22af0*/  LDG.E.U16 R0, [R4.64] ;  /* 0x0000000404007981 */ /* 0x0016a2000c1e1500 */
[----:B-1----:R-:W-:-:S03]  /*22b00*/  IMAD.WIDE R10, R2, 0x2, R22 ;  /* 0x00000002020a7825 */ /* 0x002fc600078e0216 */
[----:B------:R-:W2:Y:S01]  /*22b10*/  LDL.64 R22, [R1+0x1e60] ;  /* 0x001e600001167983 */ /* 0x000ea20000100a00 */
[----:B------:R-:W-:-:S03]  /*22b20*/  IMAD.WIDE R12, R2, 0x2, R24 ;  /* 0x00000002020c7825 */ /* 0x000fc600078e0218 */
[----:B------:R-:W2:Y:S04]  /*22b30*/  LDL.64 R24, [R1+0x1e68] ;  /* 0x001e680001187983 */ /* 0x000ea80000100a00 */
[----:B------:R0:W-:Y:S02]  /*22b40*/  STL [R1+0xcc], R9 ;  /* 0x0000cc0901007387 */ /* 0x0001e40000100800 */
[C---:B0-----:R-:W-:Y:S02]  /*22b50*/  IMAD.WIDE R8, R2.reuse, 0x2, R28 ;  /* 0x0000000202087825 */ /* 0x041fe400078e021c */
[----:B------:R0:W2:Y:S04]  /*22b60*/  LDG.E.U16 R28, [R10.64] ;  /* 0x000000040a1c7981 */ /* 0x0000a8000c1e1500 */
[----:B------:R1:W2:Y:S01]  /*22b70*/  LDG.E.U16 R29, [R8.64] ;  /* 0x00000004081d7981 */ /* 0x0002a2000c1e1500 */
[----:B---3--:R-:W-:-:S04]  /*22b80*/  IMAD.WIDE R4, R2, 0x2, R20 ;  /* 0x0000000202047825 */ /* 0x008fc800078e0214 */
[C---:B----4-:R-:W-:Y:S02]  /*22b90*/  IMAD.WIDE R6, R2.reuse, 0x2, R26 ;  /* 0x0000000202067825 */ /* 0x050fe400078e021a */
[----:B------:R3:W4:Y:S04]  /*22ba0*/  LDG.E.U16 R27, [R4.64] ;  /* 0x00000004041b7981 */ /* 0x000728000c1e1500 */
[----:B------:R0:W4:Y:S04]  /*22bb0*/  LDG.E.U16 R26, [R6.64] ;  /* 0x00000004061a7981 */ /* 0x000128000c1e1500 */
[----:B--2---:R2:W-:Y:S01]  /*22bc0*/  STL [R1+0xc8], R3 ;  /* 0x0000c80301007387 */ /* 0x0045e20000100800 */
[----:B0-----:R-:W-:-:S03]  /*22bd0*/  IMAD.WIDE R10, R2, 0x2, R16 ;  /* 0x00000002020a7825 */ /* 0x001fc600078e0210 */
[----:B------:R-:W4:Y:S01]  /*22be0*/  LDL.64 R20, [R1+0x1cb0] ;  /* 0x001cb00001147983 */ /* 0x000f220000100a00 */
[----:B-1----:R-:W-:-:S03]  /*22bf0*/  IMAD.WIDE R8, R2, 0x2, R14 ;  /* 0x0000000202087825 */ /* 0x002fc600078e020e */
[----:B------:R-:W4:Y:S04]  /*22c00*/  LDL.64 R16, [R1+0x1e48] ;  /* 0x001e480001107983 */ /* 0x000f280000100a00 */
[----:B--2---:R0:W2:Y:S04]  /*22c10*/  LDG.E.U16 R3, [R12.64] ;  /* 0x000000040c037981 */ /* 0x0040a8000c1e1500 */
[----:B------:R-:W4:Y:S04]  /*22c20*/  LDG.E.U16 R9, [R8.64] ;  /* 0x0000000408097981 */ /* 0x000f28000c1e1500 */
[----:B------:R-:W4:Y:S01]  /*22c30*/  LDL.64 R14, [R1+0x1ca8] ;  /* 0x001ca800010e7983 */ /* 0x000f220000100a00 */
[----:B0-----:R-:W-:-:S03]  /*22c40*/  IMAD.WIDE R12, R2, 0x2, R18 ;  /* 0x00000002020c7825 */ /* 0x001fc600078e0212 */
[----:B------:R-:W4:Y:S01]  /*22c50*/  LDL.64 R18, [R1+0x1e50] ;  /* 0x001e500001127983 */ /* 0x000f220000100a00 */
[----:B---3--:R-:W-:-:S03]  /*22c60*/  IMAD.WIDE R4, R2, 0x2, R22 ;  /* 0x0000000202047825 */ /* 0x008fc600078e0216 */
[----:B------:R0:W3:Y:S04]  /*22c70*/  LDG.E.U16 R23, [R10.64] ;  /* 0x000000040a177981 */ /* 0x0000e8000c1e1500 */
[----:B------:R4:W3:Y:S04]  /*22c80*/  LDG.E.U16 R22, [R12.64] ;  /* 0x000000040c167981 */ /* 0x0008e8000c1e1500 */
[----:B0-----:R-:W3:Y:S01]  /*22c90*/  LDL.64 R10, [R1+0x1e58] ;  /* 0x001e5800010a7983 */ /* 0x001ee20000100a00 */
[----:B------:R-:W-:-:S03]  /*22ca0*/  IMAD.WIDE R6, R2, 0x2, R24 ;  /* 0x0000000202067825 */ /* 0x000fc600078e0218 */
[----:B------:R0:W-:Y:S04]  /*22cb0*/  STL [R1+0xc4], R0 ;  /* 0x0000c40001007387 */ /* 0x0001e80000100800 */
[----:B0-----:R0:W3:Y:S04]  /*22cc0*/  LDG.E.U16 R0, [R6.64] ;  /* 0x0000000406007981 */ /* 0x0010e8000c1e1500 */
[----:B--2---:R1:W-:Y:S04]  /*22cd0*/  STL [R1+0xc0], R3 ;  /* 0x0000c00301007387 */ /* 0x0043e80000100800 */
[----:B-1----:R1:W2:Y:S04]  /*22ce0*/  LDG.E.U16 R3, [R4.64] ;  /* 0x0000000404037981 */ /* 0x0022a8000c1e1500 */
[----:B------:R-:W-:Y:S01]  /*22cf0*/  STL [R1+0xb8], R29 ;  /* 0x0000b81d01007387 */ /* 0x000fe20000100800 */
[----:B----4-:R-:W-:-:S03]  /*22d00*/  IMAD.WIDE R12, R2, 0x2, R20 ;  /* 0x00000002020c7825 */ /* 0x010fc600078e0214 */
[----:B------:R4:W-:Y:S04]  /*22d10*/  STL [R1+0xbc], R28 ;  /* 0x0000bc1c01007387 */ /* 0x0009e80000100800 */
[----:B------:R-:W2:Y:S04]  /*22d20*/  LDG.E.U16 R13, [R12.64] ;  /* 0x000000040c0d7981 */ /* 0x000ea8000c1e1500 */
[----:B----4-:R-:W4:Y:S04]  /*22d30*/  LDL.64 R28, [R1+0x1e40] ;  /* 0x001e4000011c7983 */ /* 0x010f280000100a00 */
[----:B------:R-:W-:Y:S04]  /*22d40*/  STL [R1+0xb0], R27 ;  /* 0x0000b01b01007387 */ /* 0x000fe80000100800 */
[----:B------:R0:W-:Y:S04]  /*22d50*/  STL [R1+0xb4], R26 ;  /* 0x0000b41a01007387 */ /* 0x0001e80000100800 */
[----:B------:R-:W4:Y:S01]  /*22d60*/  LDL.64 R24, [R1+0x1e30] ;  /* 0x001e300001187983 */ /* 0x000f220000100a00 */
[----:B---3--:R-:W-:-:S03]  /*22d70*/  IMAD.WIDE R10, R2, 0x2, R10 ;  /* 0x00000002020a7825 */ /* 0x008fc600078e020a */
[----:B0-----:R-:W3:Y:S04]  /*22d80*/  LDL.64 R26, [R1+0x1e38] ;  /* 0x001e3800011a7983 */ /* 0x001ee80000100a00 */
[----:B------:R-:W-:Y:S04]  /*22d90*/  STL [R1+0xa8], R23 ;  /* 0x0000a81701007387 */ /* 0x000fe80000100800 */
[----:B------:R0:W-:Y:S04]  /*22da0*/  STL [R1+0xac], R22 ;  /* 0x0000ac1601007387 */ /* 0x0001e80000100800 */
[----:B------:R-:W3:Y:S01]  /*22db0*/  LDL.64 R20, [R1+0x1e28] ;  /* 0x001e280001147983 */ /* 0x000ee20000100a00 */
[----:B------:R-:W-:-:S03]  /*22dc0*/  IMAD.WIDE R6, R2, 0x2, R16 ;  /* 0x0000000202067825 */ /* 0x000fc600078e0210 */
[----:B------:R-:W3:Y:S04]  /*22dd0*/  LDG.E.U16 R11, [R10.64] ;  /* 0x000000040a0b7981 */ /* 0x000ee8000c1e1500 */
[----:B0-----:R-:W3:Y:S04]  /*22de0*/  LDL.64 R22, [R1+0x1ca0] ;  /* 0x001ca00001167983 */ /* 0x001ee80000100a00 */
[----:B------:R0:W-:Y:S02]  /*22df0*/  STL [R1+0xa4], R9 ;  /* 0x0000a40901007387 */ /* 0x0001e40000100800 */
[----:B0-----:R-:W-:-:S02]  /*22e00*/  IMAD.WIDE R8, R2, 0x2, R18 ;  /* 0x0000000202087825 */ /* 0x001fc400078e0212 */
[----:B------:R0:W-:Y:S04]  /*22e10*/  STL [R1+0xa0], R0 ;  /* 0x0000a00001007387 */ /* 0x0001e80000100800 */
[----:B------:R-:W3:Y:S04]  /*22e20*/  LDL.64 R18, [R1+0x1e20] ;  /* 0x001e200001127983 */ /* 0x000ee80000100a00 */
[----:B------:R-:W3:Y:S04]  /*22e30*/  LDG.E.U16 R9, [R8.64] ;  /* 0x0000000408097981 */ /* 0x000ee8000c1e1500 */
[----:B0-----:R0:W3:Y:S01]  /*22e40*/  LDG.E.U16 R0, [R6.64] ;  /* 0x0000000406007981 */ /* 0x0010e2000c1e1500 */
[----:B-1----:R-:W-:-:S03]  /*22e50*/  IMAD.WIDE R4, R2, 0x2, R14 ;  /* 0x0000000202047825 */ /* 0x002fc600078e020e */
[----:B--2---:R1:W-:Y:S04]  /*22e60*/  STL [R1+0x9c], R3 ;  /* 0x00009c0301007387 */ /* 0x0043e80000100800 */
[----:B------:R-:W2:Y:S04]  /*22e70*/  LDL.64 R14, [R1+0x1c90] ;  /* 0x001c9000010e7983 */ /* 0x000ea80000100a00 */
[----:B------:R-:W2:Y:S04]  /*22e80*/  LDL.64 R16, [R1+0x1c98] ;  /* 0x001c980001107983 */ /* 0x000ea80000100a00 */
[----:B-1----:R3:W2:Y:S04]  /*22e90*/  LDG.E.U16 R3, [R4.64] ;  /* 0x0000000404037981 */ /* 0x0026a8000c1e1500 */
[----:B------:R4:W-:Y:S02]  /*22ea0*/  STL [R1+0x98], R13 ;  /* 0x0000980d01007387 */ /* 0x0009e40000100800 */
[----:B----4-:R-:W-:-:S06]  /*22eb0*/  IMAD.WIDE R12, R2, 0x2, R28 ;  /* 0x00000002020c7825 */ /* 0x010fcc00078e021c */
[----:B------:R-:W4:Y:S01]  /*22ec0*/  LDG.E.U16 R13, [R12.64] ;  /* 0x000000040c0d7981 */ /* 0x000f22000c1e1500 */
[----:B---3--:R-:W-:-:S03]  /*22ed0*/  IMAD.WIDE R4, R2, 0x2, R20 ;  /* 0x0000000202047825 */ /* 0x008fc600078e0214 */
[----:B------:R1:W-:Y:S01]  /*22ee0*/  STL [R1+0x94], R11 ;  /* 0x0000940b01007387 */ /* 0x0003e20000100800 */
[----:B0-----:R-:W-:-:S03]  /*22ef0*/  IMAD.WIDE R6, R2, 0x2, R22 ;  /* 0x0000000202067825 */ /* 0x001fc600078e0216 */
[----:B------:R2:W3:Y:S01]  /*22f00*/  LDG.E.U16 R28, [R4.64] ;  /* 0x00000004041c7981 */ /* 0x0004e2000c1e1500 */
[----:B-1----:R-:W-:-:S03]  /*22f10*/  IMAD.WIDE R10, R2, 0x2, R26 ;  /* 0x00000002020a7825 */ /* 0x002fc600078e021a */
[----:B------:R0:W-:Y:S04]  /*22f20*/  STL [R1+0x90], R9 ;  /* 0x0000900901007387 */ /* 0x0001e80000100800 */
[----:B------:R-:W3:Y:S04]  /*22f30*/  LDL.64 R20, [R1+0x1c80] ;  /* 0x001c800001147983 */ /* 0x000ee80000100a00 */
[----:B------:R-:W3:Y:S01]  /*22f40*/  LDL.64 R22, [R1+0x1c88] ;  /* 0x001c880001167983 */ /* 0x000ee20000100a00 */
[----:B0-----:R-:W-:-:S03]  /*22f50*/  IMAD.WIDE R8, R2, 0x2, R24 ;  /* 0x0000000202087825 */ /* 0x001fc600078e0218 */
[----:B------:R0:W3:Y:S04]  /*22f60*/  LDG.E.U16 R25, [R10.64] ;  /* 0x000000040a197981 */ /* 0x0000e8000c1e1500 */
[----:B------:R1:W-:Y:S04]  /*22f70*/  STL [R1+0x8c], R0 ;  /* 0x00008c0001007387 */ /* 0x0003e80000100800 */
[----:B------:R1:W3:Y:S04]  /*22f80*/  LDG.E.U16 R24, [R8.64] ;  /* 0x0000000408187981 */ /* 0x0002e8000c1e1500 */
[----:B0-----:R-:W3:Y:S04]  /*22f90*/  LDL.64 R10, [R1+0x1c78] ;  /* 0x001c7800010a7983 */ /* 0x001ee80000100a00 */
[----:B-1----:R0:W3:Y:S01]  /*22fa0*/  LDG.E.U16 R0, [R6.64] ;  /* 0x0000000406007981 */ /* 0x0020e2000c1e1500 */
[----:B------:R-:W-:-:S03]  /*22fb0*/  IMAD.WIDE R8, R2, 0x2, R18 ;  /* 0x0000000202087825 */ /* 0x000fc600078e0212 */
[----:B------:R-:W3:Y:S04]  /*22fc0*/  LDL.64 R18, [R1+0x1c70] ;  /* 0x001c700001127983 */ /* 0x000ee80000100a00 */
[----:B------:R1:W3:Y:S01]  /*22fd0*/  LDG.E.U16 R29, [R8.64] ;  /* 0x00000004081d7981 */ /* 0x0002e2000c1e1500 */
[----:B--2---:R-:W-:-:S03]  /*22fe0*/  IMAD.WIDE R4, R2, 0x2, R14 ;  /* 0x0000000202047825 */ /* 0x004fc600078e020e */
[----:B------:R-:W2:Y:S01]  /*22ff0*/  LDL.64 R14, [R1+0x1c68] ;  /* 0x001c6800010e7983 */ /* 0x000ea20000100a00 */
[----:B0-----:R-:W-:-:S03]  /*23000*/  IMAD.WIDE R6, R2, 0x2, R16 ;  /* 0x0000000202067825 */ /* 0x001fc600078e0210 */
[----:B------:R-:W2:Y:S04]  /*23010*/  LDL.64 R16, [R1+0x1c60] ;  /* 0x001c600001107983 */ /* 0x000ea80000100a00 */
[----:B------:R0:W-:Y:S04]  /*23020*/  STL [R1+0x88], R3 ;  /* 0x0000880301007387 */ /* 0x0001e80000100800 */
[----:B-1----:R-:W2:Y:S04]  /*23030*/  LDL.64 R8, [R1+0x1c58] ;  /* 0x001c580001087983 */ /* 0x002ea80000100a00 */
[----:B------:R1:W2:Y:S04]  /*23040*/  LDG.E.U16 R27, [R6.64] ;  /* 0x00000004061b7981 */ /* 0x0002a8000c1e1500 */
[----:B0-----:R3:W2:Y:S04]  /*23050*/  LDG.E.U16 R3, [R4.64] ;  /* 0x0000000404037981 */ /* 0x0016a8000c1e1500 */
[----:B----4-:R0:W-:Y:S04]  /*23060*/  STL [R1+0x84], R13 ;  /* 0x0000840d01007387 */ /* 0x0101e80000100800 */
[----:B0-----:R-:W4:Y:S01]  /*23070*/  LDL.64 R12, [R1+0x1c50] ;  /* 0x001c5000010c7983 */ /* 0x001f220000100a00 */
[----:B---3--:R-:W-:-:S04]  /*23080*/  IMAD.WIDE R4, R2, 0x2, R20 ;  /* 0x0000000202047825 */ /* 0x008fc800078e0214 */
[C---:B-1----:R-:W-:Y:S01]  /*23090*/  IMAD.WIDE R6, R2.reuse, 0x2, R22 ;  /* 0x0000000202067825 */ /* 0x042fe200078e0216 */
[----:B------:R0:W-:Y:S04]  /*230a0*/  STL [R1+0x80], R25 ;  /* 0x0000801901007387 */ /* 0x0001e80000100800 */
[----:B------:R1:W3:Y:S04]  /*230b0*/  LDG.E.U16 R26, [R6.64] ;  /* 0x00000004061a7981 */ /* 0x0002e8000c1e1500 */
[----:B0-----:R0:W3:Y:S02]  /*230c0*/  LDG.E.U16 R25, [R4.64] ;  /* 0x0000000404197981 */ /* 0x0010e4000c1e1500 */
[----:B0-----:R-:W-:-:S02]  /*230d0*/  IMAD.WIDE R4, R2, 0x2, R10 ;  /* 0x0000000202047825 */ /* 0x001fc400078e020a */
[----:B------:R-:W3:Y:S04]  /*230e0*/  LDL.64 R10, [R1+0x1c48] ;  /* 0x001c4800010a7983 */ /* 0x000ee80000100a00 */
[----:B------:R0:W-:Y:S04]  /*230f0*/  STL [R1+0x7c], R24 ;  /* 0x00007c1801007387 */ /* 0x0001e80000100800 */
[----:B-1----:R-:W3:Y:S04]  /*23100*/  LDL.64 R6, [R1+0x1c40] ;  /* 0x001c400001067983 */ /* 0x002ee80000100a00 */
[----:B0-----:R0:W3:Y:S02]  /*23110*/  LDG.E.U16 R24, [R4.64] ;  /* 0x0000000404187981 */ /* 0x0010e4000c1e1500 */
[----:B0-----:R-:W-:-:S05]  /*23120*/  IMAD.WIDE R4, R2, 0x2, R18 ;  /* 0x0000000202047825 */ /* 0x001fca00078e0212 */
[----:B------:R2:W3:Y:S02]  /*23130*/  LDG.E.U16 R23, [R4.64] ;  /* 0x0000000404177981 */ /* 0x0004e4000c1e1500 */
[C---:B--2---:R-:W-:Y:S02]  /*23140*/  IMAD.WIDE R4, R2.reuse, 0x2, R14 ;  /* 0x0000000202047825 */ /* 0x044fe400078e020e */
[----:B------:R-:W2:Y:S04]  /*23150*/  LDL.64 R14, [R1+0x1be8] ;  /* 0x001be800010e7983 */ /* 0x000ea80000100a00 */
[----:B------:R0:W-:Y:S04]  /*23160*/  STL [R1+0x78], R0 ;  /* 0x0000780001007387 */ /* 0x0001e80000100800 */
[----:B0-----:R0:W2:Y:S02]  /*23170*/  LDG.E.U16 R0, [R4.64] ;  /* 0x0000000404007981 */ /* 0x0010a4000c1e1500 */
[----:B0-----:R-:W-:-:S02]  /*23180*/  IMAD.WIDE R4, R2, 0x2, R16 ;  /* 0x0000000202047825 */ /* 0x001fc400078e0210 */
[----:B------:R-:W2:Y:S04]  /*23190*/  LDL.64 R16, [R1+0x1be0] ;  /* 0x001be00001107983 */ /* 0x000ea80000100a00 */
[----:B------:R0:W2:Y:S02]  /*231a0*/  LDG.E.U16 R22, [R4.64] ;  /* 0x0000000404167981 */ /* 0x0000a4000c1e1500 */
[C---:B0-----:R-:W-:Y:S02]  /*231b0*/  IMAD.WIDE R4, R2.reuse, 0x2, R8 ;  /* 0x0000000202047825 */ /* 0x041fe400078e0208 */
[----:B------:R-:W2:Y:S04]  /*231c0*/  LDL.64 R8, [R1+0x1bd8] ;  /* 0x001bd80001087983 */ /* 0x000ea80000100a00 */
[----:B------:R4:W2:Y:S04]  /*231d0*/  LDG.E.U16 R21, [R4.64] ;  /* 0x0000000404157981 */ /* 0x0008a8000c1e1500 */
[----:B------:R0:W-:Y:S01]  /*231e0*/  STL [R1+0x74], R28 ;  /* 0x0000741c01007387 */ /* 0x0001e20000100800 */
[----:B----4-:R-:W-:-:S03]  /*231f0*/  IMAD.WIDE R4, R2, 0x2, R12 ;  /* 0x0000000202047825 */ /* 0x010fc600078e020c */
[----:B------:R-:W4:Y:S04]  /*23200*/  LDL.64 R12, [R1+0x1bd0] ;  /* 0x001bd000010c7983 */ /* 0x000f280000100a00 */
[----:B0-----:R3:W4:Y:S02]  /*23210*/  LDG.E.U16 R28, [R4.64] ;  /* 0x00000004041c7981 */ /* 0x001724000c1e1500 */
[C---:B---3--:R-:W-:Y:S02]  /*23220*/  IMAD.WIDE R4, R2.reuse, 0x2, R10 ;  /* 0x0000000202047825 */ /* 0x048fe400078e020a */
[----:B------:R-:W3:Y:S04]  /*23230*/  LDL.64 R10, [R1+0x1c38] ;  /* 0x001c3800010a7983 */ /* 0x000ee80000100a00 */
[----:B------:R0:W3:Y:S04]  /*23240*/  LDG.E.U16 R20, [R4.64] ;  /* 0x0000000404147981 */ /* 0x0000e8000c1e1500 */
[----:B------:R-:W-:Y:S04]  /*23250*/  STL [R1+0x70], R29 ;  /* 0x0000701d01007387 */ /* 0x000fe80000100800 */
[----:B------:R1:W-:Y:S01]  /*23260*/  STL [R1+0x6c], R27 ;  /* 0x00006c1b01007387 */ /* 0x0003e20000100800 */
[----:B0-----:R-:W-:-:S03]  /*23270*/  IMAD.WIDE R4, R2, 0x2, R6 ;  /* 0x0000000202047825 */ /* 0x001fc600078e0206 */
[----:B------:R-:W3:Y:S04]  /*23280*/  LDL.64 R6, [R1+0x1c30] ;  /* 0x001c300001067983 */ /* 0x000ee80000100a00 */
[----:B------:R0:W-:Y:S04]  /*23290*/  STL [R1+0x68], R3 ;  /* 0x0000680301007387 */ /* 0x0001e80000100800 */
[----:B-1----:R2:W3:Y:S02]  /*232a0*/  LDG.E.U16 R27, [R4.64] ;  /* 0x00000004041b7981 */ /* 0x0024e4000c1e1500 */
[----:B--2---:R-:W-:-:S02]  /*232b0*/  IMAD.WIDE R4, R2, 0x2, R14 ;  /* 0x0000000202047825 */ /* 0x004fc400078e020e */
[----:B------:R-:W2:Y:S04]  /*232c0*/  LDL.64 R14, [R1+0x1bc8] ;  /* 0x001bc800010e7983 */ /* 0x000ea80000100a00 */
[----:B0-----:R0:W2:Y:S04]  /*232d0*/  LDG.E.U16 R3, [R4.64] ;  /* 0x0000000404037981 */ /* 0x0010a8000c1e1500 */
[----:B------:R1:W-:Y:S04]  /*232e0*/  STL [R1+0x64], R26 ;  /* 0x0000641a01007387 */ /* 0x0003e80000100800 */
[----:B------:R-:W2:Y:S04]  /*232f0*/  LDL.64 R18, [R1+0x1bc0] ;  /* 0x001bc00001127983 */ /* 0x000ea80000100a00 */
[----:B------:R1:W-:Y:S01]  /*23300*/  STL [R1+0x60], R25 ;  /* 0x0000601901007387 */ /* 0x0003e20000100800 */
[----:B0-----:R-:W-:-:S05]  /*23310*/  IMAD.WIDE R4, R2, 0x2, R16 ;  /* 0x0000000202047825 */ /* 0x001fca00078e0210 */
[----:B-1----:R0:W2:Y:S02]  /*23320*/  LDG.E.U16 R26, [R4.64] ;  /* 0x00000004041a7981 */ /* 0x0020a4000c1e1500 */
[C---:B0-----:R-:W-:Y:S02]  /*23330*/  IMAD.WIDE R4, R2.reuse, 0x2, R8 ;  /* 0x0000000202047825 */ /* 0x041fe400078e0208 */
[----:B------:R-:W2:Y:S04]  /*23340*/  LDL.64 R8, [R1+0x1bb8] ;  /* 0x001bb80001087983 */ /* 0x000ea80000100a00 */
[----:B------:R0:W-:Y:S04]  /*23350*/  STL [R1+0x5c], R24 ;  /* 0x00005c1801007387 */ /* 0x0001e80000100800 */
[----:B------:R-:W2:Y:S04]  /*23360*/  LDL.64 R16, [R1+0x1bb0] ;  /* 0x001bb00001107983 */ /* 0x000ea80000100a00 */
[----:B------:R4:W2:Y:S04]  /*23370*/  LDG.E.U16 R25, [R4.64] ;  /* 0x0000000404197981 */ /* 0x0008a8000c1e1500 */
[----:B------:R1:W-:Y:S01]  /*23380*/  STL [R1+0x58], R23 ;  /* 0x0000581701007387 */ /* 0x0003e20000100800 */
[----:B----4-:R-:W-:-:S03]  /*23390*/  IMAD.WIDE R4, R2, 0x2, R12 ;  /* 0x0000000202047825 */ /* 0x010fc600078e020c */
[----:B------:R-:W4:Y:S04]  /*233a0*/  LDL.64 R12, [R1+0x1c28] ;  /* 0x001c2800010c7983 */ /* 0x000f280000100a00 */
[----:B0-----:R3:W4:Y:S04]  /*233b0*/  LDG.E.U16 R24, [R4.64] ;  /* 0x0000000404187981 */ /* 0x001728000c1e1500 */
[----:B------:R0:W-:Y:S01]  /*233c0*/  STL [R1+0x54], R0 ;  /* 0x0000540001007387 */ /* 0x0001e20000100800 */
[----:B---3--:R-:W-:-:S03]  /*233d0*/  IMAD.WIDE R4, R2, 0x2, R10 ;  /* 0x0000000202047825 */ /* 0x008fc600078e020a */
[----:B------:R-:W3:Y:S04]  /*233e0*/  LDL.64 R10, [R1+0x1ba8] ;  /* 0x001ba800010a7983 */ /* 0x000ee80000100a00 */
[----:B-1----:R1:W3:Y:S04]  /*233f0*/  LDG.E.U16 R23, [R4.64] ;  /* 0x0000000404177981 */ /* 0x0022e8000c1e1500 */
[----:B------:R0:W-:Y:S01]  /*23400*/  STL [R1+0x50], R22 ;  /* 0x0000501601007387 */ /* 0x0001e20000100800 */
[----:B-1----:R-:W-:-:S03]  /*23410*/  IMAD.WIDE R4, R2, 0x2, R6 ;  /* 0x0000000202047825 */ /* 0x002fc600078e0206 */
[----:B------:R-:W3:Y:S04]  /*23420*/  LDL.64 R6, [R1+0x1ba0] ;  /* 0x001ba00001067983 */ /* 0x000ee80000100a00 */
[----:B0-----:R2:W3:Y:S04]  /*23430*/  LDG.E.U16 R0, [R4.64] ;  /* 0x0000000404007981 */ /* 0x0014e8000c1e1500 */
[----:B------:R0:W-:Y:S01]  /*23440*/  STL [R1+0x4c], R21 ;  /* 0x00004c1501007387 */ /* 0x0001e20000100800 */
[----:B--2---:R-:W-:-:S03]  /*23450*/  IMAD.WIDE R4, R2, 0x2, R14 ;  /* 0x0000000202047825 */ /* 0x004fc600078e020e */
[----:B------:R-:W2:Y:S04]  /*23460*/  LDL.64 R14, [R1+0x1b98] ;  /* 0x001b9800010e7983 */ /* 0x000ea80000100a00 */
[----:B------:R1:W2:Y:S02]  /*23470*/  LDG.E.U16 R22, [R4.64] ;  /* 0x0000000404167981 */ /* 0x0002a4000c1e1500 */
[----:B-1----:R-:W-:-:S05]  /*23480*/  IMAD.WIDE R4, R2, 0x2, R18 ;  /* 0x0000000202047825 */ /* 0x002fca00078e0212 */
[----:B0-----:R0:W2:Y:S04]  /*23490*/  LDG.E.U16 R21, [R4.64] ;  /* 0x0000000404157981 */ /* 0x0010a8000c1e1500 */
[----:B------:R-:W-:Y:S01]  /*234a0*/  STL [R1+0x48], R28 ;  /* 0x0000481c01007387 */ /* 0x000fe20000100800 */
[----:B0-----:R-:W-:-:S03]  /*234b0*/  IMAD.WIDE R4, R2, 0x2, R8 ;  /* 0x0000000202047825 */ /* 0x001fc600078e0208 */
[----:B------:R-:W2:Y:S04]  /*234c0*/  LDL.64 R8, [R1+0x1b90] ;  /* 0x001b900001087983 */ /* 0x000ea80000100a00 */
[----:B------:R0:W2:Y:S04]  /*234d0*/  LDG.E.U16 R18, [R4.64] ;  /* 0x0000000404127981 */ /* 0x0000a8000c1e1500 */
[----:B------:R1:W-:Y:S01]  /*234e0*/  STL [R1+0x44], R20 ;  /* 0x0000441401007387 */ /* 0x0003e20000100800 */
[----:B0-----:R-:W-:-:S05]  /*234f0*/  IMAD.WIDE R4, R2, 0x2, R16 ;  /* 0x0000000202047825 */ /* 0x001fca00078e0210 */
[----:B-1----:R4:W2:Y:S02]  /*23500*/  LDG.E.U16 R20, [R4.64] ;  /* 0x0000000404147981 */ /* 0x0028a4000c1e1500 */
[C---:B----4-:R-:W-:Y:S02]  /*23510*/  IMAD.WIDE R4, R2.reuse, 0x2, R12 ;  /* 0x0000000202047825 */ /* 0x050fe400078e020c */
[----:B------:R-:W-:Y:S04]  /*23520*/  STL [R1+0x40], R27 ;  /* 0x0000401b01007387 */ /* 0x000fe80000100800 */
[----:B------:R3:W4:Y:S04]  /*23530*/  LDG.E.U16 R19, [R4.64] ;  /* 0x0000000404137981 */ /* 0x000728000c1e1500 */
[----:B------:R-:W4:Y:S04]  /*23540*/  LDL.64 R12, [R1+0x1c20] ;  /* 0x001c2000010c7983 */ /* 0x000f280000100a00 */
[----:B------:R0:W-:Y:S01]  /*23550*/  STL [R1+0x30], R3 ;  /* 0x0000300301007387 */ /* 0x0001e20000100800 */
[----:B---3--:R-:W-:-:S03]  /*23560*/  IMAD.WIDE R4, R2, 0x2, R10 ;  /* 0x0000000202047825 */ /* 0x008fc600078e020a */
[----:B------:R-:W3:Y:S04]  /*23570*/  LDL.64 R10, [R1+0x1b88] ;  /* 0x001b8800010a7983 */ /* 0x000ee80000100a00 */
[----:B0-----:R0:W3:Y:S02]  /*23580*/  LDG.E.U16 R3, [R4.64] ;  /* 0x0000000404037981 */ /* 0x0010e4000c1e1500 */
[----:B0-----:R-:W-:-:S05]  /*23590*/  IMAD.WIDE R4, R2, 0x2, R6 ;  /* 0x0000000202047825 */ /* 0x001fca00078e0206 */
[----:B------:R2:W3:Y:S04]  /*235a0*/  LDG.E.U16 R28, [R4.64] ;  /* 0x00000004041c7981 */ /* 0x0004e8000c1e1500 */
[----:B------:R0:W-:Y:S04]  /*235b0*/  STL [R1+0x2c], R26 ;  /* 0x00002c1a01007387 */ /* 0x0001e80000100800 */
[----:B------:R-:W4:Y:S01]  /*235c0*/  LDL.64 R6, [R1+0x1b80] ;  /* 0x001b800001067983 */ /* 0x000f220000100a00 */
[----:B--2---:R-:W-:-:S05]  /*235d0*/  IMAD.WIDE R4, R2, 0x2, R14 ;  /* 0x0000000202047825 */ /* 0x004fca00078e020e */
[----:B0-----:R0:W2:Y:S02]  /*235e0*/  LDG.E.U16 R26, [R4.64] ;  /* 0x00000004041a7981 */ /* 0x0010a4000c1e1500 */
[C---:B0-----:R-:W-:Y:S02]  /*235f0*/  IMAD.WIDE R4, R2.reuse, 0x2, R8 ;  /* 0x0000000202047825 */ /* 0x041fe400078e0208 */
[----:B---3--:R-:W-:Y:S04]  /*23600*/  STL [R1+0x57a4], R28 ;  /* 0x0057a41c01007387 */ /* 0x008fe80000100800 */
[----:B------:R-:W-:Y:S04]  /*23610*/  STL [R1+0x28], R25 ;  /* 0x0000281901007387 */ /* 0x000fe80000100800 */
[----:B------:R-:W3:Y:S04]  /*23620*/  LDL.64 R16, [R1+0x1b78] ;  /* 0x001b780001107983 */ /* 0x000ee80000100a00 */
[----:B------:R0:W-:Y:S04]  /*23630*/  STL [R1+0x20], R24 ;  /* 0x0000201801007387 */ /* 0x0001e80000100800 */
[----:B0-----:R4:W3:Y:S02]  /*23640*/  LDG.E.U16 R24, [R4.64] ;  /* 0x0000000404187981 */ /* 0x0018e4000c1e1500 */
[----:B----4-:R-:W-:-:S02]  /*23650*/  IMAD.WIDE R4, R2, 0x2, R12 ;  /* 0x0000000202047825 */ /* 0x010fc400078e020c */
[----:B--2---:R-:W-:Y:S04]  /*23660*/  STL [R1+0x57a8], R26 ;  /* 0x0057a81a01007387 */ /* 0x004fe80000100800 */
[----:B------:R-:W2:Y:S04]  /*23670*/  LDL.64 R8, [R1+0x1b70] ;  /* 0x001b700001087983 */ /* 0x000ea80000100a00 */
[----:B------:R-:W-:Y:S04]  /*23680*/  STL [R1+0x3c], R23 ;  /* 0x00003c1701007387 */ /* 0x000fe80000100800 */
[----:B---3--:R-:W-:Y:S04]  /*23690*/  STL [R1+0x57ac], R24 ;  /* 0x0057ac1801007387 */ /* 0x008fe80000100800 */
[----:B------:R0:W-:Y:S04]  /*236a0*/  STL [R1+0x38], R0 ;  /* 0x0000380001007387 */ /* 0x0001e80000100800 */
[----:B------:R-:W3:Y:S04]  /*236b0*/  LDL.64 R14, [R1+0x1c18] ;  /* 0x001c1800010e7983 */ /* 0x000ee80000100a00 */
[----:B0-----:R0:W4:Y:S04]  /*236c0*/  LDG.E.U16 R0, [R4.64] ;  /* 0x0000000404007981 */ /* 0x001128000c1e1500 */
[----:B------:R1:W-:Y:S04]  /*236d0*/  STL [R1+0x1c], R22 ;  /* 0x00001c1601007387 */ /* 0x0003e80000100800 */
[----:B------:R-:W2:Y:S01]  /*236e0*/  LDL.64 R12, [R1+0x1c10] ;  /* 0x001c1000010c7983 */ /* 0x000ea20000100a00 */
[----:B0-----:R-:W-:-:S03]  /*236f0*/  IMAD.WIDE R4, R2, 0x2, R10 ;  /* 0x0000000202047825 */ /* 0x001fc600078e020a */
[----:B------:R-:W2:Y:S04]  /*23700*/  LDL.64 R10, [R1+0x1b68] ;  /* 0x001b6800010a7983 */ /* 0x000ea80000100a00 */
[----:B-1----:R0:W2:Y:S04]  /*23710*/  LDG.E.U16 R22, [R4.64] ;  /* 0x0000000404167981 */ /* 0x0020a8000c1e1500 */
[----:B------:R-:W-:Y:S01]  /*23720*/  STL [R1+0x18], R21 ;  /* 0x0000181501007387 */ /* 0x000fe20000100800 */
[----:B0-----:R-:W-:-:S03]  /*23730*/  IMAD.WIDE R4, R2, 0x2, R6 ;  /* 0x0000000202047825 */ /* 0x001fc600078e0206 */
[----:B--2---:R-:W-:Y:S04]  /*23740*/  STL [R1+0x578c], R22 ;  /* 0x00578c1601007387 */ /* 0x004fe80000100800 */
[----:B------:R-:W2:Y:S04]  /*23750*/  LDL.64 R6, [R1+0x1b60] ;  /* 0x001b600001067983 */ /* 0x000ea80000100a00 */
[----:B------:R0:W-:Y:S04]  /*23760*/  STL [R1+0xc], R18 ;  /* 0x00000c1201007387 */ /* 0x0001e80000100800 */
[----:B0-----:R0:W2:Y:S02]  /*23770*/  LDG.E.U16 R18, [R4.64] ;  /* 0x0000000404127981 */ /* 0x0010a4000c1e1500 */
[----:B0-----:R-:W-:-:S05]  /*23780*/  IMAD.WIDE R4, R2, 0x2, R16 ;  /* 0x0000000202047825 */ /* 0x001fca00078e0210 */
[----:B------:R0:W3:Y:S02]  /*23790*/  LDG.E.U16 R16, [R4.64] ;  /* 0x0000000404107981 */ /* 0x0000e4000c1e1500 */
[C---:B0-----:R-:W-:Y:S02]  /*237a0*/  IMAD.WIDE R4, R2.reuse, 0x2, R8 ;  /* 0x0000000202047825 */ /* 0x041fe400078e0208 */
[----:B--2---:R-:W-:Y:S04]  /*237b0*/  STL [R1+0x5790], R18 ;  /* 0x0057901201007387 */ /* 0x004fe80000100800 */
[----:B------:R-:W-:Y:S04]  /*237c0*/  STL [R1+0x8], R20 ;  /* 0x0000081401007387 */ /* 0x000fe80000100800 */
[----:B---3--:R0:W-:Y:S04]  /*237d0*/  STL [R1+0x5794], R16 ;  /* 0x0057941001007387 */ /* 0x0081e80000100800 */
[----:B------:R-:W-:Y:S04]  /*237e0*/  STL [R1+0x34], R19 ;  /* 0x0000341301007387 */ /* 0x000fe80000100800 */
[----:B------:R-:W2:Y:S04]  /*237f0*/  LDL.64 R8, [R1+0x1b50] ;  /* 0x001b500001087983 */ /* 0x000ea80000100a00 */
[----:B0-----:R-:W3:Y:S04]  /*23800*/  LDL.64 R16, [R1+0x1b58] ;  /* 0x001b580001107983 */ /* 0x001ee80000100a00 */
[----:B------:R0:W-:Y:S04]  /*23810*/  STL [R1+0x4], R3 ;  /* 0x0000040301007387 */ /* 0x0001e80000100800 */
[----:B0-----:R0:W2:Y:S02]  /*23820*/  LDG.E.U16 R3, [R4.64] ;  /* 0x0000000404037981 */ /* 0x0010a4000c1e1500 */
[----:B0-----:R-:W-:-:S05]  /*23830*/  IMAD.WIDE R4, R2, 0x2, R14 ;  /* 0x0000000202047825 */ /* 0x001fca00078e020e */
[----:B------:R0:W3:Y:S02]  /*23840*/  LDG.E.U16 R22, [R4.64] ;  /* 0x0000000404167981 */ /* 0x0000e4000c1e1500 */
[C---:B0-----:R-:W-:Y:S02]  /*23850*/  IMAD.WIDE R4, R2.reuse, 0x2, R12 ;  /* 0x0000000202047825 */ /* 0x041fe400078e020c */
[----:B--2---:R0:W-:Y:S04]  /*23860*/  STL [R1+0x5798], R3 ;  /* 0x0057980301007387 */ /* 0x0041e80000100800 */
[----:B------:R-:W2:Y:S04]  /*23870*/  LDL.64 R14, [R1+0x1c08] ;  /* 0x001c0800010e7983 */ /* 0x000ea80000100a00 */
[----:B------:R-:W4:Y:S04]  /*23880*/  LDL.64 R20, [R1+0x1b48] ;  /* 0x001b480001147983 */ /* 0x000f280000100a00 */
[----:B0-----:R0:W4:Y:S02]  /*23890*/  LDG.E.U16 R3, [R4.64] ;  /* 0x0000000404037981 */ /* 0x001124000c1e1500 */
[----:B0-----:R-:W-:-:S02]  /*238a0*/  IMAD.WIDE R4, R2, 0x2, R10 ;  /* 0x0000000202047825 */ /* 0x001fc400078e020a */
[----:B------:R-:W4:Y:S04]  /*238b0*/  LDL.64 R10, [R1+0x1b40] ;  /* 0x001b4000010a7983 */ /* 0x000f280000100a00 */
[----:B------:R0:W4:Y:S01]  /*238c0*/  LDG.E.U16 R4, [R4.64] ;  /* 0x0000000404047981 */ /* 0x000122000c1e1500 */
[----:B------:R-:W-:-:S04]  /*238d0*/  IMAD.WIDE R6, R2, 0x2, R6 ;  /* 0x0000000202067825 */ /* 0x000fc800078e0206 */
[C---:B------:R-:W-:Y:S01]  /*238e0*/  IMAD.WIDE R8, R2.reuse, 0x2, R8 ;  /* 0x0000000202087825 */ /* 0x040fe200078e0208 */
[----:B0-----:R3:W4:Y:S03]  /*238f0*/  LDG.E.U16 R5, [R6.64] ;  /* 0x0000000406057981 */ /* 0x001726000c1e1500 */
[----:B---3--:R-:W-:-:S06]  /*23900*/  IMAD.WIDE R6, R2, 0x2, R16 ;  /* 0x0000000202067825 */ /* 0x008fcc00078e0210 */
[----:B------:R0:W3:Y:S04]  /*23910*/  LDG.E.U16 R6, [R6.64] ;  /* 0x0000000406067981 */ /* 0x0000e8000c1e1500 */
[----:B0-----:R2:W3:Y:S02]  /*23920*/  LDG.E.U16 R7, [R8.64] ;  /* 0x0000000408077981 */ /* 0x0014e4000c1e1500 */
[C---:B--2---:R-:W-:Y:S02]  /*23930*/  IMAD.WIDE R8, R2.reuse, 0x2, R14 ;  /* 0x0000000202087825 */ /* 0x044fe400078e020e */
[----:B----4-:R-:W-:Y:S04]  /*23940*/  STL [R1+0x5774], R4 ;  /* 0x0057740401007387 */ /* 0x010fe80000100800 */
[----:B------:R-:W2:Y:S04]  /*23950*/  LDL.64 R18, [R1+0x1b38] ;  /* 0x001b380001127983 */ /* 0x000ea80000100a00 */
[----:B------:R-:W4:Y:S04]  /*23960*/  LDL.64 R12, [R1+0x1b30] ;  /* 0x001b3000010c7983 */ /* 0x000f280000100a00 */
[----:B------:R0:W-:Y:S04]  /*23970*/  STL [R1+0x24], R0 ;  /* 0x0000240001007387 */ /* 0x0001e80000100800 */
[----:B0-----:R0:W4:Y:S02]  /*23980*/  LDG.E.U16 R0, [R8.64] ;  /* 0x0000000408007981 */ /* 0x001124000c1e1500 */
[----:B0-----:R-:W-:-:S06]  /*23990*/  IMAD.WIDE R8, R2, 0x2, R20 ;  /* 0x0000000202087825 */ /* 0x001fcc00078e0214 */
[----:B------:R0:W4:Y:S04]  /*239a0*/  LDG.E.U16 R8, [R8.64] ;  /* 0x0000000408087981 */ /* 0x000128000c1e1500 */
[----:B------:R1:W-:Y:S04]  /*239b0*/  STL [R1+0x5778], R5 ;  /* 0x0057780501007387 */ /* 0x0003e80000100800 */
[----:B-1----:R-:W4:Y:S04]  /*239c0*/  LDL.64 R4, [R1+0x1c00] ;  /* 0x001c000001047983 */ /* 0x002f280000100a00 */
[----:B---3--:R-:W-:Y:S04]  /*239d0*/  STL [R1+0x577c], R6 ;  /* 0x00577c0601007387 */ /* 0x008fe80000100800 */
[----:B------:R1:W-:Y:S04]  /*239e0*/  STL [R1+0x5780], R7 ;  /* 0x0057800701007387 */ /* 0x0003e80000100800 */
[----:B------:R-:W3:Y:S01]  /*239f0*/  LDL.64 R16, [R1+0x1b28] ;  /* 0x001b280001107983 */ /* 0x000ee20000100a00 */
[----:B------:R-:W-:-:S03]  /*23a00*/  IMAD.WIDE R10, R2, 0x2, R10 ;  /* 0x00000002020a7825 */ /* 0x000fc600078e020a */
[----:B------:R-:W3:Y:S04]  /*23a10*/  LDL.64 R14, [R1+0x1b20] ;  /* 0x001b2000010e7983 */ /* 0x000ee80000100a00 */
[----:B0-----:R2:W3:Y:S02]  /*23a20*/  LDG.E.U16 R9, [R10.64] ;  /* 0x000000040a097981 */ /* 0x0014e4000c1e1500 */
[----:B--2---:R-:W-:-:S04]  /*23a30*/  IMAD.WIDE R10, R2, 0x2, R18 ;  /* 0x00000002020a7825 */ /* 0x004fc800078e0212 */
[C---:B----4-:R-:W-:Y:S02]  /*23a40*/  IMAD.WIDE R12, R2.reuse, 0x2, R12 ;  /* 0x00000002020c7825 */ /* 0x050fe400078e020c */
[----:B------:R0:W2:Y:S04]  /*23a50*/  LDG.E.U16 R10, [R10.64] ;  /* 0x000000040a0a7981 */ /* 0x0000a8000c1e1500 */
[----:B0-----:R0:W4:Y:S04]  /*23a60*/  LDG.E.U16 R11, [R12.64] ;  /* 0x000000040c0b7981 */ /* 0x001128000c1e1500 */
[----:B------:R-:W-:Y:S04]  /*23a70*/  STL [R1+0x5730], R0 ;  /* 0x0057300001007387 */ /* 0x000fe80000100800 */
[----:B------:R-:W-:Y:S04]  /*23a80*/  STL [R1+0x5760], R8 ;  /* 0x0057600801007387 */ /* 0x000fe80000100800 */
[----:B-1----:R-:W4:Y:S01]  /*23a90*/  LDL.64 R6, [R1+0x1b18] ;  /* 0x001b180001067983 */ /* 0x002f220000100a00 */
[----:B0-----:R-:W-:-:S05]  /*23aa0*/  IMAD.WIDE R12, R2, 0x2, R4 ;  /* 0x00000002020c7825 */ /* 0x001fca00078e0204 */
[----:B------:R3:W4:Y:S02]  /*23ab0*/  LDG.E.U16 R20, [R12.64] ;  /* 0x000000040c147981 */ /* 0x000724000c1e1500 */
[----:B---3--:R-:W-:-:S06]  /*23ac0*/  IMAD.WIDE R12, R2, 0x2, R16 ;  /* 0x00000002020c7825 */ /* 0x008fcc00078e0210 */
[----:B------:R0:W3:Y:S01]  /*23ad0*/  LDG.E.U16 R12, [R12.64] ;  /* 0x000000040c0c7981 */ /* 0x0000e2000c1e1500 */
[----:B------:R-:W-:-:S05]  /*23ae0*/  IMAD.WIDE R14, R2, 0x2, R14 ;  /* 0x00000002020e7825 */ /* 0x000fca00078e020e */
[----:B0-----:R0:W3:Y:S04]  /*23af0*/  LDG.E.U16 R13, [R14.64] ;  /* 0x000000040e0d7981 */ /* 0x0010e8000c1e1500 */
[----:B------:R-:W-:Y:S04]  /*23b00*/  STL [R1+0x14], R22 ;  /* 0x0000141601007387 */ /* 0x000fe80000100800 */
[----:B------:R-:W-:Y:S04]  /*23b10*/  STL [R1+0x5764], R9 ;  /* 0x0057640901007387 */ /* 0x000fe80000100800 */
[----:B------:R-:W-:Y:S04]  /*23b20*/  STL [R1+0x10], R3 ;  /* 0x0000100301007387 */ /* 0x000fe80000100800 */
[----:B--2---:R-:W-:Y:S04]  /*23b30*/  STL [R1+0x5768], R10 ;  /* 0x0057680a01007387 */ /* 0x004fe80000100800 */
[----:B----4-:R-:W-:Y:S04]  /*23b40*/  STL [R1+0x576c], R11 ;  /* 0x00576c0b01007387 */ /* 0x010fe80000100800 */
[----:B------:R-:W2:Y:S01]  /*23b50*/  LDL.64 R4, [R1+0x1b10] ;  /* 0x001b100001047983 */ /* 0x000ea20000100a00 */
[----:B0-----:R-:W-:-:S05]  /*23b60*/  IMAD.WIDE R14, R2, 0x2, R6 ;  /* 0x00000002020e7825 */ /* 0x001fca00078e0206 */
[----:B------:R2:W4:Y:S04]  /*23b70*/  LDG.E.U16 R17, [R14.64] ;  /* 0x000000040e117981 */ /* 0x000528000c1e1500 */
[----:B------:R0:W-:Y:S04]  /*23b80*/  STL [R1+0x5734], R20 ;  /* 0x0057341401007387 */ /* 0x0001e80000100800 */
[----:B0-----:R-:W4:Y:S04]  /*23b90*/  LDL.64 R20, [R1+0x1bf8] ;  /* 0x001bf80001147983 */ /* 0x001f280000100a00 */
[----:B---3--:R-:W-:Y:S04]  /*23ba0*/  STL [R1+0x5744], R12 ;  /* 0x0057440c01007387 */ /* 0x008fe80000100800 */
[----:B------:R-:W3:Y:S04]  /*23bb0*/  LDL.64 R22, [R1+0x1bf0] ;  /* 0x001bf00001167983 */ /* 0x000ee80000100a00 */
[----:B------:R-:W3:Y:S04]  /*23bc0*/  LDL.64 R10, [R1+0x1b08] ;  /* 0x001b0800010a7983 */ /* 0x000ee80000100a00 */
[----:B------:R-:W-:Y:S04]  /*23bd0*/  STL [R1+0x5748], R13 ;  /* 0x0057480d01007387 */ /* 0x000fe80000100800 */
[----:B------:R-:W3:Y:S04]  /*23be0*/  LDL.64 R8, [R1+0x1b00] ;  /* 0x001b000001087983 */ /* 0x000ee80000100a00 */
[----:B------:R-:W3:Y:S04]  /*23bf0*/  LDL.64 R6, [R1+0x1af8] ;  /* 0x001af80001067983 */ /* 0x000ee80000100a00 */
[----:B------:R-:W3:Y:S01]  /*23c00*/  LDL.LU R26, [R1+0x394] ;  /* 0x00039400011a7983 */ /* 0x000ee20000300800 */
[----:B--2---:R-:W-:-:S05]  /*23c10*/  IMAD.WIDE R14, R2, 0x2, R4 ;  /* 0x00000002020e7825 */ /* 0x004fca00078e0204 */
[----:B------:R0:W2:Y:S04]  /*23c20*/  LDG.E.U16 R19, [R14.64] ;  /* 0x000000040e137981 */ /* 0x0000a8000c1e1500 */
[----:B----4-:R-:W-:Y:S04]  /*23c30*/  STL [R1+0x574c], R17 ;  /* 0x00574c1101007387 */ /* 0x010fe80000100800 */
[----:B------:R-:W4:Y:S01]  /*23c40*/  LDL.64 R4, [R1+0x1af0] ;  /* 0x001af00001047983 */ /* 0x000f220000100a00 */
[----:B0-----:R-:W-:-:S05]  /*23c50*/  IMAD.WIDE R14, R2, 0x2, R20 ;  /* 0x00000002020e7825 */ /* 0x001fca00078e0214 */
[----:B------:R3:W2:Y:S02]  /*23c60*/  LDG.E.U16 R21, [R14.64] ;  /* 0x000000040e157981 */ /* 0x0006a4000c1e1500 */
[----:B---3--:R-:W-:-:S05]  /*23c70*/  IMAD.WIDE R14, R2, 0x2, R22 ;  /* 0x00000002020e7825 */ /* 0x008fca00078e0216 */
[----:B------:R0:W3:Y:S02]  /*23c80*/  LDG.E.U16 R23, [R14.64] ;  /* 0x000000040e177981 */ /* 0x0000e4000c1e1500 */
[----:B0-----:R-:W-:-:S05]  /*23c90*/  IMAD.WIDE R14, R2, 0x2, R10 ;  /* 0x00000002020e7825 */ /* 0x001fca00078e020a */
[----:B------:R0:W3:Y:S02]  /*23ca0*/  LDG.E.U16 R25, [R14.64] ;  /* 0x000000040e197981 */ /* 0x0000e4000c1e1500 */
[----:B0-----:R-:W-:-:S05]  /*23cb0*/  IMAD.WIDE R14, R2, 0x2, R8 ;  /* 0x00000002020e7825 */ /* 0x001fca00078e0208 */
[----:B------:R0:W3:Y:S02]  /*23cc0*/  LDG.E.U16 R27, [R14.64] ;  /* 0x000000040e1b7981 */ /* 0x0000e4000c1e1500 */
[----:B0-----:R-:W-:-:S05]  /*23cd0*/  IMAD.WIDE R14, R2, 0x2, R6 ;  /* 0x00000002020e7825 */ /* 0x001fca00078e0206 */
[----:B------:R4:W3:Y:S02]  /*23ce0*/  LDG.E.U16 R29, [R14.64] ;  /* 0x000000040e1d7981 */ /* 0x0008e4000c1e1500 */
[----:B----4-:R-:W-:-:S06]  /*23cf0*/  IMAD.WIDE R14, R2, 0x2, R4 ;  /* 0x00000002020e7825 */ /* 0x010fcc00078e0204 */
[----:B------:R-:W4:Y:S04]  /*23d00*/  LDG.E.U16 R14, [R14.64] ;  /* 0x000000040e0e7981 */ /* 0x000f28000c1e1500 */
[----:B------:R-:W0:Y:S04]  /*23d10*/  S2R R3, SR_TID.X ;  /* 0x0000000000037919 */ /* 0x000e280000002100 */
[----:B--2---:R-:W-:Y:S04]  /*23d20*/  STL [R1+0x5750], R19 ;  /* 0x0057501301007387 */ /* 0x004fe80000100800 */
[----:B------:R-:W-:Y:S01]  /*23d30*/  STL [R1+0x5738], R21 ;  /* 0x0057381501007387 */ /* 0x000fe20000100800 */
[----:B0-----:R-:W-:-:S03]  /*23d40*/  LOP3.LUT R6, R3, 0x7f, RZ, 0xc0, !PT ;  /* 0x0000007f03067812 */ /* 0x001fc600078ec0ff */
[----:B---3--:R-:W-:Y:S04]  /*23d50*/  STL [R1+0x573c], R23 ;  /* 0x00573c1701007387 */ /* 0x008fe80000100800 */
[----:B------:R-:W-:Y:S04]  /*23d60*/  STL [R1+0x5740], R25 ;  /* 0x0057401901007387 */ /* 0x000fe80000100800 */
[----:B------:R-:W-:Y:S04]  /*23d70*/  STL [R1+0x5754], R27 ;  /* 0x0057541b01007387 */ /* 0x000fe80000100800 */
[----:B------:R-:W2:Y:S04]  /*23d80*/  LDL.LU R28, [R1+0x390] ;  /* 0x00039000011c7983 */ /* 0x000ea80000300800 */
[----:B------:R-:W-:Y:S04]  /*23d90*/  STL [R1+0x57b0], R3 ;  /* 0x0057b00301007387 */ /* 0x000fe80000100800 */
[----:B------:R-:W-:Y:S04]  /*23da0*/  STL [R1+0x5758], R29 ;  /* 0x0057581d01007387 */ /* 0x000fe80000100800 */
[----:B------:R-:W-:Y:S04]  /*23db0*/  STL [R1+0x2338], R2 ;  /* 0x0023380201007387 */ /* 0x000fe80000100800 */
[----:B------:R-:W-:Y:S04]  /*23dc0*/  STL [R1+0x579c], R6 ;  /* 0x00579c0601007387 */ /* 0x000fe80000100800 */
[----:B------:R-:W-:Y:S06]  /*23dd0*/  BAR.SYNC.DEFER_BLOCKING 0x0 ;  /* 0x0000000000007b1d */ /* 0x000fec0000010000 */
[----:B----4-:R0:W-:Y:S04]  /*23de0*/  STL [R1+0x575c], R14 ;  /* 0x00575c0e01007387 */ /* 0x0101e80000100800 */
[----:B0-----:R-:W3:Y:S04]  /*23df0*/  LDL.LU R14, [R1+0x314] ;  /* 0x00031400010e7983 */ /* 0x001ee80000300800 */
[----:B---3--:R0:W-:Y:S04]  /*23e00*/  STL [R1+0x57c4], R14 ;  /* 0x0057c40e01007387 */ /* 0x0081e80000100800 */
[----:B0-----:R-:W3:Y:S01]  /*23e10*/  LDL.LU R14, [R1+0x388] ;  /* 0x00038800010e7983 */ /* 0x001ee20000300800 */
[----:B------:R-:W-:-:S03]  /*23e20*/  SHF.L.U32 R0, R6, 0x1, RZ ;  /* 0x0000000106007819 */ /* 0x000fc600000006ff */
[----:B---3--:R0:W-:Y:S04]  /*23e30*/  STL [R1+0x57c8], R14 ;  /* 0x0057c80e01007387 */ /* 0x0081e80000100800 */
[----:B0-----:R-:W3:Y:S04]  /*23e40*/  LDL.LU R14, [R1+0x38c] ;  /* 0x00038c00010e7983 */ /* 0x001ee80000300800 */
        /* <DEDUP_REMOVED lines=26> */
[----:B--2---:R1:W-:Y:S04]  /*23ff0*/  STS.U16 [R0+0x20100], R28 ;  /* 0x0201001c00007388 */ /* 0x0043e80000000400 */
[----:B0-----:R-:W2:Y:S04]  /*24000*/  LDL.LU R26, [R1+0x28] ;  /* 0x00002800011a7983 */ /* 0x001ea80000300800 */
[----:B-1----:R-:W2:Y:S04]  /*24010*/  LDL.LU R28, [R1+0x20] ;  /* 0x00002000011c7983 */ /* 0x002ea80000300800 */
[----:B---3--:R0:W-:Y:S04]  /*24020*/  STS.U16 [R0+0x20200], R14 ;  /* 0x0202000e00007388 */ /* 0x0081e80000000400 */
[----:B0-----:R-:W3:Y:S04]  /*24030*/  LDL.LU R14, [R1+0x57c8] ;  /* 0x0057c800010e7983 */ /* 0x001ee80000300800 */
[----:B---3--:R0:W-:Y:S04]  /*24040*/  STS.U16 [R0+0x20300], R14 ;  /* 0x0203000e00007388 */ /* 0x0081e80000000400 */
[----:B0-----:R-:W3:Y:S04]  /*24050*/  LDL.LU R14, [R1+0x57c4] ;  /* 0x0057c400010e7983 */ /* 0x001ee80000300800 */
        /* <DEDUP_REMOVED lines=26> */
[----:B--2---:R-:W-:Y:S04]  /*24200*/  STS.U16 [R0+0x2e200], R26 ;  /* 0x02e2001a00007388 */ /* 0x004fe80000000400 */
[----:B------:R0:W-:Y:S04]  /*24210*/  STS.U16 [R0+0x2e300], R28 ;  /* 0x02e3001c00007388 */ /* 0x0001e80000000400 */
[----:B0-----:R-:W2:Y:S04]  /*24220*/  LDL.LU R28, [R1+0x384] ;  /* 0x00038400011c7983 */ /* 0x001ea80000300800 */
[----:B------:R-:W3:Y:S04]  /*24230*/  LDL.LU R14, [R1+0x378] ;  /* 0x00037800010e7983 */ /* 0x000ee80000300800 */
[----:B------:R-:W0:Y:S04]  /*24240*/  S2R R24, SR_TID.X ;  /* 0x0000000000187919 */ /* 0x000e280000002100 */
[----:B---3--:R1:W-:Y:S04]  /*24250*/  STL [R1+0x57c0], R14 ;  /* 0x0057c00e01007387 */ /* 0x0083e80000100800 */
[----:B-1----:R-:W3:Y:S04]  /*24260*/  LDL.LU R14, [R1+0x380] ;  /* 0x00038000010e7983 */ /* 0x002ee80000300800 */
[----:B------:R-:W4:Y:S04]  /*24270*/  LDL.LU R15, [R1+0x304] ;  /* 0x00030400010f7983 */ /* 0x000f280000300800 */
[----:B------:R-:W4:Y:S04]  /*24280*/  LDL.LU R6, [R1+0x300] ;  /* 0x0003000001067983 */ /* 0x000f280000300800 */
[----:B------:R-:W4:Y:S04]  /*24290*/  LDL.LU R29, [R1+0x2fc] ;  /* 0x0002fc00011d7983 */ /* 0x000f280000300800 */
[----:B------:R-:W4:Y:S01]  /*242a0*/  LDL.LU R3, [R1+0x2f8] ;  /* 0x0002f80001037983 */ /* 0x000f220000300800 */
[----:B0-----:R-:W-:-:S03]  /*242b0*/  LOP3.LUT R24, R24, 0x7f, RZ, 0xc0, !PT ;  /* 0x0000007f18187812 */ /* 0x001fc600078ec0ff */
[----:B------:R-:W4:Y:S04]  /*242c0*/  LDL.LU R27, [R1+0x284] ;  /* 0x00028400011b7983 */ /* 0x000f280000300800 */
[----:B------:R-:W4:Y:S04]  /*242d0*/  LDL.LU R25, [R1+0x280] ;  /* 0x0002800001197983 */ /* 0x000f280000300800 */
[----:B------:R-:W4:Y:S04]  /*242e0*/  LDL.LU R23, [R1+0x27c] ;  /* 0x00027c0001177983 */ /* 0x000f280000300800 */
[----:B------:R-:W4:Y:S01]  /*242f0*/  LDL.LU R21, [R1+0x278] ;  /* 0x0002780001157983 */ /* 0x000f220000300800 */
[----:B------:R-:W-:-:S03]  /*24300*/  SHF.L.U32 R24, R24, 0x1, RZ ;  /* 0x0000000118187819 */ /* 0x000fc600000006ff */
[----:B------:R-:W4:Y:S04]  /*24310*/  LDL.LU R19, [R1+0x204] ;  /* 0x0002040001137983 */ /* 0x000f280000300800 */
[----:B------:R-:W4:Y:S04]  /*24320*/  LDL.LU R17, [R1+0x200] ;  /* 0x0002000001117983 */ /* 0x000f280000300800 */
[----:B------:R-:W4:Y:S04]  /*24330*/  LDL.LU R13, [R1+0x1fc] ;  /* 0x0001fc00010d7983 */ /* 0x000f280000300800 */
[----:B------:R-:W4:Y:S04]  /*24340*/  LDL.LU R12, [R1+0x1f8] ;  /* 0x0001f800010c7983 */ /* 0x000f280000300800 */
[----:B------:R-:W4:Y:S01]  /*24350*/  LDL.LU R20, [R1+0x184] ;  /* 0x0001840001147983 */ /* 0x000f220000300800 */
[----:B------:R-:W-:-:S03]  /*24360*/  LOP3.LUT R2, R24, 0x10, RZ, 0x3c, !PT ;  /* 0x0000001018027812 */ /* 0x000fc600078e3cff */
        /* <DEDUP_REMOVED lines=12> */
[----:B------:R0:W-:Y:S04]  /*24430*/  STL [R1+0x5784], R0 ;  /* 0x0057840001007387 */ /* 0x0001e80000100800 */
[----:B--2---:R1:W-:Y:S04]  /*24440*/  STS.U16 [R2+0x20400], R28 ;  /* 0x0204001c02007388 */ /* 0x0043e80000000400 */
[----:B0-----:R-:W2:Y:S04]  /*24450*/  LDL.LU R0, [R1+0x37c] ;  /* 0x00037c0001007983 */ /* 0x001ea80000300800 */
[----:B-1----:R-:W4:Y:S04]  /*24460*/  LDL.LU R28, [R1+0x18] ;  /* 0x00001800011c7983 */ /* 0x002f280000300800 */
[----:B---3--:R0:W-:Y:S04]  /*24470*/  STS.U16 [R2+0x20500], R14 ;  /* 0x0205000e02007388 */ /* 0x0081e80000000400 */
[----:B0-----:R-:W3:Y:S04]  /*24480*/  LDL.LU R14, [R1+0x57c0] ;  /* 0x0057c000010e7983 */ /* 0x001ee80000300800 */
[----:B--2---:R-:W-:Y:S04]  /*24490*/  STS.U16 [R2+0x20600], R0 ;  /* 0x0206000002007388 */ /* 0x004fe80000000400 */
        /* <DEDUP_REMOVED lines=19> */
[----:B0-----:R-:W0:Y:S04]  /*245d0*/  S2R R24, SR_TID.X ;  /* 0x0000000000187919 */ /* 0x001e280000002100 */
[----:B------:R-:W-:Y:S04]  /*245e0*/  STS.U16 [R2+0x2a600], R7 ;  /* 0x02a6000702007388 */ /* 0x000fe80000000400 */
[----:B------:R-:W-:Y:S04]  /*245f0*/  STS.U16 [R2+0x2a700], R5 ;  /* 0x02a7000502007388 */ /* 0x000fe80000000400 */
[----:B------:R-:W-:Y:S04]  /*24600*/  STS.U16 [R2+0x2c400], R4 ;  /* 0x02c4000402007388 */ /* 0x000fe80000000400 */
[----:B------:R-:W-:Y:S04]  /*24610*/  STS.U16 [R2+0x2c500], R16 ;  /* 0x02c5001002007388 */ /* 0x000fe80000000400 */
[----:B------:R1:W-:Y:S01]  /*24620*/  STS.U16 [R2+0x2c600], R18 ;  /* 0x02c6001202007388 */ /* 0x0003e20000000400 */
[----:B0-----:R-:W-:-:S04]  /*24630*/  LOP3.LUT R24, R24, 0x7f, RZ, 0xc0, !PT ;  /* 0x0000007f18187812 */ /* 0x001fc800078ec0ff */
[----:B-1----:R-:W-:Y:S01]  /*24640*/  SHF.L.U32 R18, R24, 0x1, RZ ;  /* 0x0000000118127819 */ /* 0x002fe200000006ff */
[----:B------:R0:W-:Y:S03]  /*24650*/  STS.U16 [R2+0x2c700], R22 ;  /* 0x02c7001602007388 */ /* 0x0001e60000000400 */
[C---:B------:R-:W-:Y:S01]  /*24660*/  LOP3.LUT R0, R18.reuse, 0x20, RZ, 0x3c, !PT ;  /* 0x0000002012007812 */ /* 0x040fe200078e3cff */
[----:B0-----:R-:W2:Y:S04]  /*24670*/  LDL.LU R22, [R1+0xc] ;  /* 0x00000c0001167983 */ /* 0x001ea80000300800 */
[----:B------:R0:W-:Y:S04]  /*24680*/  STL [R1+0x57b8], R0 ;  /* 0x0057b80001007387 */ /* 0x0001e80000100800 */
[----:B0-----:R-:W2:Y:S04]  /*24690*/  LDL.LU R0, [R1+0x8] ;  /* 0x0000080001007983 */ /* 0x001ea80000300800 */
[----:B------:R-:W4:Y:S04]  /*246a0*/  LDL.LU R3, [R1+0x370] ;  /* 0x0003700001037983 */ /* 0x000f280000300800 */
[----:B----4-:R0:W-:Y:S04]  /*246b0*/  STL [R1+0x57b4], R3 ;  /* 0x0057b40301007387 */ /* 0x0101e80000100800 */
[----:B0-----:R-:W4:Y:S04]  /*246c0*/  LDL.LU R3, [R1+0x374] ;  /* 0x0003740001037983 */ /* 0x001f280000300800 */
[----:B------:R0:W-:Y:S04]  /*246d0*/  STS.U16 [R2+0x2e400], R26 ;  /* 0x02e4001a02007388 */ /* 0x0001e80000000400 */
[----:B------:R1:W-:Y:S04]  /*246e0*/  STS.U16 [R2+0x2e500], R28 ;  /* 0x02e5001c02007388 */ /* 0x0003e80000000400 */
[----:B----4-:R4:W-:Y:S04]  /*246f0*/  STL [R1+0x57bc], R3 ;  /* 0x0057bc0301007387 */ /* 0x0109e80000100800 */
[----:B------:R-:W3:Y:S04]  /*24700*/  LDL.LU R24, [R1+0x36c] ;  /* 0x00036c0001187983 */ /* 0x000ee80000300800 */
        /* <DEDUP_REMOVED lines=16> */
[----:B----4-:R-:W-:-:S03]  /*24810*/  LOP3.LUT R3, R18, 0x10, RZ, 0x3c, !PT ;  /* 0x0000001012037812 */ /* 0x010fc600078e3cff */
[----:B------:R-:W4:Y:S04]  /*24820*/  LDL.LU R11, [R1+0x168] ;  /* 0x00016800010b7983 */ /* 0x000f280000300800 */
        /* <DEDUP_REMOVED lines=8> */
[----:B------:R-:W2:Y:S04]  /*248b0*/  LDL.LU R18, [R1+0x68] ;  /* 0x0000680001127983 */ /* 0x000ea80000300800 */
[----:B------:R1:W-:Y:S04]  /*248c0*/  STS.U16 [R3+0x2e700], R0 ;  /* 0x02e7000003007388 */ /* 0x0003e80000000400 */
[----:B0-----:R-:W2:Y:S04]  /*248d0*/  LDL.LU R22, [R1+0x4] ;  /* 0x0000040001167983 */ /* 0x001ea80000300800 */
[----:B-1----:R-:W2:Y:S04]  /*248e0*/  LDL.LU R3, [R1+0x57bc] ;  /* 0x0057bc0001037983 */ /* 0x002ea80000300800 */
[----:B------:R-:W2:Y:S04]  /*248f0*/  LDL.LU R0, [R1+0x57b8] ;  /* 0x0057b80001007983 */ /* 0x000ea80000300800 */
[----:B--2---:R0:W-:Y:S04]  /*24900*/  STS.U16 [R0+0x20800], R3 ;  /* 0x0208000300007388 */ /* 0x0041e80000000400 */
[----:B0-----:R-:W2:Y:S04]  /*24910*/  LDL.LU R3, [R1+0x57b4] ;  /* 0x0057b40001037983 */ /* 0x001ea80000300800 */
[----:B--2---:R0:W-:Y:S04]  /*24920*/  STS.U16 [R0+0x20900], R3 ;  /* 0x0209000300007388 */ /* 0x0041e80000000400 */
[----:B0-----:R-:W2:Y:S04]  /*24930*/  LDL.LU R3, [R1+0x57b0] ;  /* 0x0057b00001037983 */ /* 0x001ea80000300800 */
[----:B---3--:R0:W-:Y:S04]  /*24940*/  STS.U16 [R0+0x20a00], R24 ;  /* 0x020a001800007388 */ /* 0x0081e80000000400 */
[----:B------:R1:W-:Y:S04]  /*24950*/  STS.U16 [R0+0x20b00], R26 ;  /* 0x020b001a00007388 */ /* 0x0003e80000000400 */
[----:B------:R3:W-:Y:S04]  /*24960*/  STS.U16 [R0+0x22800], R28 ;  /* 0x0228001c00007388 */ /* 0x0007e80000000400 */
[----:B0-----:R-:W2:Y:S04]  /*24970*/  LDL.LU R24, [R1+0x57ac] ;  /* 0x0057ac0001187983 */ /* 0x001ea80000300800 */
[----:B-1----:R-:W2:Y:S04]  /*24980*/  LDL.LU R26, [R1+0x57a8] ;  /* 0x0057a800011a7983 */ /* 0x002ea80000300800 */
[----:B---3--:R-:W3:Y:S04]  /*24990*/  LDL.LU R28, [R1+0x57a4] ;  /* 0x0057a400011c7983 */ /* 0x008ee80000300800 */
        /* <DEDUP_REMOVED lines=14> */
[----:B----4-:R-:W-:Y:S04]  /*24a80*/  STS.U16 [R0+0x28b00], R11 ;  /* 0x028b000b00007388 */ /* 0x010fe80000000400 */
        /* <DEDUP_REMOVED lines=8> */
[----:B------:R1:W-:Y:S01]  /*24b10*/  STS.U16 [R0+0x2e800], R22 ;  /* 0x02e8001600007388 */ /* 0x0003e20000000400 */
[----:B--2---:R-:W-:-:S05]  /*24b20*/  LOP3.LUT R3, R3, 0x7f, RZ, 0xc0, !PT ;  /* 0x0000007f03037812 */ /* 0x004fca00078ec0ff */
[----:B0-----:R-:W-:-:S05]  /*24b30*/  IMAD.SHL.U32 R4, R3, 0x2, RZ ;  /* 0x0000000203047824 */ /* 0x001fca00078e00ff */
[----:B-1----:R-:W-:-:S05]  /*24b40*/  LOP3.LUT R0, R4, 0x30, RZ, 0x3c, !PT ;  /* 0x0000003004007812 */ /* 0x002fca00078e3cff */
[----:B------:R0:W-:Y:S04]  /*24b50*/  STL [R1+0x57a0], R0 ;  /* 0x0057a00001007387 */ /* 0x0001e80000100800 */
[----:B------:R-:W2:Y:S04]  /*24b60*/  LDL.LU R6, [R1+0x364] ;  /* 0x0003640001067983 */ /* 0x000ea80000300800 */
[----:B------:R-:W4:Y:S04]  /*24b70*/  LDL.LU R3, [R1+0x360] ;  /* 0x0003600001037983 */ /* 0x000f280000300800 */
        /* <DEDUP_REMOVED lines=14> */
[----:B0-----:R-:W-:-:S03]  /*24c60*/  LOP3.LUT R0, R4, 0x20, RZ, 0x3c, !PT ;  /* 0x0000002004007812 */ /* 0x001fc600078e3cff */
        /* <DEDUP_REMOVED lines=9> */
[----:B---3--:R0:W-:Y:S04]  /*24d00*/  STS.U16 [R0+0x2e900], R28 ;  /* 0x02e9001c00007388 */ /* 0x0081e80000000400 */
[----:B------:R1:W-:Y:S04]  /*24d10*/  STS.U16 [R0+0x2ea00], R26 ;  /* 0x02ea001a00007388 */ /* 0x0003e80000000400 */
[----:B------:R3:W-:Y:S04]  /*24d20*/  STS.U16 [R0+0x2eb00], R24 ;  /* 0x02eb001800007388 */ /* 0x0007e80000000400 */
[----:B0-----:R-:W2:Y:S04]  /*24d30*/  LDL.LU R28, [R1+0x2d8] ;  /* 0x0002d800011c7983 */ /* 0x001ea80000300800 */
[----:B-1----:R-:W2:Y:S04]  /*24d40*/  LDL.LU R26, [R1+0x2dc] ;  /* 0x0002dc00011a7983 */ /* 0x002ea80000300800 */
[----:B---3--:R-:W2:Y:S04]  /*24d50*/  LDL.LU R0, [R1+0x57a0] ;  /* 0x0057a00001007983 */ /* 0x008ea80000300800 */
[----:B------:R-:W3:Y:S04]  /*24d60*/  LDL.LU R24, [R1+0x2e0] ;  /* 0x0002e00001187983 */ /* 0x000ee80000300800 */
[----:B--2---:R0:W-:Y:S04]  /*24d70*/  STS.U16 [R0+0x20c00], R6 ;  /* 0x020c000600007388 */ /* 0x0041e80000000400 */
[----:B----4-:R1:W-:Y:S04]  /*24d80*/  STS.U16 [R0+0x20d00], R3 ;  /* 0x020d000300007388 */ /* 0x0103e80000000400 */
[----:B0-----:R-:W2:Y:S04]  /*24d90*/  LDL.LU R6, [R1+0x579c] ;  /* 0x00579c0001067983 */ /* 0x001ea80000300800 */
[----:B-1----:R-:W4:Y:S04]  /*24da0*/  LDL.LU R3, [R1+0x5798] ;  /* 0x0057980001037983 */ /* 0x002f280000300800 */
[----:B------:R0:W-:Y:S04]  /*24db0*/  STS.U16 [R0+0x20e00], R16 ;  /* 0x020e001000007388 */ /* 0x0001e80000000400 */
[----:B------:R1:W-:Y:S04]  /*24dc0*/  STS.U16 [R0+0x20f00], R18 ;  /* 0x020f001200007388 */ /* 0x0003e80000000400 */
[----:B------:R3:W-:Y:S04]  /*24dd0*/  STS.U16 [R0+0x22c00], R22 ;  /* 0x022c001600007388 */ /* 0x0007e80000000400 */
[----:B0-----:R-:W4:Y:S04]  /*24de0*/  LDL.LU R16, [R1+0x5794] ;  /* 0x0057940001107983 */ /* 0x001f280000300800 */
[----:B-1----:R-:W4:Y:S04]  /*24df0*/  LDL.LU R18, [R1+0x5790] ;  /* 0x0057900001127983 */ /* 0x002f280000300800 */
        /* <DEDUP_REMOVED lines=23> */
[----:B------:R-:W-:Y:S01]  /*24f70*/  STS.U16 [R0+0x2cf00], R4 ;  /* 0x02cf000400007388 */ /* 0x000fe20000000400 */
[----:B--2---:R-:W-:-:S04]  /*24f80*/  SHF.L.U32 R8, R6, 0x1, RZ ;  /* 0x0000000106087819 */ /* 0x004fc800000006ff */
[----:B------:R-:W-:-:S05]  /*24f90*/  LOP3.LUT R2, R8, 0x40, RZ, 0x3c, !PT ;  /* 0x0000004008027812 */ /* 0x000fca00078e3cff */
[----:B------:R-:W-:Y:S04]  /*24fa0*/  STL [R1+0x5788], R2 ;  /* 0x0057880201007387 */ /* 0x000fe80000100800 */
[----:B---3--:R0:W-:Y:S04]  /*24fb0*/  STS.U16 [R0+0x2ec00], R22 ;  /* 0x02ec001600007388 */ /* 0x0081e80000000400 */
[----:B0-----:R-:W2:Y:S04]  /*24fc0*/  LDL.LU R0, [R1+0x354] ;  /* 0x0003540001007983 */ /* 0x001ea80000300800 */
[----:B------:R-:W3:Y:S04]  /*24fd0*/  LDL.LU R7, [R1+0x350] ;  /* 0x0003500001077983 */ /* 0x000ee80000300800 */
        /* <DEDUP_REMOVED lines=14> */
[----:B------:R-:W-:-:S03]  /*250c0*/  LOP3.LUT R2, R8, 0x30, RZ, 0x3c, !PT ;  /* 0x0000003008027812 */ /* 0x000fc600078e3cff */
        /* <DEDUP_REMOVED lines=10> */
[----:B------:R1:W-:Y:S04]  /*25170*/  STS.U16 [R2+0x2ee00], R16 ;  /* 0x02ee001002007388 */ /* 0x0003e80000000400 */
[----:B------:R4:W-:Y:S04]  /*25180*/  STS.U16 [R2+0x2ef00], R3 ;  /* 0x02ef000302007388 */ /* 0x0009e80000000400 */
[----:B0-----:R-:W2:Y:S04]  /*25190*/  LDL.LU R18, [R1+0x2c8] ;  /* 0x0002c80001127983 */ /* 0x001ea80000300800 */
[----:B-1----:R-:W2:Y:S04]  /*251a0*/  LDL.LU R16, [R1+0x2cc] ;  /* 0x0002cc0001107983 */ /* 0x002ea80000300800 */
[----:B----4-:R-:W2:Y:S04]  /*251b0*/  LDL.LU R2, [R1+0x5788] ;  /* 0x0057880001027983 */ /* 0x010ea80000300800 */
[----:B------:R-:W4:Y:S04]  /*251c0*/  LDL.LU R3, [R1+0x2d0] ;  /* 0x0002d00001037983 */ /* 0x000f280000300800 */
[----:B--2---:R0:W-:Y:S04]  /*251d0*/  STS.U16 [R2+0x21000], R0 ;  /* 0x0210000002007388 */ /* 0x0041e80000000400 */
[----:B---3--:R1:W-:Y:S04]  /*251e0*/  STS.U16 [R2+0x21100], R7 ;  /* 0x0211000702007388 */ /* 0x0083e80000000400 */
[----:B0-----:R-:W2:Y:S04]  /*251f0*/  LDL.LU R0, [R1+0x5784] ;  /* 0x0057840001007983 */ /* 0x001ea80000300800 */
[----:B-1----:R-:W3:Y:S04]  /*25200*/  LDL.LU R7, [R1+0x5780] ;  /* 0x0057800001077983 */ /* 0x002ee80000300800 */
[----:B------:R0:W-:Y:S04]  /*25210*/  STS.U16 [R2+0x21200], R6 ;  /* 0x0212000602007388 */ /* 0x0001e80000000400 */
[----:B------:R1:W-:Y:S04]  /*25220*/  STS.U16 [R2+0x21300], R5 ;  /* 0x0213000502007388 */ /* 0x0003e80000000400 */
[----:B------:R4:W-:Y:S04]  /*25230*/  STS.U16 [R2+0x23000], R4 ;  /* 0x0230000402007388 */ /* 0x0009e80000000400 */
[----:B0-----:R-:W3:Y:S04]  /*25240*/  LDL.LU R6, [R1+0x577c] ;  /* 0x00577c0001067983 */ /* 0x001ee80000300800 */
[----:B-1----:R-:W3:Y:S04]  /*25250*/  LDL.LU R5, [R1+0x5778] ;  /* 0x0057780001057983 */ /* 0x002ee80000300800 */
[----:B----4-:R-:W4:Y:S04]  /*25260*/  LDL.LU R4, [R1+0x5774] ;  /* 0x0057740001047983 */ /* 0x010f280000300800 */
        /* <DEDUP_REMOVED lines=22> */
[----:B------:R0:W-:Y:S01]  /*253d0*/  STS.U16 [R2+0x2d300], R8 ;  /* 0x02d3000802007388 */ /* 0x0001e20000000400 */
[----:B--2---:R-:W-:-:S05]  /*253e0*/  LOP3.LUT R14, R0, 0x50, RZ, 0x3c, !PT ;  /* 0x00000050000e7812 */ /* 0x004fca00078e3cff */
[----:B------:R-:W-:Y:S04]  /*253f0*/  STL [R1+0x5770], R14 ;  /* 0x0057700e01007387 */ /* 0x000fe80000100800 */
[----:B0-----:R-:W2:Y:S04]  /*25400*/  LDL.LU R11, [R1+0x344] ;  /* 0x00034400010b7983 */ /* 0x001ea80000300800 */
[----:B-1----:R-:W2:Y:S04]  /*25410*/  LDL.LU R10, [R1+0x340] ;  /* 0x00034000010a7983 */ /* 0x002ea80000300800 */
[----:B------:R-:W2:Y:S04]  /*25420*/  LDL.LU R9, [R1+0x33c] ;  /* 0x00033c0001097983 */ /* 0x000ea80000300800 */
[----:B------:R-:W2:Y:S04]  /*25430*/  LDL.LU R8, [R1+0x338] ;  /* 0x0003380001087983 */ /* 0x000ea80000300800 */
[----:B----4-:R0:W-:Y:S04]  /*25440*/  STS.U16 [R2+0x2f000], R4 ;  /* 0x02f0000402007388 */ /* 0x0101e80000000400 */
        /* <DEDUP_REMOVED lines=30> */
[----:B------:R1:W-:Y:S04]  /*25630*/  STS.U16 [R14+0x21500], R10 ;  /* 0x0215000a0e007388 */ /* 0x0003e80000000400 */
[----:B------:R2:W-:Y:S04]  /*25640*/  STS.U16 [R14+0x21600], R9 ;  /* 0x021600090e007388 */ /* 0x0005e80000000400 */
[----:B0-----:R-:W4:Y:S04]  /*25650*/  LDL.LU R11, [R1+0x576c] ;  /* 0x00576c00010b7983 */ /* 0x001f280000300800 */
[----:B-1----:R-:W4:Y:S04]  /*25660*/  LDL.LU R10, [R1+0x5768] ;  /* 0x00576800010a7983 */ /* 0x002f280000300800 */
[----:B--2---:R-:W2:Y:S04]  /*25670*/  LDL.LU R9, [R1+0x5764] ;  /* 0x0057640001097983 */ /* 0x004ea80000300800 */
[----:B------:R0:W-:Y:S04]  /*25680*/  STS.U16 [R14+0x21700], R8 ;  /* 0x021700080e007388 */ /* 0x0001e80000000400 */
[----:B0-----:R-:W2:Y:S04]  /*25690*/  LDL.LU R8, [R1+0x5760] ;  /* 0x0057600001087983 */ /* 0x001ea80000300800 */
[----:B---3--:R-:W-:Y:S04]  /*256a0*/  STS.U16 [R14+0x23400], R7 ;  /* 0x023400070e007388 */ /* 0x008fe80000000400 */
        /* <DEDUP_REMOVED lines=14> */
[----:B------:R1:W-:Y:S04]  /*25790*/  STS.U16 [R14+0x29700], R12 ;  /* 0x0297000c0e007388 */ /* 0x0003e80000000400 */
[----:B0-----:R-:W3:Y:S04]  /*257a0*/  LDL.LU R29, [R1+0x334] ;  /* 0x00033400011d7983 */ /* 0x001ee80000300800 */
[----:B-1----:R-:W0:Y:S04]  /*257b0*/  S2R R12, SR_TID.X ;  /* 0x00000000000c7919 */ /* 0x002e280000002100 */
[----:B------:R-:W-:Y:S04]  /*257c0*/  STS.U16 [R14+0x2b400], R25 ;  /* 0x02b400190e007388 */ /* 0x000fe80000000400 */
[----:B------:R-:W-:Y:S04]  /*257d0*/  STS.U16 [R14+0x2b500], R23 ;  /* 0x02b500170e007388 */ /* 0x000fe80000000400 */
[----:B------:R-:W-:Y:S04]  /*257e0*/  STS.U16 [R14+0x2b600], R21 ;  /* 0x02b600150e007388 */ /* 0x000fe80000000400 */
[----:B------:R1:W-:Y:S04]  /*257f0*/  STS.U16 [R14+0x2b700], R19 ;  /* 0x02b700130e007388 */ /* 0x0003e80000000400 */
[----:B------:R-:W3:Y:S01]  /*25800*/  LDL.LU R27, [R1+0x330] ;  /* 0x00033000011b7983 */ /* 0x000ee20000300800 */
[----:B0-----:R-:W-:-:S03]  /*25810*/  LOP3.LUT R12, R12, 0x7f, RZ, 0xc0, !PT ;  /* 0x0000007f0c0c7812 */ /* 0x001fc600078ec0ff */
[----:B------:R0:W-:Y:S04]  /*25820*/  STS.U16 [R14+0x2d400], R17 ;  /* 0x02d400110e007388 */ /* 0x0001e80000000400 */
[----:B-1----:R-:W3:Y:S01]  /*25830*/  LDL.LU R19, [R1+0x32c] ;  /* 0x00032c0001137983 */ /* 0x002ee20000300800 */
[----:B------:R-:W-:-:S03]  /*25840*/  SHF.L.U32 R5, R12, 0x1, RZ ;  /* 0x000000010c057819 */ /* 0x000fc600000006ff */
        /* <DEDUP_REMOVED lines=17> */
[----:B------:R0:W-:Y:S04]  /*25960*/  STS.U16 [R14+0x2d600], R20 ;  /* 0x02d600140e007388 */ /* 0x0001e80000000400 */
[----:B------:R-:W3:Y:S04]  /*25970*/  LDL.LU R21, [R1+0xa8] ;  /* 0x0000a80001157983 */ /* 0x000ee80000300800 */
[----:B------:R1:W-:Y:S04]  /*25980*/  STS.U16 [R14+0x2d700], R0 ;  /* 0x02d700000e007388 */ /* 0x0003e80000000400 */
[----:B0-----:R-:W3:Y:S04]  /*25990*/  LDL.LU R20, [R1+0x34] ;  /* 0x0000340001147983 */ /* 0x001ee80000300800 */
[----:B-1----:R-:W3:Y:S04]  /*259a0*/  LDL.LU R0, [R1+0x24] ;  /* 0x0000240001007983 */ /* 0x002ee80000300800 */
[----:B--2---:R0:W-:Y:S04]  /*259b0*/  STS.U16 [R14+0x2f400], R8 ;  /* 0x02f400080e007388 */ /* 0x0041e80000000400 */
[----:B------:R1:W-:Y:S04]  /*259c0*/  STS.U16 [R14+0x2f500], R9 ;  /* 0x02f500090e007388 */ /* 0x0003e80000000400 */
[----:B----4-:R2:W-:Y:S04]  /*259d0*/  STS.U16 [R14+0x2f600], R10 ;  /* 0x02f6000a0e007388 */ /* 0x0105e80000000400 */
[----:B0-----:R-:W4:Y:S04]  /*259e0*/  LDL.LU R8, [R1+0x230] ;  /* 0x0002300001087983 */ /* 0x001f280000300800 */
[----:B-1----:R-:W4:Y:S04]  /*259f0*/  LDL.LU R9, [R1+0x234] ;  /* 0x0002340001097983 */ /* 0x002f280000300800 */
[----:B--2---:R-:W2:Y:S04]  /*25a00*/  LDL.LU R10, [R1+0x2a8] ;  /* 0x0002a800010a7983 */ /* 0x004ea80000300800 */
[----:B------:R0:W-:Y:S04]  /*25a10*/  STS.U16 [R14+0x2f700], R11 ;  /* 0x02f7000b0e007388 */ /* 0x0001e80000000400 */
[----:B0-----:R-:W2:Y:S04]  /*25a20*/  LDL.LU R14, [R1+0x575c] ;  /* 0x00575c00010e7983 */ /* 0x001ea80000300800 */
[----:B------:R-:W2:Y:S01]  /*25a30*/  LDL.LU R11, [R1+0x2ac] ;  /* 0x0002ac00010b7983 */ /* 0x000ea20000300800 */
[----:B------:R-:W-:-:S05]  /*25a40*/  LOP3.LUT R25, R5, 0x60, RZ, 0x3c, !PT ;  /* 0x0000006005197812 */ /* 0x000fca00078e3cff */
[----:B---3--:R0:W-:Y:S04]  /*25a50*/  STS.U16 [R25+0x21800], R29 ;  /* 0x0218001d19007388 */ /* 0x0081e80000000400 */
[----:B0-----:R-:W3:Y:S04]  /*25a60*/  LDL.LU R29, [R1+0x5758] ;  /* 0x00575800011d7983 */ /* 0x001ee80000300800 */
[----:B------:R0:W-:Y:S04]  /*25a70*/  STS.U16 [R25+0x21900], R27 ;  /* 0x0219001b19007388 */ /* 0x0001e80000000400 */
[----:B------:R1:W-:Y:S04]  /*25a80*/  STS.U16 [R25+0x21a00], R19 ;  /* 0x021a001319007388 */ /* 0x0003e80000000400 */
[----:B0-----:R-:W3:Y:S04]  /*25a90*/  LDL.LU R27, [R1+0x5754] ;  /* 0x00575400011b7983 */ /* 0x001ee80000300800 */
[----:B------:R0:W-:Y:S04]  /*25aa0*/  STS.U16 [R25+0x21b00], R17 ;  /* 0x021b001119007388 */ /* 0x0001e80000000400 */
[----:B-1----:R-:W3:Y:S04]  /*25ab0*/  LDL.LU R19, [R1+0x5750] ;  /* 0x0057500001137983 */ /* 0x002ee80000300800 */
[----:B------:R1:W-:Y:S04]  /*25ac0*/  STS.U16 [R25+0x23800], R13 ;  /* 0x0238000d19007388 */ /* 0x0003e80000000400 */
[----:B------:R1:W-:Y:S04]  /*25ad0*/  STS.U16 [R25+0x23900], R12 ;  /* 0x0239000c19007388 */ /* 0x0003e80000000400 */
[----:B0-----:R-:W3:Y:S04]  /*25ae0*/  LDL.LU R17, [R1+0x574c] ;  /* 0x00574c0001117983 */ /* 0x001ee80000300800 */
[----:B-1----:R-:W3:Y:S04]  /*25af0*/  LDL.LU R13, [R1+0x5748] ;  /* 0x00574800010d7983 */ /* 0x002ee80000300800 */
[----:B------:R-:W3:Y:S04]  /*25b00*/  LDL.LU R12, [R1+0x5744] ;  /* 0x00574400010c7983 */ /* 0x000ee80000300800 */
[----:B--2---:R-:W-:Y:S04]  /*25b10*/  STS.U16 [R25+0x23a00], R11 ;  /* 0x023a000b19007388 */ /* 0x004fe80000000400 */
[----:B------:R-:W-:Y:S04]  /*25b20*/  STS.U16 [R25+0x23b00], R10 ;  /* 0x023b000a19007388 */ /* 0x000fe80000000400 */
[----:B----4-:R-:W-:Y:S04]  /*25b30*/  STS.U16 [R25+0x25800], R9 ;  /* 0x0258000919007388 */ /* 0x010fe80000000400 */
[----:B------:R-:W-:Y:S04]  /*25b40*/  STS.U16 [R25+0x25900], R8 ;  /* 0x0259000819007388 */ /* 0x000fe80000000400 */
[----:B------:R-:W-:Y:S04]  /*25b50*/  STS.U16 [R25+0x25a00], R7 ;  /* 0x025a000719007388 */ /* 0x000fe80000000400 */
[----:B------:R-:W-:Y:S04]  /*25b60*/  STS.U16 [R25+0x25b00], R6 ;  /* 0x025b000619007388 */ /* 0x000fe80000000400 */
[----:B------:R-:W-:Y:S04]  /*25b70*/  STS.U16 [R25+0x27800], R4 ;  /* 0x0278000419007388 */ /* 0x000fe80000000400 */
[----:B------:R0:W-:Y:S04]  /*25b80*/  STS.U16 [R25+0x27900], R15 ;  /* 0x0279000f19007388 */ /* 0x0001e80000000400 */
[----:B------:R-:W-:Y:S04]  /*25b90*/  STS.U16 [R25+0x27a00], R3 ;  /* 0x027a000319007388 */ /* 0x000fe80000000400 */
[----:B------:R1:W-:Y:S04]  /*25ba0*/  STS.U16 [R25+0x27b00], R2 ;  /* 0x027b000219007388 */ /* 0x0003e80000000400 */
[----:B0-----:R-:W2:Y:S04]  /*25bb0*/  LDL.LU R15, [R1+0x14] ;  /* 0x00001400010f7983 */ /* 0x001ea80000300800 */
[----:B-1----:R-:W4:Y:S04]  /*25bc0*/  LDL.LU R2, [R1+0x10] ;  /* 0x0000100001027983 */ /* 0x002f280000300800 */
        /* <DEDUP_REMOVED lines=10> */
[----:B-1----:R-:W4:Y:S04]  /*25c70*/  LDL.LU R21, [R1+0x320] ;  /* 0x0003200001157983 */ /* 0x002f280000300800 */
[----:B------:R0:W-:Y:S04]  /*25c80*/  STS.U16 [R25+0x2d900], R0 ;  /* 0x02d9000019007388 */ /* 0x0001e80000000400 */
[----:B---3--:R-:W3:Y:S04]  /*25c90*/  LDL.LU R20, [R1+0x31c] ;  /* 0x00031c0001147983 */ /* 0x008ee80000300800 */
        /* <DEDUP_REMOVED lines=15> */
[----:B------:R-:W-:-:S03]  /*25d90*/  LOP3.LUT R5, R5, 0x70, RZ, 0x3c, !PT ;  /* 0x0000007005057812 */ /* 0x000fc600078e3cff */
[----:B--2---:R0:W-:Y:S04]  /*25da0*/  STS.U16 [R25+0x2da00], R15 ;  /* 0x02da000f19007388 */ /* 0x0041e80000000400 */
[----:B----4-:R1:W-:Y:S04]  /*25db0*/  STS.U16 [R25+0x2db00], R2 ;  /* 0x02db000219007388 */ /* 0x0103e80000000400 */
[----:B0-----:R-:W2:Y:S04]  /*25dc0*/  LDL.LU R15, [R1+0x9c] ;  /* 0x00009c00010f7983 */ /* 0x001ea80000300800 */
[----:B------:R0:W-:Y:S04]  /*25dd0*/  STS.U16 [R25+0x2f800], R12 ;  /* 0x02f8000c19007388 */ /* 0x0001e80000000400 */
[----:B-1----:R-:W4:Y:S04]  /*25de0*/  LDL.LU R2, [R1+0x98] ;  /* 0x0000980001027983 */ /* 0x002f280000300800 */
[----:B------:R1:W-:Y:S04]  /*25df0*/  STS.U16 [R25+0x2f900], R13 ;  /* 0x02f9000d19007388 */ /* 0x0003e80000000400 */
[----:B0-----:R-:W2:Y:S04]  /*25e00*/  LDL.LU R12, [R1+0x298] ;  /* 0x00029800010c7983 */ /* 0x001ea80000300800 */
[----:B------:R0:W-:Y:S04]  /*25e10*/  STS.U16 [R25+0x2fa00], R17 ;  /* 0x02fa001119007388 */ /* 0x0001e80000000400 */
[----:B-1----:R-:W2:Y:S04]  /*25e20*/  LDL.LU R13, [R1+0x29c] ;  /* 0x00029c00010d7983 */ /* 0x002ea80000300800 */
[----:B------:R1:W-:Y:S04]  /*25e30*/  STS.U16 [R25+0x2fb00], R19 ;  /* 0x02fb001319007388 */ /* 0x0003e80000000400 */
[----:B0-----:R-:W2:Y:S04]  /*25e40*/  LDL.LU R17, [R1+0x2a0] ;  /* 0x0002a00001117983 */ /* 0x001ea80000300800 */
[----:B-1----:R-:W2:Y:S04]  /*25e50*/  LDL.LU R25, [R1+0x5740] ;  /* 0x0057400001197983 */ /* 0x002ea80000300800 */
[----:B------:R-:W2:Y:S04]  /*25e60*/  LDL.LU R19, [R1+0x2a4] ;  /* 0x0002a40001137983 */ /* 0x000ea80000300800 */
[----:B------:R0:W-:Y:S04]  /*25e70*/  STS.U16 [R5+0x21c00], R23 ;  /* 0x021c001705007388 */ /* 0x0001e80000000400 */
[----:B------:R1:W-:Y:S04]  /*25e80*/  STS.U16 [R5+0x21d00], R21 ;  /* 0x021d001505007388 */ /* 0x0003e80000000400 */
[----:B---3--:R3:W-:Y:S04]  /*25e90*/  STS.U16 [R5+0x21e00], R20 ;  /* 0x021e001405007388 */ /* 0x0087e80000000400 */
[----:B0-----:R-:W4:Y:S04]  /*25ea0*/  LDL.LU R23, [R1+0x573c] ;  /* 0x00573c0001177983 */ /* 0x001f280000300800 */
[----:B-1----:R-:W4:Y:S04]  /*25eb0*/  LDL.LU R21, [R1+0x5738] ;  /* 0x0057380001157983 */ /* 0x002f280000300800 */
[----:B---3--:R-:W2:Y:S04]  /*25ec0*/  LDL.LU R20, [R1+0x5734] ;  /* 0x0057340001147983 */ /* 0x008ea80000300800 */
[----:B------:R0:W-:Y:S04]  /*25ed0*/  STS.U16 [R5+0x21f00], R0 ;  /* 0x021f000005007388 */ /* 0x0001e80000000400 */
[----:B0-----:R-:W2:Y:S04]  /*25ee0*/  LDL.LU R0, [R1+0x5730] ;  /* 0x0057300001007983 */ /* 0x001ea80000300800 */
[----:B--2---:R-:W-:Y:S04]  /*25ef0*/  STS.U16 [R5+0x23c00], R19 ;  /* 0x023c001305007388 */ /* 0x004fe80000000400 */
        /* <DEDUP_REMOVED lines=18> */
[----:B0-----:R-:W3:Y:S04]  /*26020*/  LDL R4, [R1+0xe38] ;  /* 0x000e380001047983 */ /* 0x001ee80000100800 */
[----:B-1----:R-:W3:Y:S04]  /*26030*/  LDL R28, [R1+0x126c] ;  /* 0x00126c00011c7983 */ /* 0x002ee80000100800 */
[----:B--2---:R-:W0:Y:S04]  /*26040*/  S2R R15, SR_TID.X ;  /* 0x00000000000f7919 */ /* 0x004e280000002100 */
[----:B----4-:R-:W-:Y:S04]  /*26050*/  STS.U16 [R5+0x2bf00], R2 ;  /* 0x02bf000205007388 */ /* 0x010fe80000000400 */
[----:B------:R0:W-:Y:S04]  /*26060*/  STS.U16 [R5+0x2dc00], R0 ;  /* 0x02dc000005007388 */ /* 0x0001e80000000400 */
[----:B------:R-:W2:Y:S01]  /*26070*/  LDL R3, [R1+0x1268] ;  /* 0x0012680001037983 */ /* 0x000ea20000100800 */
[----:B0-----:R-:W-:-:S02]  /*26080*/  LOP3.LUT R0, R15, 0x7, RZ, 0xc0, !PT ;  /* 0x000000070f007812 */ /* 0x001fc400078ec0ff */
[----:B------:R-:W-:-:S03]  /*26090*/  SHF.L.U32 R2, R15, 0x1, RZ ;  /* 0x000000010f027819 */ /* 0x000fc600000006ff */
[----:B------:R-:W-:-:S05]  /*260a0*/  IMAD R0, R0, 0x110, RZ ;  /* 0x0000011000007824 */ /* 0x000fca00078e02ff */
[----:B------:R-:W-:Y:S02]  /*260b0*/  LOP3.LUT R0, R0, 0x10, R2, 0x78, !PT ;  /* 0x0000001000007812 */ /* 0x000fe400078e7802 */
[----:B------:R-:W4:Y:S04]  /*260c0*/  LDL R2, [R1+0x1270] ;  /* 0x0012700001027983 */ /* 0x000f280000100800 */
[----:B------:R-:W-:Y:S04]  /*260d0*/  STS.U16 [R5+0x2dd00], R20 ;  /* 0x02dd001405007388 */ /* 0x000fe80000000400 */
[----:B------:R-:W-:Y:S04]  /*260e0*/  STS.U16 [R5+0x2de00], R21 ;  /* 0x02de001505007388 */ /* 0x000fe80000000400 */
[----:B------:R-:W-:Y:S04]  /*260f0*/  STS.U16 [R5+0x2df00], R23 ;  /* 0x02df001705007388 */ /* 0x000fe80000000400 */
[----:B------:R-:W-:Y:S04]  /*26100*/  STS.U16 [R5+0x2fc00], R25 ;  /* 0x02fc001905007388 */ /* 0x000fe80000000400 */
[----:B------:R-:W-:Y:S04]  /*26110*/  STS.U16 [R5+0x2fd00], R27 ;  /* 0x02fd001b05007388 */ /* 0x000fe80000000400 */
[----:B------:R-:W-:Y:S04]  /*26120*/  STS.U16 [R5+0x2fe00], R29 ;  /* 0x02fe001d05007388 */ /* 0x000fe80000000400 */
[----:B------:R-:W-:Y:S04]  /*26130*/  STS.U16 [R5+0x2ff00], R14 ;  /* 0x02ff000e05007388 */ /* 0x000fe80000000400 */
[----:B------:R-:W-:Y:S01]  /*26140*/  BAR.SYNC.DEFER_BLOCKING 0x0 ;  /* 0x0000000000007b1d */ /* 0x000fe20000010000 */
[----:B------:R-:W-:-:S05]  /*26150*/  LOP3.LUT R15, R15, 0x10, RZ, 0xc0, !PT ;  /* 0x000000100f0f7812 */ /* 0x000fca00078ec0ff */
[----:B------:R-:W-:-:S05]  /*26160*/  IMAD.SHL.U32 R15, R15, 0x80, RZ ;  /* 0x000000800f0f7824 */ /* 0x000fca00078e00ff */
[----:B------:R-:W-:-:S05]  /*26170*/  LOP3.LUT R0, R0, R15, RZ, 0xfc, !PT ;  /* 0x0000000f00007212 */ /* 0x000fca00078efcff */
[----:B------:R-:W0:Y:S04]  /*26180*/  LDSM.16.MT88.4 R8, [R0] ;  /* 0x000000000008783b */ /* 0x000e280000004200 */
[----:B------:R-:W-:Y:S01]  /*26190*/  LDSM.16.MT88.4 R24, [R0+0x80] ;  /* 0x000080000018783b */ /* 0x000fe20000004200 */
[----:B0-----:R-:W-:Y:S01]  /*261a0*/  MOV R23, R8 ;  /* 0x0000000800177202 */ /* 0x001fe20000000f00 */
[----:B------:R-:W-:Y:S01]  /*261b0*/  IMAD.MOV.U32 R20, RZ, RZ, R11 ;  /* 0x000000ffff147224 */ /* 0x000fe200078e000b */
[----:B------:R-:W-:Y:S02]  /*261c0*/  MOV R22, R9 ;  /* 0x0000000900167202 */ /* 0x000fe40000000f00 */
[----:B------:R-:W-:Y:S01]  /*261d0*/  MOV R21, R10 ;  /* 0x0000000a00157202 */ /* 0x000fe20000000f00 */
[----:B---3--:R-:W0:Y:S04]  /*261e0*/  LDSM.16.M88.4 R12, [R4+0x28000] ;  /* 0x02800000040c783b */ /* 0x008e280000000200 */
[----:B------:R-:W-:Y:S04]  /*261f0*/  LDSM.16.M88.4 R16, [R4+0x20000] ;  /* 0x020000000410783b */ /* 0x000fe80000000200 */
[----:B------:R-:W1:Y:S04]  /*26200*/  LDSM.16.MT88.4 R4, [R28] ;  /* 0x000000001c04783b */ /* 0x000e680000004200 */
[----:B----4-:R-:W3:Y:S04]  /*26210*/  LDSM.16.MT88.4 R8, [R2] ;  /* 0x000000000208783b */ /* 0x010ee80000004200 */
[----:B0-----:R-:W-:Y:S04]  /*26220*/  STL [R1+0x567c], R14 ;  /* 0x00567c0e01007387 */ /* 0x001fe80000100800 */
[----:B------:R-:W-:Y:S04]  /*26230*/  STL [R1+0x5678], R15 ;  /* 0x0056780f01007387 */ /* 0x000fe80000100800 */
[----:B-1----:R-:W-:Y:S04]  /*26240*/  STL.64 [R1+0x5728], R6 ;  /* 0x0057280601007387 */ /* 0x002fe80000100a00 */
[----:B---3--:R-:W-:Y:S04]  /*26250*/  STL.64 [R1], R8 ;  /* 0x0000000801007387 */ /* 0x008fe80000100a00 */
[----:B------:R-:W-:Y:S04]  /*26260*/  STL.64 [R1+0x8], R10 ;  /* 0x0000080a01007387 */ /* 0x000fe80000100a00 */
[----:B------:R0:W-:Y:S04]  /*26270*/  STL.64 [R1+0x5720], R4 ;  /* 0x0057200401007387 */ /* 0x0001e80000100a00 */
[----:B--2---:R-:W1:Y:S04]  /*26280*/  LDSM.16.MT88.4 R8, [R3] ;  /* 0x000000000308783b */ /* 0x004e680000004200 */
[----:B0-----:R-:W2:Y:S04]  /*26290*/  LDL.LU.64 R4, [R1] ;  /* 0x0000000001047983 */ /* 0x001ea80000300a00 */
[----:B------:R-:W3:Y:S04]  /*262a0*/  LDL.LU.64 R6, [R1+0x8] ;  /* 0x0000080001067983 */ /* 0x000ee80000300a00 */
[----:B-1----:R0:W-:Y:S04]  /*262b0*/  STL.64 [R1+0x5708], R10 ;  /* 0x0057080a01007387 */ /* 0x0021e80000100a00 */
[----:B------:R1:W-:Y:S01]  /*262c0*/  STL.64 [R1+0x5700], R8 ;  /* 0x0057000801007387 */ /* 0x0003e20000100a00 */
[----:B0-----:R-:W-:Y:S01]  /*262d0*/  MOV R10, R21 ;  /* 0x00000015000a7202 */ /* 0x001fe20000000f00 */
[----:B------:R-:W-:Y:S01]  /*262e0*/  IMAD.MOV.U32 R11, RZ, RZ, R20 ;  /* 0x000000ffff0b7224 */ /* 0x000fe200078e0014 */
[----:B-1----:R-:W-:-:S02]  /*262f0*/  MOV R8, R23 ;  /* 0x0000001700087202 */ /* 0x002fc40000000f00 */
[----:B------:R-:W-:Y:S02]  /*26300*/  MOV R9, R22 ;  /* 0x0000001600097202 */ /* 0x000fe40000000f00 */
[----:B------:R-:W0:Y:S04]  /*26310*/  LDSM.16.MT88.4 R20, [R2+0x80] ;  /* 0x000080000214783b */ /* 0x000e280000004200 */
[----:B0-----:R-:W-:Y:S04]  /*26320*/  STL.64 [R1+0x5718], R22 ;  /* 0x0057181601007387 */ /* 0x001fe80000100a00 */
[----:B------:R-:W-:Y:S04]  /*26330*/  STL.64 [R1+0x10], R24 ;  /* 0x0000101801007387 */ /* 0x000fe80000100a00 */
[----:B------:R-:W-:Y:S04]  /*26340*/  STL.64 [R1+0x18], R26 ;  /* 0x0000181a01007387 */ /* 0x000fe80000100a00 */
[----:B------:R-:W0:Y:S04]  /*26350*/  LDSM.16.MT88.4 R24, [R28+0x80] ;  /* 0x000080001c18783b */ /* 0x000e280000004200 */
[----:B------:R1:W-:Y:S02]  /*26360*/  STL.64 [R1+0x5710], R20 ;  /* 0x0057101401007387 */ /* 0x0003e40000100a00 */
[C---:B-1----:R-:W-:Y:S02]  /*26370*/  HMMA.16816.F32.BF16 R20, R8.reuse, R16, RZ ;  /* 0x000000100814723c */ /* 0x042fe400000418ff */
[----:B0-----:R-:W-:Y:S04]  /*26380*/  STL.64 [R1+0x56f8], R26 ;  /* 0x0056f81a01007387 */ /* 0x001fe80000100a00 */
[----:B------:R-:W-:Y:S04]  /*26390*/  STL.64 [R1+0x56f0], R24 ;  /* 0x0056f01801007387 */ /* 0x000fe80000100a00 */
[----:B------:R-:W0:Y:S01]  /*263a0*/  LDSM.16.MT88.4 R24, [R3+0x80] ;  /* 0x000080000318783b */ /* 0x000e220000004200 */
[----:B------:R-:W-:Y:S11]  /*263b0*/  HMMA.16816.F32.BF16 R8, R8, R12, RZ ;  /* 0x0000000c0808723c */ /* 0x000ff600000418ff */
[----:B------:R-:W-:Y:S02]  /*263c0*/  @!UPT UIADD3 URZ, URZ, URZ, URZ ;  /* 0x0000003f3f3ff290 */ /* 0x000fe4000fffe03f */
[----:B------:R-:W-:Y:S01]  /*263d0*/  MOV R15, R21 ;  /* 0x00000015000f7202 */ /* 0x000fe20000000f00 */
[----:B------:R-:W-:Y:S01]  /*263e0*/  STL [R1+0x56a4], R28 ;  /* 0x0056a41c01007387 */ /* 0x000fe20000100800 */
[----:B------:R-:W-:-:S03]  /*263f0*/  MOV R14, R20 ;  /* 0x00000014000e7202 */ /* 0x000fc60000000f00 */
[----:B------:R1:W-:Y:S06]  /*26400*/  STL [R1+0x56a0], R3 ;  /* 0x0056a00301007387 */ /* 0x0003ec0000100800 */
[----:B-1----:R-:W-:Y:S01]  /*26410*/  MOV R3, R11 ;  /* 0x0000000b00037202 */ /* 0x002fe20000000f00 */
[----:B0-----:R0:W-:Y:S04]  /*26420*/  STL.64 [R1+0x30], R24 ;  /* 0x0000301801007387 */ /* 0x0011e80000100a00 */
[----:B------:R1:W-:Y:S04]  /*26430*/  STL.64 [R1+0x38], R26 ;  /* 0x0000381a01007387 */ /* 0x0003e80000100a00 */
[----:B------:R-:W-:Y:S04]  /*26440*/  STL.64 [R1+0x88], R22 ;  /* 0x0000881601007387 */ /* 0x000fe80000100a00 */
[----:B0-----:R-:W4:Y:S04]  /*26450*/  LDL.LU.64 R24, [R1+0x10] ;  /* 0x0000100001187983 */ /* 0x001f280000300a00 */
[----:B-1----:R-:W4:Y:S04]  /*26460*/  LDL.LU.64 R26, [R1+0x18] ;  /* 0x00001800011a7983 */ /* 0x002f280000300a00 */
[----:B------:R-:W-:Y:S04]  /*26470*/  STL [R1+0x568c], R15 ;  /* 0x00568c0f01007387 */ /* 0x000fe80000100800 */
[----:B------:R-:W-:Y:S04]  /*26480*/  STL [R1+0x5688], R14 ;  /* 0x0056880e01007387 */ /* 0x000fe80000100800 */
[----:B------:R-:W-:Y:S04]  /*26490*/  STL.64 [R1+0x70], R8 ;  /* 0x0000700801007387 */ /* 0x000fe80000100a00 */
[----:B------:R2:W-:Y:S04]  /*264a0*/  STL [R1+0x78], R10 ;  /* 0x0000780a01007387 */ /* 0x0005e80000100800 */
[----:B------:R0:W-:Y:S01]  /*264b0*/  STL [R1+0x56a8], R3 ;  /* 0x0056a80301007387 */ /* 0x0001e20000100800 */
[----:B--2---:R-:W-:Y:S01]  /*264c0*/  IMAD.MOV.U32 R10, RZ, RZ, R4 ;  /* 0x000000ffff0a7224 */ /* 0x004fe200078e0004 */
[----:B------:R-:W-:Y:S01]  /*264d0*/  MOV R9, R5 ;  /* 0x0000000500097202 */ /* 0x000fe20000000f00 */
[----:B---3--:R-:W-:Y:S01]  /*264e0*/  HMMA.16816.F32.BF16 R20, R4, R16, RZ ;  /* 0x000000100414723c */ /* 0x008fe200000418ff */
[----:B------:R-:W-:-:S02]  /*264f0*/  MOV R8, R6 ;  /* 0x0000000600087202 */ /* 0x000fc40000000f00 */
[----:B0-----:R-:W-:Y:S02]  /*26500*/  MOV R3, R7 ;  /* 0x0000000700037202 */ /* 0x001fe40000000f00 */
[----:B------:R-:W2:Y:S04]  /*26510*/  LDL.LU.64 R6, [R1+0x5728] ;  /* 0x0057280001067983 */ /* 0x000ea80000300a00 */
[----:B------:R-:W2:Y:S11]  /*26520*/  LDL.LU.64 R4, [R1+0x5720] ;  /* 0x0057200001047983 */ /* 0x000eb60000300a00 */
[----:B------:R-:W-:Y:S03]  /*26530*/  @!UPT UIADD3 URZ, URZ, URZ, URZ ;  /* 0x0000003f3f3ff290 */ /* 0x000fe6000fffe03f */
[----:B------:R-:W-:Y:S01]  /*26540*/  STL.64 [R1+0x90], R20 ;  /* 0x0000901401007387 */ /* 0x000fe20000100a00 */
[----:B------:R-:W-:Y:S01]  /*26550*/  IMAD.MOV.U32 R15, RZ, RZ, R22 ;  /* 0x000000ffff0f7224 */ /* 0x000fe200078e0016 */
[----:B------:R-:W-:Y:S02]  /*26560*/  MOV R14, R23 ;  /* 0x00000017000e7202 */ /* 0x000fe40000000f00 */
[----:B------:R-:W0:Y:S04]  /*26570*/  LDSM.16.MT88.4 R20, [R0+0x1000] ;  /* 0x001000000014783b */ /* 0x000e280000004200 */
[----:B------:R-:W-:Y:S04]  /*26580*/  STL [R1+0x56b0], R14 ;  /* 0x0056b00e01007387 */ /* 0x000fe80000100800 */
[----:B------:R-:W-:Y:S04]  /*26590*/  STL [R1+0x56ac], R15 ;  /* 0x0056ac0f01007387 */ /* 0x000fe80000100800 */
[----:B------:R-:W-:Y:S04]  /*265a0*/  STL [R1+0x56c8], R0 ;  /* 0x0056c80001007387 */ /* 0x000fe80000100800 */
[----:B0-----:R-:W-:Y:S04]  /*265b0*/  STL.64 [R1+0x40], R20 ;  /* 0x0000401401007387 */ /* 0x001fe80000100a00 */
[----:B------:R2:W-:Y:S02]  /*265c0*/  STL.64 [R1+0x48], R22 ;  /* 0x0000481601007387 */ /* 0x0005e40000100a00 */
[----:B--2---:R-:W-:Y:S11]  /*265d0*/  HMMA.16816.F32.BF16 R20, R4, R16, RZ ;  /* 0x000000100414723c */ /* 0x004ff600000418ff */
[----:B------:R-:W-:Y:S11]  /*265e0*/  @!UPT UIADD3 URZ, URZ, URZ, URZ ;  /* 0x0000003f3f3ff290 */ /* 0x000ff6000fffe03f */
[----:B------:R-:W-:Y:S01]  /*265f0*/  @!UPT UIADD3 URZ, URZ, URZ, URZ ;  /* 0x0000003f3f3ff290 */ /* 0x000fe2000fffe03f */
[----:B------:R-:W-:Y:S04]  /*26600*/  STL.64 [R1+0xf0], R20 ;  /* 0x0000f01401007387 */ /* 0x000fe80000100a00 */
[----:B------:R0:W-:Y:S04]  /*26610*/  STL.64 [R1+0xf8], R22 ;  /* 0x0000f81601007387 */ /* 0x0001e80000100a00 */
[----:B0-----:R-:W2:Y:S04]  /*26620*/  LDL.LU.64 R22, [R1+0x5718] ;  /* 0x0057180001167983 */ /* 0x001ea80000300a00 */
[----:B------:R-:W2:Y:S04]  /*26630*/  LDL.LU.64 R20, [R1+0x5710] ;  /* 0x0057100001147983 */ /* 0x000ea80000300a00 */
[----:B------:R0:W-:Y:S04]  /*26640*/  STL.64 [R1+0x56c0], R6 ;  /* 0x0056c00601007387 */ /* 0x0001e80000100a00 */
[----:B------:R1:W-:Y:S01]  /*26650*/  STL.64 [R1+0x56b8], R4 ;  /* 0x0056b80401007387 */ /* 0x0003e20000100a00 */
[----:B0-----:R-:W-:Y:S01]  /*26660*/  IMAD.MOV.U32 R6, RZ, RZ, R8 ;  /* 0x000000ffff067224 */ /* 0x001fe200078e0008 */
[----:B-1----:R-:W-:-:S02]  /*26670*/  MOV R4, R10 ;  /* 0x0000000a00047202 */ /* 0x002fc40000000f00 */
[----:B------:R-:W-:Y:S02]  /*26680*/  MOV R5, R9 ;  /* 0x0000000900057202 */ /* 0x000fe40000000f00 */
[----:B------:R-:W0:Y:S01]  /*26690*/  LDSM.16.MT88.4 R8, [R2+0x1000] ;  /* 0x001000000208783b */ /* 0x000e220000004200 */
[----:B------:R-:W-:-:S05]  /*266a0*/  MOV R7, R3 ;  /* 0x0000000300077202 */ /* 0x000fca0000000f00 */
[----:B------:R-:W-:Y:S04]  /*266b0*/  STL.64 [R1+0x56d8], R6 ;  /* 0x0056d80601007387 */ /* 0x000fe80000100a00 */
[----:B------:R1:W-:Y:S04]  /*266c0*/  STL.64 [R1+0x56d0], R4 ;  /* 0x0056d00401007387 */ /* 0x0003e80000100a00 */
[----:B-1----:R-:W3:Y:S04]  /*266d0*/  LDL.LU.64 R4, [R1+0x30] ;  /* 0x0000300001047983 */ /* 0x002ee80000300a00 */
[----:B------:R-:W2:Y:S01]  /*266e0*/  LDL.LU.64 R6, [R1+0x38] ;  /* 0x0000380001067983 */ /* 0x000ea20000300a00 */
[----:B0-----:R-:W-:Y:S01]  /*266f0*/  IMAD.MOV.U32 R3, RZ, RZ, R10 ;  /* 0x000000ffff037224 */ /* 0x001fe200078e000a */
[----:B------:R-:W-:-:S02]  /*26700*/  MOV R28, R11 ;  /* 0x0000000b001c7202 */ /* 0x000fc40000000f00 */
[----:B------:R-:W-:Y:S01]  /*26710*/  MOV R14, R8 ;  /* 0x00000008000e7202 */ /* 0x000fe20000000f00 */
[----:B------:R-:W2:Y:S01]  /*26720*/  LDL.LU.64 R10, [R1+0x5708] ;  /* 0x00570800010a7983 */ /* 0x000ea20000300a00 */
[----:B------:R-:W-:-:S03]  /*26730*/  MOV R15, R9 ;  /* 0x00000009000f7202 */ /* 0x000fc60000000f00 */
[----:B------:R-:W2:Y:S04]  /*26740*/  LDL.LU.64 R8, [R1+0x5700] ;  /* 0x0057000001087983 */ /* 0x000ea80000300a00 */
[----:B------:R-:W-:Y:S04]  /*26750*/  STL.64 [R1+0x56e8], R14 ;  /* 0x0056e80e01007387 */ /* 0x000fe80000100a00 */
[----:B------:R2:W-:Y:S01]  /*26760*/  STL.64 [R1+0x56e0], R12 ;  /* 0x0056e00c01007387 */ /* 0x0005e20000100a00 */
[----:B----4-:R-:W-:Y:S01]  /*26770*/  MOV R0, R27 ;  /* 0x0000001b00007202 */ /* 0x010fe20000000f00 */
[-C--:B--2---:R-:W-:Y:S11]  /*26780*/  HMMA.16816.F32.BF16 R12, R8, R16.reuse, RZ ;  /* 0x00000010080c723c */ /* 0x084ff600000418ff */
[----:B------:R-:W-:Y:S11]  /*26790*/  @!UPT UIADD3 URZ, URZ, URZ, URZ ;  /* 0x0000003f3f3ff290 */ /* 0x000ff6000fffe03f */
[----:B------:R-:W-:Y:S01]  /*267a0*/  @!UPT UIADD3 URZ, URZ, URZ, URZ ;  /* 0x0000003f3f3ff290 */ /* 0x000fe2000fffe03f */
[----:B------:R-:W-:Y:S04]  /*267b0*/  STL.64 [R1+0x120], R12 ;  /* 0x0001200c01007387 */ /* 0x000fe80000100a00 */
[----:B------:R0:W-:Y:S02]  /*267c0*/  STL.64 [R1+0x128], R14 ;  /* 0x0001280e01007387 */ /* 0x0001e40000100a00 */
[-C--:B0-----:R-:W-:Y:S11]  /*267d0*/  HMMA.16816.F32.BF16 R12, R24, R16.reuse, RZ ;  /* 0x00000010180c723c */ /* 0x081ff600000418ff */
[----:B------:R-:W-:Y:S11]  /*267e0*/  @!UPT UIADD3 URZ, URZ, URZ, URZ ;  /* 0x0000003f3f3ff290 */ /* 0x000ff6000fffe03f */
[----:B------:R-:W-:Y:S01]  /*267f0*/  @!UPT UIADD3 URZ, URZ, URZ, URZ ;  /* 0x0000003f3f3ff290 */ /* 0x000fe2000fffe03f */
[----:B------:R0:W-:Y:S04]  /*26800*/  STL.64 [R1+0x110], R12 ;  /* 0x0001100c01007387 */ /* 0x0001e80000100a00 */
[----:B------:R1:W-:Y:S01]  /*26810*/  STL.64 [R1+0x118], R14 ;  /* 0x0001180e01007387 */ /* 0x0003e20000100a00 */
[----:B0-----:R-:W-:Y:S01]  /*26820*/  MOV R13, R25 ;  /* 0x00000019000d7202 */ /* 0x001fe20000000f00 */
[----:B------:R-:W-:Y:S01]  /*26830*/  IMAD.MOV.U32 R12, RZ, RZ, R26 ;  /* 0x000000ffff0c7224 */ /* 0x000fe200078e001a */
[----:B-1----:R-:W-:Y:S02]  /*26840*/  MOV R14, R24 ;  /* 0x00000018000e7202 */ /* 0x002fe40000000f00 */
[----:B------:R-:W-:Y:S11]  /*26850*/  HMMA.16816.F32.BF16 R24, R20, R16, RZ ;  /* 0x000000101418723c */ /* 0x000ff600000418ff */
        /* <DEDUP_REMOVED lines=11> */
[----:B------:R-:W-:Y:S01]  /*26910*/  MOV R23, R0 ;  /* 0x0000000000177202 */ /* 0x000fe20000000f00 */
[----:B------:R-:W-:Y:S01]  /*26920*/  IMAD.MOV.U32 R0, RZ, RZ, R6 ;  /* 0x000000ffff007224 */ /* 0x000fe200078e0006 */
[----:B------:R-:W-:Y:S01]  /*26930*/  MOV R29, R7 ;  /* 0x00000007001d7202 */ /* 0x000fe20000000f00 */
[-C--:B--2---:R-:W-:Y:S11]  /*26940*/  HMMA.16816.F32.BF16 R12, R24, R16.reuse, RZ ;  /* 0x00000010180c723c */ /* 0x084ff600000418ff */
[----:B------:R-:W-:Y:S11]  /*26950*/  @!UPT UIADD3 URZ, URZ, URZ, URZ ;  /* 0x0000003f3f3ff290 */ /* 0x000ff6000fffe03f */
[----:B------:R-:W-:Y:S01]  /*26960*/  @!UPT UIADD3 URZ, URZ, URZ, URZ ;  /* 0x0000003f3f3ff290 */ /* 0x000fe2000fffe03f */
[----:B------:R-:W-:Y:S04]  /*26970*/  STL.64 [R1+0x170], R12 ;  /* 0x0001700c01007387 */ /* 0x000fe80000100a00 */
[----:B------:R3:W-:Y:S02]  /*26980*/  STL.64 [R1+0x178], R14 ;  /* 0x0001780e01007387 */ /* 0x0007e40000100a00 */
[----:B---3--:R-:W-:Y:S07]  /*26990*/  HMMA.16816.F32.BF16 R12, R4, R16, RZ ;  /* 0x00000010040c723c */ /* 0x008fee00000418ff */
[----:B------:R-:W-:-:S02]  /*269a0*/  MOV R16, R4 ;  /* 0x0000000400107202 */ /* 0x000fc40000000f00 */
[----:B------:R-:W-:Y:S11]  /*269b0*/  MOV R17, R5 ;  /* 0x0000000500117202 */ /* 0x000ff60000000f00 */
[----:B------:R-:W-:Y:S03]  /*269c0*/  @!UPT UIADD3 URZ, URZ, URZ, URZ ;  /* 0x0000003f3f3ff290 */ /* 0x000fe6000fffe03f */
[----:B------:R-:W-:Y:S04]  /*269d0*/  STL.64 [R1+0x1a0], R12 ;  /* 0x0001a00c01007387 */ /* 0x000fe80000100a00 */
[----:B------:R0:W-:Y:S04]  /*269e0*/  STL.64 [R1+0x1a8], R14 ;  /* 0x0001a80e01007387 */ /* 0x0001e80000100a00 */
[----:B0-----:R-:W2:Y:S04]  /*269f0*/  LDL.LU.64 R14, [R1+0x56e8] ;  /* 0x0056e800010e7983 */ /* 0x001ea80000300a00 */
[----:B------:R-:W3:Y:S04]  /*26a00*/  LDL.LU.64 R12, [R1+0x56e0] ;  /* 0x0056e000010c7983 */ /* 0x000ee80000300a00 */
[----:B------:R-:W3:Y:S04]  /*26a10*/  LDL.LU.64 R6, [R1+0x56d8] ;  /* 0x0056d80001067983 */ /* 0x000ee80000300a00 */
[----:B------:R-:W3:Y:S04]  /*26a20*/  LDL.LU.64 R4, [R1+0x56d0] ;  /* 0x0056d00001047983 */ /* 0x000ee80000300a00 */
[----:B------:R0:W-:Y:S02]  /*26a30*/  STL.64 [R1+0x5680], R18 ;  /* 0x0056801201007387 */ /* 0x0001e40000100a00 */
[----:B0-----:R-:W-:-:S02]  /*26a40*/  MOV R18, R0 ;  /* 0x0000000000127202 */ /* 0x001fc40000000f00 */
[----:B------:R-:W4:Y:S01]  /*26a50*/  LDL.LU R0, [R1+0x56c8] ;  /* 0x0056c80001007983 */ /* 0x000f220000300800 */
[-C--:B---3--:R-:W-:Y:S11]  /*26a60*/  HMMA.16816.F32.BF16 R4, R4, R12.reuse, RZ ;  /* 0x0000000c0404723c */ /* 0x088ff600000418ff */
[----:B------:R-:W-:Y:S11]  /*26a70*/  @!UPT UIADD3 URZ, URZ, URZ, URZ ;  /* 0x0000003f3f3ff290 */ /* 0x000ff6000fffe03f */
[----:B------:R-:W-:Y:S01]  /*26a80*/  @!UPT UIADD3 URZ, URZ, URZ, URZ ;  /* 0x0000003f3f3ff290 */ /* 0x000fe2000fffe03f */
[----:B------:R-:W-:Y:S04]  /*26a90*/  STL.64 [R1+0xc0], R4 ;  /* 0x0000c00401007387 */ /* 0x000fe80000100a00 */
[----:B------:R0:W-:Y:S04]  /*26aa0*/  STL.64 [R1+0xc8], R6 ;  /* 0x0000c80601007387 */ /* 0x0001e80000100a00 */
[----:B0-----:R-:W3:Y:S04]  /*26ab0*/  LDL.LU.64 R6, [R1+0x56c0] ;  /* 0x0056c00001067983 */ /* 0x001ee80000300a00 */
[----:B------:R-:W3:Y:S01]  /*26ac0*/  LDL.LU.64 R4, [R1+0x56b8] ;  /* 0x0056b80001047983 */ /* 0x000ee20000300a00 */
[----:B------:R-:W-:Y:S01]  /*26ad0*/  HMMA.16816.F32.BF16 R8, R8, R12, RZ ;  /* 0x0000000c0808723c */ /* 0x000fe200000418ff */
[----:B------:R-:W-:-:S02]  /*26ae0*/  MOV R19, R29 ;  /* 0x0000001d00137202 */ /* 0x000fc40000000f00 */
[----:B------:R-:W2:Y:S05]  /*26af0*/  LDL R29, [R1+0x1adc] ;  /* 0x001adc00011d7983 */ /* 0x000eaa0000100800 */
[----:B---3--:R-:W-:Y:S11]  /*26b00*/  HMMA.16816.F32.BF16 R4, R4, R12, RZ ;  /* 0x0000000c0404723c */ /* 0x008ff600000418ff */
[----:B------:R-:W-:Y:S11]  /*26b10*/  @!UPT UIADD3 URZ, URZ, URZ, URZ ;  /* 0x0000003f3f3ff290 */ /* 0x000ff6000fffe03f */
[----:B------:R-:W-:Y:S01]  /*26b20*/  @!UPT UIADD3 URZ, URZ, URZ, URZ ;  /* 0x0000003f3f3ff290 */ /* 0x000fe2000fffe03f */
[----:B------:R0:W-:Y:S04]  /*26b30*/  STL.64 [R1+0xb0], R4 ;  /* 0x0000b00401007387 */ /* 0x0001e80000100a00 */
[----:B------:R1:W-:Y:S04]  /*26b40*/  STL.64 [R1+0xb8], R6 ;  /* 0x0000b80601007387 */ /* 0x0003e80000100a00 */
[----:B0-----:R-:W3:Y:S04]  /*26b50*/  LDL.LU R4, [R1+0x40] ;  /* 0x0000400001047983 */ /* 0x001ee80000300800 */
[----:B------:R-:W3:Y:S04]  /*26b60*/  LDL.LU R5, [R1+0x44] ;  /* 0x0000440001057983 */ /* 0x000ee80000300800 */
[----:B-1----:R-:W3:Y:S04]  /*26b70*/  LDL.LU R6, [R1+0x48] ;  /* 0x0000480001067983 */ /* 0x002ee80000300800 */
[----:B------:R-:W3:Y:S04]  /*26b80*/  LDL.LU R7, [R1+0x4c] ;  /* 0x00004c0001077983 */ /* 0x000ee80000300800 */
[----:B------:R2:W-:Y:S04]  /*26b90*/  STL.64 [R1+0xa0], R8 ;  /* 0x0000a00801007387 */ /* 0x0005e80000100a00 */
[----:B------:R0:W-:Y:S01]  /*26ba0*/  STL.64 [R1+0xa8], R10 ;  /* 0x0000a80a01007387 */ /* 0x0001e20000100a00 */
[----:B--2---:R-:W-:Y:S01]  /*26bb0*/  IMAD.MOV.U32 R8, RZ, RZ, R14 ;  /* 0x000000ffff087224 */ /* 0x004fe200078e000e */
[----:B------:R-:W-:-:S02]  /*26bc0*/  MOV R9, R15 ;  /* 0x0000000f00097202 */ /* 0x000fc40000000f00 */
[----:B------:R-:W2:Y:S01]  /*26bd0*/  LDL.LU R14, [R1+0x56b0] ;  /* 0x0056b000010e7983 */ /* 0x000ea20000300800 */
[----:B0-----:R-:W-:-:S03]  /*26be0*/  MOV R10, R3 ;  /* 0x00000003000a7202 */ /* 0x001fc60000000f00 */
[----:B------:R-:W2:Y:S01]  /*26bf0*/  LDL.LU R15, [R1+0x56ac] ;  /* 0x0056ac00010f7983 */ /* 0x000ea20000300800 */
[----:B------:R-:W-:-:S03]  /*26c00*/  MOV R11, R28 ;  /* 0x0000001c000b7202 */ /* 0x000fc60000000f00 */
[----:B------:R-:W2:Y:S04]  /*26c10*/  LDL.LU R3, [R1+0x56a8] ;  /* 0x0056a80001037983 */ /* 0x000ea80000300800 */
[----:B------:R-:W3:Y:S01]  /*26c20*/  LDL.LU R28, [R1+0x56a4] ;  /* 0x0056a400011c7983 */ /* 0x000ee20000300800 */
[----:B------:R-:W-:Y:S03]  /*26c30*/  HMMA.16816.F32.BF16 R20, R20, R12, RZ ;  /* 0x0000000c1414723c */ /* 0x000fe600000418ff */
[----:B------:R-:W-:Y:S04]  /*26c40*/  STL.64 [R1+0x5670], R10 ;  /* 0x0056700a01007387 */ /* 0x000fe80000100a00 */
[----:B------:R0:W-:Y:S04]  /*26c50*/  STL.64 [R1+0x5668], R8 ;  /* 0x0056680801007387 */ /* 0x0001e80000100a00 */
[----:B0-----:R-:W4:Y:S04]  /*26c60*/  LDL.LU R8, [R1+0x70] ;  /* 0x0000700001087983 */ /* 0x001f280000300800 */
[----:B------:R-:W4:Y:S04]  /*26c70*/  LDL.LU R9, [R1+0x74] ;  /* 0x0000740001097983 */ /* 0x000f280000300800 */
[----:B------:R-:W4:Y:S01]  /*26c80*/  LDL.LU R10, [R1+0x78] ;  /* 0x00007800010a7983 */ /* 0x000f220000300800 */
[----:B--2---:R-:W-:-:S03]  /*26c90*/  IMAD.MOV.U32 R11, RZ, RZ, R3 ;  /* 0x000000ffff0b7224 */ /* 0x004fc600078e0003 */
[----:B------:R-:W2:Y:S04]  /*26ca0*/  LDL.LU R3, [R1+0x56a0] ;  /* 0x0056a00001037983 */ /* 0x000ea80000300800 */
[----:B------:R-:W-:Y:S04]  /*26cb0*/  STL.64 [R1+0xd0], R20 ;  /* 0x0000d01401007387 */ /* 0x000fe80000100a00 */
[----:B------:R-:W-:Y:S04]  /*26cc0*/  STL.64 [R1+0xd8], R22 ;  /* 0x0000d81601007387 */ /* 0x000fe80000100a00 */
[----:B---3--:R-:W0:Y:S04]  /*26cd0*/  LDSM.16.MT88.4 R20, [R28+0x1000] ;  /* 0x001000001c14783b */ /* 0x008e280000004200 */
[----:B0-----:R-:W-:Y:S04]  /*26ce0*/  STL.64 [R1+0x50], R20 ;  /* 0x0000501401007387 */ /* 0x001fe80000100a00 */
[----:B------:R0:W-:Y:S04]  /*26cf0*/  STL.64 [R1+0x58], R22 ;  /* 0x0000581601007387 */ /* 0x0001e80000100a00 */
[----:B0-----:R-:W3:Y:S04]  /*26d00*/  LDL.LU.64 R22, [R1+0x5698] ;  /* 0x0056980001167983 */ /* 0x001ee80000300a00 */
[----:B------:R-:W3:Y:S02]  /*26d10*/  LDL.LU.64 R20, [R1+0x5690] ;  /* 0x0056900001147983 */ /* 0x000ee40000300a00 */
[-C--:B---3--:R-:W-:Y:S11]  /*26d20*/  HMMA.16816.F32.BF16 R20, R20, R12.reuse, RZ ;  /* 0x0000000c1414723c */ /* 0x088ff600000418ff */
[----:B------:R-:W-:Y:S11]  /*26d30*/  @!UPT UIADD3 URZ, URZ, URZ, URZ ;  /* 0x0000003f3f3ff290 */ /* 0x000ff6000fffe03f */
[----:B------:R-:W-:Y:S01]  /*26d40*/  @!UPT UIADD3 URZ, URZ, URZ, URZ ;  /* 0x0000003f3f3ff290 */ /* 0x000fe2000fffe03f */
[----:B------:R-:W-:Y:S04]  /*26d50*/  STL.64 [R1+0xe0], R20 ;  /* 0x0000e01401007387 */ /* 0x000fe80000100a00 */
[----:B------:R0:W-:Y:S02]  /*26d60*/  STL.64 [R1+0xe8], R22 ;  /* 0x0000e81601007387 */ /* 0x0001e40000100a00 */
[----:B0-----:R-:W-:Y:S02]  /*26d70*/  HMMA.16816.F32.BF16 R20, R24, R12, RZ ;  /* 0x0000000c1814723c */ /* 0x001fe400000418ff */
[----:B------:R-:W3:Y:S05]  /*26d80*/  LDL.LU R24, [R1+0x90] ;  /* 0x0000900001187983 */ /* 0x000eea0000300800 */
[----:B------:R-:W-:-:S02]  /*26d90*/  MOV R26, R15 ;  /* 0x0000000f001a7202 */ /* 0x000fc40000000f00 */
[----:B------:R-:W-:Y:S11]  /*26da0*/  MOV R27, R14 ;  /* 0x0000000e001b7202 */ /* 0x000ff60000000f00 */
[----:B------:R-:W-:Y:S03]  /*26db0*/  @!UPT UIADD3 URZ, URZ, URZ, URZ ;  /* 0x0000003f3f3ff290 */ /* 0x000fe6000fffe03f */
[----:B------:R-:W-:Y:S04]  /*26dc0*/  STL.64 [R1+0x100], R20 ;  /* 0x0001001401007387 */ /* 0x000fe80000100a00 */
[----:B------:R-:W-:Y:S04]  /*26dd0*/  STL.64 [R1+0x108], R22 ;  /* 0x0001081601007387 */ /* 0x000fe80000100a00 */
[----:B------:R-:W3:Y:S04]  /*26de0*/  LDL.LU R25, [R1+0x94] ;  /* 0x0000940001197983 */ /* 0x000ee80000300800 */
[----:B------:R-:W3:Y:S04]  /*26df0*/  LDL.LU R15, [R1+0x568c] ;  /* 0x00568c00010f7983 */ /* 0x000ee80000300800 */
[----:B------:R-:W3:Y:S04]  /*26e00*/  LDL.LU R14, [R1+0x5688] ;  /* 0x00568800010e7983 */ /* 0x000ee80000300800 */
[----:B--2---:R-:W0:Y:S04]  /*26e10*/  LDSM.16.MT88.4 R20, [R3+0x1000] ;  /* 0x001000000314783b */ /* 0x004e280000004200 */
[----:B0-----:R-:W-:Y:S04]  /*26e20*/  STL.64 [R1+0x5620], R22 ;  /* 0x0056201601007387 */ /* 0x001fe80000100a00 */
[----:B------:R0:W-:Y:S02]  /*26e30*/  STL.64 [R1+0x5618], R20 ;  /* 0x0056181401007387 */ /* 0x0001e40000100a00 */
[----:B0-----:R-:W-:Y:S02]  /*26e40*/  HMMA.16816.F32.BF16 R20, R16, R12, RZ ;  /* 0x0000000c1014723c */ /* 0x001fe400000418ff */
[----:B----4-:R-:W0:Y:S11]  /*26e50*/  LDSM.16.MT88.4 R16, [R0+0x1080] ;  /* 0x001080000010783b */ /* 0x010e360000004200 */
[----:B------:R-:W-:Y:S10]  /*26e60*/  @!UPT UIADD3 URZ, URZ, URZ, URZ ;  /* 0x0000003f3f3ff290 */ /* 0x000ff4000fffe03f */
[----:B------:R0:W-:Y:S04]  /*26e70*/  STL.64 [R1+0x140], R20 ;  /* 0x0001401401007387 */ /* 0x0001e80000100a00 */
[----:B------:R1:W-:Y:S01]  /*26e80*/  STL.64 [R1+0x148], R22 ;  /* 0x0001481601007387 */ /* 0x0003e20000100a00 */
[----:B0-----:R-:W-:Y:S01]  /*26e90*/  MOV R20, R19 ;  /* 0x0000001300147202 */ /* 0x001fe20000000f00 */
[----:B-1----:R-:W-:Y:S01]  /*26ea0*/  IMAD.MOV.U32 R22, RZ, RZ, R17 ;  /* 0x000000ffff167224 */ /* 0x002fe200078e0011 */
[----:B------:R-:W-:Y:S02]  /*26eb0*/  MOV R21, R18 ;  /* 0x0000001200157202 */ /* 0x000fe40000000f00 */
[----:B------:R-:W-:Y:S01]  /*26ec0*/  MOV R23, R16 ;  /* 0x0000001000177202 */ /* 0x000fe20000000f00 */
[----:B------:R-:W2:Y:S04]  /*26ed0*/  LDL.LU.64 R18, [R1+0x5680] ;  /* 0x0056800001127983 */ /* 0x000ea80000300a00 */
[----:B------:R-:W-:Y:S04]  /*26ee0*/  STL [R1+0x5664], R20 ;  /* 0x0056641401007387 */ /* 0x000fe80000100800 */
[----:B------:R3:W-:Y:S04]  /*26ef0*/  STL [R1+0x5660], R21 ;  /* 0x0056601501007387 */ /* 0x0007e80000100800 */
[----:B------:R0:W-:Y:S04]  /*26f00*/  STL [R1+0x565c], R22 ;  /* 0x00565c1601007387 */ /* 0x0001e80000100800 */
[----:B------:R1:W-:Y:S01]  /*26f10*/  STL [R1+0x5658], R23 ;  /* 0x0056581701007387 */ /* 0x0003e20000100800 */
[----:B---3--:R-:W-:Y:S01]  /*26f20*/  IMAD.MOV.U32 R21, RZ, RZ, R15 ;  /* 0x000000ffff157224 */ /* 0x008fe200078e000f */
[----:B------:R-:W-:-:S02]  /*26f30*/  MOV R20, R14 ;  /* 0x0000000e00147202 */ /* 0x000fc40000000f00 */
[----:B------:R-:W3:Y:S04]  /*26f40*/  LDL.LU R14, [R1+0x567c] ;  /* 0x00567c00010e7983 */ /* 0x000ee80000300800 */
[----:B------:R-:W3:Y:S04]  /*26f50*/  LDL.LU R15, [R1+0x5678] ;  /* 0x00567800010f7983 */ /* 0x000ee80000300800 */
[----:B0-----:R-:W2:Y:S04]  /*26f60*/  LDL.LU R22, [R1+0x88] ;  /* 0x0000880001167983 */ /* 0x001ea80000300800 */
[----:B-1----:R-:W2:Y:S02]  /*26f70*/  LDL.LU R23, [R1+0x8c] ;  /* 0x00008c0001177983 */ /* 0x002ea40000300800 */
[C---:B--2---:R-:W-:Y:S08]  /*26f80*/  HMMA.16816.F32.BF16 R20, R4.reuse, R18, R20 ;  /* 0x000000120414723c */ /* 0x044ff00000041814 */
[----:B---3--:R-:W-:Y:S01]  /*26f90*/  HMMA.16816.F32.BF16 R4, R4, R14, R8 ;  /* 0x0000000e0404723c */ /* 0x008fe20000041808 */
[----:B------:R-:W-:Y:S11]  /*26fa0*/  LDSM.16.MT88.4 R8, [R28+0x1080] ;  /* 0x001080001c08783b */ /* 0x000ff60000004200 */
[----:B------:R-:W-:Y:S04]  /*26fb0*/  @!UPT UIADD3 URZ, URZ, URZ, URZ ;  /* 0x0000003f3f3ff290 */ /* 0x000fe8000fffe03f */
[----:B------:R-:W-:Y:S02]  /*26fc0*/  MOV R13, R21 ;  /* 0x00000015000d7202 */ /* 0x000fe40000000f00 */
[----:B------:R-:W-:Y:S01]  /*26fd0*/  MOV R12, R20 ;  /* 0x00000014000c7202 */ /* 0x000fe20000000f00 */
[----:B------:R-:W-:Y:S04]  /*26fe0*/  STL.64 [R1+0x138], R22 ;  /* 0x0001381601007387 */ /* 0x000fe80000100a00 */
[----:B------:R-:W-:Y:S01]  /*26ff0*/  STL [R1+0x55ec], R13 ;  /* 0x0055ec0d01007387 */ /* 0x000fe20000100800 */
[----:B------:R-:W-:Y:S01]  /*27000*/  MOV R17, R6 ;  /* 0x0000000600117202 */ /* 0x000fe20000000f00 */
[----:B------:R-:W-:Y:S02]  /*27010*/  IMAD.MOV.U32 R16, RZ, RZ, R7 ;  /* 0x000000ffff107224 */ /* 0x000fe400078e0007 */
[----:B------:R-:W-:Y:S04]  /*27020*/  STL [R1+0x55e8], R12 ;  /* 0x0055e80c01007387 */ /* 0x000fe80000100800 */
[----:B------:R-:W-:Y:S04]  /*27030*/  STL.64 [R1+0x150], R4 ;  /* 0x0001500401007387 */ /* 0x000fe80000100a00 */
[----:B------:R-:W0:Y:S04]  /*27040*/  LDSM.16.MT88.4 R4, [R2+0x1080] ;  /* 0x001080000204783b */ /* 0x000e280000004200 */
[----:B------:R-:W-:Y:S04]  /*27050*/  STL [R1+0x55f4], R16 ;  /* 0x0055f41001007387 */ /* 0x000fe80000100800 */
[----:B------:R-:W-:Y:S01]  /*27060*/  STL [R1+0x55f0], R17 ;  /* 0x0055f01101007387 */ /* 0x000fe20000100800 */
[----:B0-----:R-:W-:Y:S01]  /*27070*/  MOV R20, R4 ;  /* 0x0000000400147202 */ /* 0x001fe20000000f00 */
[----:B------:R-:W-:Y:S01]  /*27080*/  IMAD.MOV.U32 R23, RZ, RZ, R7 ;  /* 0x000000ffff177224 */ /* 0x000fe200078e0007 */
[----:B------:R-:W-:Y:S01]  /*27090*/  MOV R21, R5 ;  /* 0x0000000500157202 */ /* 0x000fe20000000f00 */
[----:B------:R-:W-:Y:S01]  /*270a0*/  IMAD.MOV.U32 R4, RZ, RZ, R11 ;  /* 0x000000ffff047224 */ /* 0x000fe200078e000b */
[----:B------:R-:W-:-:S02]  /*270b0*/  MOV R22, R6 ;  /* 0x0000000600167202 */ /* 0x000fc40000000f00 */
[----:B------:R-:W-:Y:S02]  /*270c0*/  MOV R5, R10 ;  /* 0x0000000a00057202 */ /* 0x000fe40000000f00 */
[----:B------:R-:W-:Y:S01]  /*270d0*/  MOV R7, R8 ;  /* 0x0000000800077202 */ /* 0x000fe20000000f00 */
[----:B------:R-:W2:Y:S01]  /*270e0*/  LDL.LU.64 R10, [R1+0x5670] ;  /* 0x00567000010a7983 */ /* 0x000ea20000300a00 */
[----:B------:R-:W-:-:S03]  /*270f0*/  MOV R6, R9 ;  /* 0x0000000900067202 */ /* 0x000fc60000000f00 */
[----:B------:R-:W2:Y:S02]  /*27100*/  LDL.LU.64 R8, [R1+0x5668] ;  /* 0x0056680001087983 */ /* 0x000ea40000300a00 */
[----:B--2---:R-:W-:Y:S11]  /*27110*/  HMMA.16816.F32.BF16 R24, R8, R18, R24 ;  /* 0x000000120818723c */ /* 0x004ff60000041818 */
[----:B------:R-:W-:Y:S11]  /*27120*/  @!UPT UIADD3 URZ, URZ, URZ, URZ ;  /* 0x0000003f3f3ff290 */ /* 0x000ff6000fffe03f */
[----:B------:R-:W-:Y:S01]  /*27130*/  @!UPT UIADD3 URZ, URZ, URZ, URZ ;  /* 0x0000003f3f3ff290 */ /* 0x000fe2000fffe03f */
[----:B------:R-:W-:Y:S04]  /*27140*/  STL.64 [R1+0x190], R24 ;  /* 0x0001901801007387 */ /* 0x000fe80000100a00 */
[----:B------:R-:W-:Y:S04]  /*27150*/  STL.64 [R1+0x198], R26 ;  /* 0x0001981a01007387 */ /* 0x000fe80000100a00 */
[----:B------:R-:W0:Y:S04]  /*27160*/  LDSM.16.MT88.4 R24, [R3+0x1080] ;  /* 0x001080000318783b */ /* 0x000e280000004200 */
[----:B0-----:R0:W-:Y:S04]  /*27170*/  STL.64 [R1+0x5560], R26 ;  /* 0x0055601a01007387 */ /* 0x0011e80000100a00 */
[----:B------:R1:W-:Y:S01]  /*27180*/  STL.64 [R1+0x5558], R24 ;  /* 0x0055581801007387 */ /* 0x0003e20000100a00 */
[----:B0-----:R-:W-:Y:S01]  /*27190*/  MOV R26, R5 ;  /* 0x00000005001a7202 */ /* 0x001fe20000000f00 */
[----:B------:R-:W-:Y:S01]  /*271a0*/  IMAD.MOV.U32 R27, RZ, RZ, R4 ;  /* 0x000000ffff1b7224 */ /* 0x000fe200078e0004 */
[----:B-1----:R-:W-:-:S02]  /*271b0*/  MOV R24, R7 ;  /* 0x0000000700187202 */ /* 0x002fc40000000f00 */
[----:B------:R-:W-:Y:S02]  /*271c0*/  MOV R25, R6 ;  /* 0x0000000600197202 */ /* 0x000fe40000000f00 */
[----:B------:R-:W0:Y:S02]  /*271d0*/  LDSM.16.MT88.4 R4, [R0+0x2000] ;  /* 0x002000000004783b */ /* 0x000e240000004200 */
[----:B0-----:R-:W-:Y:S01]  /*271e0*/  MOV R16, R4 ;  /* 0x0000000400107202 */ /* 0x001fe20000000f00 */
[----:B------:R-:W-:Y:S01]  /*271f0*/  IMAD.MOV.U32 R12, RZ, RZ, R7 ;  /* 0x000000ffff0c7224 */ /* 0x000fe200078e0007 */
[----:B------:R-:W-:Y:S02]  /*27200*/  MOV R17, R5 ;  /* 0x0000000500117202 */ /* 0x000fe40000000f00 */
[----:B------:R-:W-:Y:S02]  /*27210*/  MOV R13, R6 ;  /* 0x00000006000d7202 */ /* 0x000fe40000000f00 */
[----:B------:R-:W0:Y:S04]  /*27220*/  LDSM.16.M88.4 R4, [R29+0x20000] ;  /* 0x020000001d04783b */ /* 0x000e280000000200 */
[----:B------:R-:W-:Y:S04]  /*27230*/  STL.64 [R1+0x5590], R26 ;  /* 0x0055901a01007387 */ /* 0x000fe80000100a00 */
[----:B------:R-:W-:Y:S04]  /*27240*/  STL.64 [R1+0x5588], R24 ;  /* 0x0055881801007387 */ /* 0x000fe80000100a00 */
[----:B------:R-:W-:Y:S04]  /*27250*/  STL.64 [R1+0x5650], R18 ;  /* 0x0056501201007387 */ /* 0x000fe80000100a00 */
[----:B------:R-:W-:Y:S04]  /*27260*/  STL.64 [R1+0x5648], R16 ;  /* 0x0056481001007387 */ /* 0x000fe80000100a00 */
[----:B0-----:R-:W-:Y:S04]  /*27270*/  STL [R1+0x5448], R6 ;  /* 0x0054480601007387 */ /* 0x001fe80000100800 */
[----:B------:R-:W-:Y:S04]  /*27280*/  STL [R1+0x5444], R7 ;  /* 0x0054440701007387 */ /* 0x000fe80000100800 */
[----:B------:R0:W-:Y:S04]  /*27290*/  STL.64 [R1+0x5540], R4 ;  /* 0x0055400401007387 */ /* 0x0001e80000100a00 */
[----:B0-----:R-:W2:Y:S04]  /*272a0*/  LDL.LU R4, [R1+0x140] ;  /* 0x0001400001047983 */ /* 0x001ea80000300800 */
[----:B------:R-:W2:Y:S04]  /*272b0*/  LDL.LU R5, [R1+0x144] ;  /* 0x0001440001057983 */ /* 0x000ea80000300800 */
[----:B------:R-:W3:Y:S04]  /*272c0*/  LDL.LU R6, [R1+0x148] ;  /* 0x0001480001067983 */ /* 0x000ee80000300800 */
[----:B------:R-:W3:Y:S01]  /*272d0*/  LDL.LU R7, [R1+0x14c] ;  /* 0x00014c0001077983 */ /* 0x000ee20000300800 */
[----:B------:R-:W-:Y:S01]  /*272e0*/  MOV R24, R20 ;  /* 0x0000001400187202 */ /* 0x000fe20000000f00 */
[----:B------:R-:W-:-:S02]  /*272f0*/  IMAD.MOV.U32 R27, RZ, RZ, R23 ;  /* 0x000000ffff1b7224 */ /* 0x000fc400078e0017 */
[----:B---3--:R-:W-:Y:S04]  /*27300*/  STL.64 [R1+0x5550], R6 ;  /* 0x0055500601007387 */ /* 0x008fe80000100a00 */
[----:B--2---:R0:W-:Y:S04]  /*27310*/  STL.64 [R1+0x5548], R4 ;  /* 0x0055480401007387 */ /* 0x0041e80000100a00 */
[----:B0-----:R-:W2:Y:S04]  /*27320*/  LDL.LU R4, [R1+0x1a0] ;  /* 0x0001a00001047983 */ /* 0x001ea80000300800 */
[----:B------:R-:W2:Y:S04]  /*27330*/  LDL.LU R5, [R1+0x1a4] ;  /* 0x0001a40001057983 */ /* 0x000ea80000300800 */
[----:B------:R-:W3:Y:S04]  /*27340*/  LDL.LU R6, [R1+0x1a8] ;  /* 0x0001a80001067983 */ /* 0x000ee80000300800 */
[----:B------:R-:W3:Y:S01]  /*27350*/  LDL.LU R7, [R1+0x1ac] ;  /* 0x0001ac0001077983 */ /* 0x000ee20000300800 */
[----:B------:R-:W-:-:S02]  /*27360*/  MOV R26, R22 ;  /* 0x00000016001a7202 */ /* 0x000fc40000000f00 */
[----:B------:R-:W-:Y:S01]  /*27370*/  MOV R25, R21 ;  /* 0x0000001500197202 */ /* 0x000fe20000000f00 */
[----:B------:R-:W4:Y:S04]  /*27380*/  LDL.LU R20, [R1+0x5664] ;  /* 0x0056640001147983 */ /* 0x000f280000300800 */
[----:B------:R-:W4:Y:S04]  /*27390*/  LDL.LU R21, [R1+0x5660] ;  /* 0x0056600001157983 */ /* 0x000f280000300800 */
[----:B------:R-:W4:Y:S04]  /*273a0*/  LDL.LU R22, [R1+0x565c] ;  /* 0x00565c0001167983 */ /* 0x000f280000300800 */
[----:B------:R-:W4:Y:S04]  /*273b0*/  LDL.LU R23, [R1+0x5658] ;  /* 0x0056580001177983 */ /* 0x000f280000300800 */
[----:B------:R-:W-:Y:S04]  /*273c0*/  STL.64 [R1+0x55c0], R26 ;  /* 0x0055c01a01007387 */ /* 0x000fe80000100a00 */
[----:B------:R-:W-:Y:S04]  /*273d0*/  STL.64 [R1+0x55b8], R24 ;  /* 0x0055b81801007387 */ /* 0x000fe80000100a00 */
[----:B---3--:R-:W-:Y:S04]  /*273e0*/  STL.64 [R1+0x5570], R6 ;  /* 0x0055700601007387 */ /* 0x008fe80000100a00 */
[----:B--2---:R0:W-:Y:S04]  /*273f0*/  STL.64 [R1+0x5568], R4 ;  /* 0x0055680401007387 */ /* 0x0041e80000100a00 */
[----:B0-----:R-:W2:Y:S04]  /*27400*/  LDL.LU R4, [R1+0x100] ;  /* 0x0001000001047983 */ /* 0x001ea80000300800 */
[----:B------:R-:W2:Y:S04]  /*27410*/  LDL.LU R5, [R1+0x104] ;  /* 0x0001040001057983 */ /* 0x000ea80000300800 */
[----:B------:R-:W3:Y:S04]  /*27420*/  LDL.LU R6, [R1+0x108] ;  /* 0x0001080001067983 */ /* 0x000ee80000300800 */
[----:B------:R-:W3:Y:S01]  /*27430*/  LDL.LU R7, [R1+0x10c] ;  /* 0x00010c0001077983 */ /* 0x000ee20000300800 */
[----:B----4-:R-:W-:Y:S01]  /*27440*/  MOV R26, R21 ;  /* 0x00000015001a7202 */ /* 0x010fe20000000f00 */
[----:B------:R-:W-:Y:S01]  /*27450*/  IMAD.MOV.U32 R27, RZ, RZ, R20 ;  /* 0x000000ffff1b7224 */ /* 0x000fe200078e0014 */
[----:B------:R-:W-:-:S02]  /*27460*/  MOV R24, R23 ;  /* 0x0000001700187202 */ /* 0x000fc40000000f00 */
[----:B------:R-:W-:Y:S02]  /*27470*/  MOV R25, R22 ;  /* 0x0000001600197202 */ /* 0x000fe40000000f00 */
[----:B------:R-:W-:Y:S04]  /*27480*/  STL.64 [R1+0x5600], R26 ;  /* 0x0056001a01007387 */ /* 0x000fe80000100a00 */
[----:B------:R-:W-:Y:S04]  /*27490*/  STL.64 [R1+0x55f8], R24 ;  /* 0x0055f81801007387 */ /* 0x000fe80000100a00 */
[----:B---3--:R-:W-:Y:S04]  /*274a0*/  STL.64 [R1+0x5580], R6 ;  /* 0x0055800601007387 */ /* 0x008fe80000100a00 */
[----:B--2---:R0:W-:Y:S04]  /*274b0*/  STL.64 [R1+0x5578], R4 ;  /* 0x0055780401007387 */ /* 0x0041e80000100a00 */
[----:B0-----:R-:W2:Y:S04]  /*274c0*/  LDL.LU R4, [R1+0x170] ;  /* 0x0001700001047983 */ /* 0x001ea80000300800 */
[----:B------:R-:W2:Y:S04]  /*274d0*/  LDL.LU R5, [R1+0x174] ;  /* 0x0001740001057983 */ /* 0x000ea80000300800 */
[----:B------:R-:W3:Y:S04]  /*274e0*/  LDL.LU R6, [R1+0x178] ;  /* 0x0001780001067983 */ /* 0x000ee80000300800 */
[----:B------:R-:W3:Y:S04]  /*274f0*/  LDL.LU R7, [R1+0x17c] ;  /* 0x00017c0001077983 */ /* 0x000ee80000300800 */
[----:B------:R-:W4:Y:S04]  /*27500*/  LDL.LU R24, [R1+0xa0] ;  /* 0x0000a00001187983 */ /* 0x000f280000300800 */
[----:B------:R-:W4:Y:S04]  /*27510*/  LDL.LU R25, [R1+0xa4] ;  /* 0x0000a40001197983 */ /* 0x000f280000300800 */
[----:B------:R-:W2:Y:S04]  /*27520*/  LDL.LU R26, [R1+0xa8] ;  /* 0x0000a800011a7983 */ /* 0x000ea80000300800 */
[----:B------:R-:W2:Y:S04]  /*27530*/  LDL.LU R27, [R1+0xac] ;  /* 0x0000ac00011b7983 */ /* 0x000ea80000300800 */
[----:B------:R-:W3:Y:S04]  /*27540*/  LDL.LU R20, [R1+0x50] ;  /* 0x0000500001147983 */ /* 0x000ee80000300800 */
[----:B------:R-:W3:Y:S04]  /*27550*/  LDL.LU R21, [R1+0x54] ;  /* 0x0000540001157983 */ /* 0x000ee80000300800 */
[----:B------:R-:W3:Y:S04]  /*27560*/  LDL.LU R22, [R1+0x58] ;  /* 0x0000580001167983 */ /* 0x000ee80000300800 */
[----:B------:R-:W3:Y:S04]  /*27570*/  LDL.LU R23, [R1+0x5c] ;  /* 0x00005c0001177983 */ /* 0x000ee80000300800 */
[----:B--2---:R-:W-:Y:S04]  /*27580*/  STL.64 [R1+0x5610], R26 ;  /* 0x0056101a01007387 */ /* 0x004fe80000100a00 */
[----:B----4-:R0:W-:Y:S04]  /*27590*/  STL.64 [R1+0x5608], R24 ;  /* 0x0056081801007387 */ /* 0x0101e80000100a00 */
[----:B0-----:R-:W2:Y:S04]  /*275a0*/  LDL.LU R24, [R1+0x120] ;  /* 0x0001200001187983 */ /* 0x001ea80000300800 */
[----:B------:R-:W2:Y:S04]  /*275b0*/  LDL.LU R25, [R1+0x124] ;  /* 0x0001240001197983 */ /* 0x000ea80000300800 */
[----:B------:R-:W4:Y:S04]  /*275c0*/  LDL.LU R26, [R1+0x128] ;  /* 0x00012800011a7983 */ /* 0x000f280000300800 */
[----:B------:R-:W4:Y:S04]  /*275d0*/  LDL.LU R27, [R1+0x12c] ;  /* 0x00012c00011b7983 */ /* 0x000f280000300800 */
[----:B----4-:R-:W-:Y:S04]  /*275e0*/  STL.64 [R1+0x5630], R26 ;  /* 0x0056301a01007387 */ /* 0x010fe80000100a00 */
[----:B--2---:R0:W-:Y:S04]  /*275f0*/  STL.64 [R1+0x5628], R24 ;  /* 0x0056281801007387 */ /* 0x0041e80000100a00 */
[----:B0-----:R-:W2:Y:S04]  /*27600*/  LDL.LU R24, [R1+0xb0] ;  /* 0x0000b00001187983 */ /* 0x001ea80000300800 */
[----:B------:R-:W2:Y:S04]  /*27610*/  LDL.LU R25, [R1+0xb4] ;  /* 0x0000b40001197983 */ /* 0x000ea80000300800 */
[----:B------:R-:W4:Y:S04]  /*27620*/  LDL.LU R26, [R1+0xb8] ;  /* 0x0000b800011a7983 */ /* 0x000f280000300800 */
[----:B------:R-:W4:Y:S04]  /*27630*/  LDL.LU R27, [R1+0xbc] ;  /* 0x0000bc00011b7983 */ /* 0x000f280000300800 */
[----:B------:R-:W2:Y:S04]  /*27640*/  LDL.LU R16, [R1+0xc0] ;  /* 0x0000c00001107983 */ /* 0x000ea80000300800 */
[----:B------:R-:W3:Y:S04]  /*27650*/  LDL.LU R17, [R1+0xc4] ;  /* 0x0000c40001117983 */ /* 0x000ee80000300800 */
[----:B------:R-:W3:Y:S04]  /*27660*/  LDL.LU R18, [R1+0xc8] ;  /* 0x0000c80001127983 */ /* 0x000ee80000300800 */
[----:B------:R-:W3:Y:S04]  /*27670*/  LDL.LU R19, [R1+0xcc] ;  /* 0x0000cc0001137983 */ /* 0x000ee80000300800 */
[----:B----4-:R-:W-:Y:S04]  /*27680*/  STL.64 [R1+0x5640], R26 ;  /* 0x0056401a01007387 */ /* 0x010fe80000100a00 */
[----:B--2---:R0:W-:Y:S04]  /*27690*/  STL.64 [R1+0x5638], R24 ;  /* 0x0056381801007387 */ /* 0x0041e80000100a00 */
[----:B0-----:R-:W2:Y:S04]  /*276a0*/  LDL.LU R24, [R1+0xf0] ;  /* 0x0000f00001187983 */ /* 0x001ea80000300800 */
[----:B------:R-:W2:Y:S04]  /*276b0*/  LDL.LU R25, [R1+0xf4] ;  /* 0x0000f40001197983 */ /* 0x000ea80000300800 */
[----:B------:R-:W2:Y:S04]  /*276c0*/  LDL.LU R26, [R1+0xf8] ;  /* 0x0000f800011a7983 */ /* 0x000ea80000300800 */
[----:B------:R-:W2:Y:S04]  /*276d0*/  LDL.LU R27, [R1+0xfc] ;  /* 0x0000fc00011b7983 */ /* 0x000ea80000300800 */
[----:B---3--:R-:W-:Y:S04]  /*276e0*/  STL.64 [R1+0x55a0], R6 ;  /* 0x0055a00601007387 */ /* 0x008fe80000100a00 */
[----:B------:R0:W-:Y:S04]  /*276f0*/  STL.64 [R1+0x5598], R4 ;  /* 0x0055980401007387 */ /* 0x0001e80000100a00 */
[----:B0-----:R-:W3:Y:S04]  /*27700*/  LDL.LU R4, [R1+0xe0] ;  /* 0x0000e00001047983 */ /* 0x001ee80000300800 */
[----:B------:R-:W3:Y:S04]  /*27710*/  LDL.LU R5, [R1+0xe4] ;  /* 0x0000e40001057983 */ /* 0x000ee80000300800 */
[----:B------:R-:W4:Y:S04]  /*27720*/  LDL.LU R6, [R1+0xe8] ;  /* 0x0000e80001067983 */ /* 0x000f280000300800 */
[----:B------:R-:W4:Y:S04]  /*27730*/  LDL.LU R7, [R1+0xec] ;  /* 0x0000ec0001077983 */ /* 0x000f280000300800 */
[----:B----4-:R-:W-:Y:S04]  /*27740*/  STL.64 [R1+0x55b0], R6 ;  /* 0x0055b00601007387 */ /* 0x010fe80000100a00 */
[----:B---3--:R0:W-:Y:S04]  /*27750*/  STL.64 [R1+0x55a8], R4 ;  /* 0x0055a80401007387 */ /* 0x0081e80000100a00 */
        /* <DEDUP_REMOVED lines=9> */
[----:B------:R-:W4:Y:S01]  /*277f0*/  LDL.LU R7, [R1+0xdc] ;  /* 0x0000dc0001077983 */ /* 0x000f220000300800 */
[----:B------:R-:W-:Y:S03]  /*27800*/  HMMA.16816.F32.BF16 R8, R8, R14, R16 ;  /* 0x0000000e0808723c */ /* 0x000fe60000041810 */
[----:B----4-:R-:W-:Y:S04]  /*27810*/  STL.64 [R1+0x55e0], R6 ;  /* 0x0055e00601007387 */ /* 0x010fe80000100a00 */
[----:B---3--:R0:W-:Y:S04]  /*27820*/  STL.64 [R1+0x55d8], R4 ;  /* 0x0055d80401007387 */ /* 0x0081e80000100a00 */
[----:B0-----:R-:W3:Y:S04]  /*27830*/  LDL.LU R4, [R1+0x110] ;  /* 0x0001100001047983 */ /* 0x001ee80000300800 */
[----:B------:R-:W3:Y:S04]  /*27840*/  LDL.LU R5, [R1+0x114] ;  /* 0x0001140001057983 */ /* 0x000ee80000300800 */
[----:B------:R-:W3:Y:S04]  /*27850*/  LDL.LU R6, [R1+0x118] ;  /* 0x0001180001067983 */ /* 0x000ee80000300800 */
[----:B------:R-:W3:Y:S04]  /*27860*/  LDL.LU R7, [R1+0x11c] ;  /* 0x00011c0001077983 */ /* 0x000ee80000300800 */
[----:B------:R-:W2:Y:S04]  /*27870*/  LDL.LU.64 R18, [R1+0x5650] ;  /* 0x0056500001127983 */ /* 0x000ea80000300a00 */
[----:B------:R-:W4:Y:S04]  /*27880*/  LDL.LU.64 R16, [R1+0x5648] ;  /* 0x0056480001107983 */ /* 0x000f280000300a00 */
[----:B------:R-:W-:Y:S04]  /*27890*/  STL.64 [R1+0x180], R8 ;  /* 0x0001800801007387 */ /* 0x000fe80000100a00 */
[----:B------:R-:W-:Y:S04]  /*278a0*/  STL.64 [R1+0x188], R10 ;  /* 0x0001880a01007387 */ /* 0x000fe80000100a00 */
[----:B------:R-:W0:Y:S04]  /*278b0*/  LDSM.16.M88.4 R8, [R29+0x28000] ;  /* 0x028000001d08783b */ /* 0x000e280000000200 */
[----:B0-----:R-:W-:Y:S04]  /*278c0*/  STL [R1+0x544c], R10 ;  /* 0x00544c0a01007387 */ /* 0x001fe80000100800 */
[----:B------:R-:W-:Y:S04]  /*278d0*/  STL [R1+0x5440], R11 ;  /* 0x0054400b01007387 */ /* 0x000fe80000100800 */
[----:B------:R-:W-:Y:S01]  /*278e0*/  STL [R1+0x5178], R29 ;  /* 0x0051781d01007387 */ /* 0x000fe20000100800 */
[C---:B--2---:R-:W-:Y:S11]  /*278f0*/  HMMA.16816.F32.BF16 R24, R20.reuse, R18, R24 ;  /* 0x000000121418723c */ /* 0x044ff60000041818 */
[----:B------:R-:W-:Y:S11]  /*27900*/  @!UPT UIADD3 URZ, URZ, URZ, URZ ;  /* 0x0000003f3f3ff290 */ /* 0x000ff6000fffe03f */
[----:B------:R-:W-:Y:S01]  /*27910*/  @!UPT UIADD3 URZ, URZ, URZ, URZ ;  /* 0x0000003f3f3ff290 */ /* 0x000fe2000fffe03f */
[----:B------:R-:W-:Y:S04]  /*27920*/  STL.64 [R1+0x1d0], R24 ;  /* 0x0001d01801007387 */ /* 0x000fe80000100a00 */
[----:B------:R0:W-:Y:S04]  /*27930*/  STL.64 [R1+0x1d8], R26 ;  /* 0x0001d81a01007387 */ /* 0x0001e80000100a00 */
[----:B0-----:R-:W2:Y:S04]  /*27940*/  LDL.LU.64 R26, [R1+0x5640] ;  /* 0x00564000011a7983 */ /* 0x001ea80000300a00 */
[----:B------:R-:W2:Y:S02]  /*27950*/  LDL.LU.64 R24, [R1+0x5638] ;  /* 0x0056380001187983 */ /* 0x000ea40000300a00 */
[----:B--2---:R-:W-:Y:S02]  /*27960*/  HMMA.16816.F32.BF16 R20, R20, R14, R24 ;  /* 0x0000000e1414723c */ /* 0x004fe40000041818 */
[----:B------:R-:W2:Y:S04]  /*27970*/  LDL.LU.64 R26, [R1+0x5630] ;  /* 0x00563000011a7983 */ /* 0x000ea80000300a00 */
[----:B------:R-:W2:Y:S11]  /*27980*/  LDL.LU.64 R24, [R1+0x5628] ;  /* 0x0056280001187983 */ /* 0x000eb60000300a00 */
[----:B------:R-:W-:Y:S06]  /*27990*/  @!UPT UIADD3 URZ, URZ, URZ, URZ ;  /* 0x0000003f3f3ff290 */ /* 0x000fec000fffe03f */
[----:B------:R-:W-:Y:S04]  /*279a0*/  STL.64 [R1+0x1b0], R20 ;  /* 0x0001b01401007387 */ /* 0x000fe80000100a00 */
[----:B------:R-:W-:Y:S04]  /*279b0*/  STL.64 [R1+0x1b8], R22 ;  /* 0x0001b81601007387 */ /* 0x000fe80000100a00 */
[----:B------:R-:W0:Y:S04]  /*279c0*/  LDSM.16.MT88.4 R20, [R0+0x2080] ;  /* 0x002080000014783b */ /* 0x000e280000004200 */
[----:B0-----:R-:W-:Y:S04]  /*279d0*/  STL.64 [R1+0x30], R20 ;  /* 0x0000301401007387 */ /* 0x001fe80000100a00 */
[----:B------:R0:W-:Y:S04]  /*279e0*/  STL.64 [R1+0x38], R22 ;  /* 0x0000381601007387 */ /* 0x0001e80000100a00 */
[----:B0-----:R-:W2:Y:S04]  /*279f0*/  LDL.LU.64 R22, [R1+0x5620] ;  /* 0x0056200001167983 */ /* 0x001ea80000300a00 */
[----:B------:R-:W2:Y:S04]  /*27a00*/  LDL.LU.64 R20, [R1+0x5618] ;  /* 0x0056180001147983 */ /* 0x000ea80000300a00 */
        /* <DEDUP_REMOVED lines=9> */
[----:B------:R-:W3:Y:S04]  /*27aa0*/  LDL.LU.64 R26, [R1+0x5600] ;  /* 0x00560000011a7983 */ /* 0x000ee80000300a00 */
[----:B------:R-:W3:Y:S11]  /*27ab0*/  LDL.LU.64 R24, [R1+0x55f8] ;  /* 0x0055f80001187983 */ /* 0x000ef60000300a00 */
[----:B------:R-:W-:Y:S06]  /*27ac0*/  @!UPT UIADD3 URZ, URZ, URZ, URZ ;  /* 0x0000003f3f3ff290 */ /* 0x000fec000fffe03f */
[----:B------:R4:W-:Y:S04]  /*27ad0*/  STL.64 [R1+0x1c0], R20 ;  /* 0x0001c01401007387 */ /* 0x0009e80000100a00 */
[----:B------:R0:W-:Y:S01]  /*27ae0*/  STL.64 [R1+0x1c8], R22 ;  /* 0x0001c81601007387 */ /* 0x0001e20000100a00 */
[----:B----4-:R-:W-:-:S03]  /*27af0*/  MOV R20, R16 ;  /* 0x0000001000147202 */ /* 0x010fc60000000f00 */
[----:B------:R-:W2:Y:S01]  /*27b00*/  LDL.LU R16, [R1+0x55f4] ;  /* 0x0055f40001107983 */ /* 0x000ea20000300800 */
[----:B------:R-:W-:Y:S01]  /*27b10*/  MOV R21, R17 ;  /* 0x0000001100157202 */ /* 0x000fe20000000f00 */
[----:B0-----:R-:W-:Y:S01]  /*27b20*/  IMAD.MOV.U32 R23, RZ, RZ, R12 ;  /* 0x000000ffff177224 */ /* 0x001fe200078e000c */
[----:B------:R-:W-:Y:S01]  /*27b30*/  MOV R22, R13 ;  /* 0x0000000d00167202 */ /* 0x000fe20000000f00 */
[----:B------:R-:W4:Y:S04]  /*27b40*/  LDL.LU R17, [R1+0x55f0] ;  /* 0x0055f00001117983 */ /* 0x000f280000300800 */
[----:B------:R-:W2:Y:S04]  /*27b50*/  LDL.LU R13, [R1+0x55ec] ;  /* 0x0055ec00010d7983 */ /* 0x000ea80000300800 */
[----:B------:R-:W2:Y:S01]  /*27b60*/  LDL.LU R12, [R1+0x55e8] ;  /* 0x0055e800010c7983 */ /* 0x000ea20000300800 */
[C---:B---3--:R-:W-:Y:S11]  /*27b70*/  HMMA.16816.F32.BF16 R4, R24.reuse, R18, R4 ;  /* 0x000000121804723c */ /* 0x048ff60000041804 */
[----:B------:R-:W-:Y:S11]  /*27b80*/  @!UPT UIADD3 URZ, URZ, URZ, URZ ;  /* 0x0000003f3f3ff290 */ /* 0x000ff6000fffe03f */
[----:B------:R-:W-:Y:S01]  /*27b90*/  @!UPT UIADD3 URZ, URZ, URZ, URZ ;  /* 0x0000003f3f3ff290 */ /* 0x000fe2000fffe03f */
[----:B------:R-:W-:Y:S04]  /*27ba0*/  STL.64 [R1+0x90], R4 ;  /* 0x0000900401007387 */ /* 0x000fe80000100a00 */
[----:B------:R-:W-:Y:S04]  /*27bb0*/  STL.64 [R1+0x98], R6 ;  /* 0x0000980601007387 */ /* 0x000fe80000100a00 */
[----:B------:R-:W0:Y:S04]  /*27bc0*/  LDSM.16.MT88.4 R4, [R2+0x2000] ;  /* 0x002000000204783b */ /* 0x000e280000004200 */
[----:B0-----:R-:W-:Y:S04]  /*27bd0*/  STL.64 [R1+0x50], R4 ;  /* 0x0000500401007387 */ /* 0x001fe80000100a00 */
[----:B------:R0:W-:Y:S04]  /*27be0*/  STL.64 [R1+0x58], R6 ;  /* 0x0000580601007387 */ /* 0x0001e80000100a00 */
[----:B0-----:R-:W3:Y:S04]  /*27bf0*/  LDL.LU.64 R6, [R1+0x55e0] ;  /* 0x0055e00001067983 */ /* 0x001ee80000300a00 */
[----:B------:R-:W3:Y:S02]  /*27c00*/  LDL.LU.64 R4, [R1+0x55d8] ;  /* 0x0055d80001047983 */ /* 0x000ee40000300a00 */
[----:B---3--:R-:W-:Y:S02]  /*27c10*/  HMMA.16816.F32.BF16 R24, R24, R14, R4 ;  /* 0x0000000e1818723c */ /* 0x008fe40000041804 */
[----:B------:R-:W3:Y:S04]  /*27c20*/  LDL.LU.64 R6, [R1+0x55d0] ;  /* 0x0055d00001067983 */ /* 0x000ee80000300a00 */
[----:B------:R-:W3:Y:S11]  /*27c30*/  LDL.LU.64 R4, [R1+0x55c8] ;  /* 0x0055c80001047983 */ /* 0x000ef60000300a00 */
[----:B------:R-:W-:Y:S06]  /*27c40*/  @!UPT UIADD3 URZ, URZ, URZ, URZ ;  /* 0x0000003f3f3ff290 */ /* 0x000fec000fffe03f */
[----:B------:R-:W-:Y:S04]  /*27c50*/  STL.64 [R1+0x60], R24 ;  /* 0x0000601801007387 */ /* 0x000fe80000100a00 */
[----:B------:R0:W-:Y:S04]  /*27c60*/  STL.64 [R1+0x68], R26 ;  /* 0x0000681a01007387 */ /* 0x0001e80000100a00 */
[----:B0-----:R-:W3:Y:S04]  /*27c70*/  LDL.LU.64 R26, [R1+0x55c0] ;  /* 0x0055c000011a7983 */ /* 0x001ee80000300a00 */
[----:B------:R-:W3:Y:S02]  /*27c80*/  LDL.LU.64 R24, [R1+0x55b8] ;  /* 0x0055b80001187983 */ /* 0x000ee40000300a00 */
[C---:B---3--:R-:W-:Y:S11]  /*27c90*/  HMMA.16816.F32.BF16 R4, R24.reuse, R18, R4 ;  /* 0x000000121804723c */ /* 0x048ff60000041804 */
[----:B------:R-:W-:Y:S11]  /*27ca0*/  @!UPT UIADD3 URZ, URZ, URZ, URZ ;  /* 0x0000003f3f3ff290 */ /* 0x000ff6000fffe03f */
[----:B------:R-:W-:Y:S01]  /*27cb0*/  @!UPT UIADD3 URZ, URZ, URZ, URZ ;  /* 0x0000003f3f3ff290 */ /* 0x000fe2000fffe03f */
[----:B------:R-:W-:Y:S04]  /*27cc0*/  STL.64 [R1+0xc0], R4 ;  /* 0x0000c00401007387 */ /* 0x000fe80000100a00 */
        /* <DEDUP_REMOVED lines=11> */
[----:B---3--:R-:W-:Y:S11]  /*27d80*/  HMMA.16816.F32.BF16 R4, R24, R18, R4 ;  /* 0x000000121804723c */ /* 0x008ff60000041804 */
[----:B------:R-:W-:Y:S11]  /*27d90*/  @!UPT UIADD3 URZ, URZ, URZ, URZ ;  /* 0x0000003f3f3ff290 */ /* 0x000ff6000fffe03f */
[----:B------:R-:W-:Y:S01]  /*27da0*/  @!UPT UIADD3 URZ, URZ, URZ, URZ ;  /* 0x0000003f3f3ff290 */ /* 0x000fe2000fffe03f */
[----:B------:R-:W-:Y:S01]  /*27db0*/  STL.64 [R1+0xa0], R4 ;  /* 0x0000a00401007387 */ /* 0x000fe20000100a00 */
[----:B------:R-:W-:-:S03]  /*27dc0*/  MOV R0, R7 ;  /* 0x0000000700007202 */ /* 0x000fc60000000f00 */
[----:B------:R0:W-:Y:S04]  /*27dd0*/  STL [R1+0xa8], R6 ;  /* 0x0000a80601007387 */ /* 0x0001e80000100800 */
        /* <DEDUP_REMOVED lines=18> */
[----:B------:R-:W2:Y:S11]  /*27f00*/  LDL.LU.64 R4, [R1+0x5540] ;  /* 0x0055400001047983 */ /* 0x000eb60000300a00 */
[----:B------:R-:W-:Y:S10]  /*27f10*/  @!UPT UIADD3 URZ, URZ, URZ, URZ ;  /* 0x0000003f3f3ff290 */ /* 0x000ff4000fffe03f */
[----:B------:R-:W-:Y:S04]  /*27f20*/  STL.64 [R1+0x20], R24 ;  /* 0x0000201801007387 */ /* 0x000fe80000100a00 */
[----:B------:R-:W-:Y:S04]  /*27f30*/  STL.64 [R1+0x28], R26 ;  /* 0x0000281a01007387 */ /* 0x000fe80000100a00 */
[----:B------:R-:W2:Y:S04]  /*27f40*/  LDL.LU R14, [R1+0x138] ;  /* 0x00013800010e7983 */ /* 0x000ea80000300800 */
[----:B------:R-:W2:Y:S02]  /*27f50*/  LDL.LU R15, [R1+0x13c] ;  /* 0x00013c00010f7983 */ /* 0x000ea40000300800 */
[----:B--2---:R-:W-:Y:S11]  /*27f60*/  HMMA.16816.F32.BF16 R12, R20, R4, R12 ;  /* 0x00000004140c723c */ /* 0x004ff6000004180c */
[----:B------:R-:W-:Y:S11]  /*27f70*/  @!UPT UIADD3 URZ, URZ, URZ, URZ ;  /* 0x0000003f3f3ff290 */ /* 0x000ff6000fffe03f */
[----:B------:R-:W-:Y:S01]  /*27f80*/  @!UPT UIADD3 URZ, URZ, URZ, URZ ;  /* 0x0000003f3f3ff290 */ /* 0x000fe2000fffe03f */
[----:B------:R-:W-:Y:S01]  /*27f90*/  STL.64 [R1+0xe0], R12 ;  /* 0x0000e00c01007387 */ /* 0x000fe20000100a00 */
[----:B------:R-:W-:-:S03]  /*27fa0*/  MOV R29, R15 ;  /* 0x0000000f001d7202 */ /* 0x000fc60000000f00 */
[----:B------:R-:W-:Y:S04]  /*27fb0*/  STL [R1+0xe8], R14 ;  /* 0x0000e80e01007387 */ /* 0x000fe80000100800 */
[----:B------:R-:W0:Y:S02]  /*27fc0*/  LDSM.16.MT88.4 R12, [R2+0x2080] ;  /* 0x00208000020c783b */ /* 0x000e240000004200 */
[----:B0-----:R-:W-:Y:S01]  /*27fd0*/  MOV R27, R12 ;  /* 0x0000000c001b7202 */ /* 0x001fe20000000f00 */
[----:B------:R-:W-:Y:S01]  /*27fe0*/  IMAD.MOV.U32 R26, RZ, RZ, R13 ;  /* 0x000000ffff1a7224 */ /* 0x000fe200078e000d */
[----:B------:R-:W-:Y:S02]  /*27ff0*/  MOV R25, R14 ;  /* 0x0000000e00197202 */ /* 0x000fe40000000f00 */
[----:B------:R-:W-:-:S02]  /*28000*/  MOV R24, R15 ;  /* 0x0000000f00187202 */ /* 0x000fc40000000f00 */
[----:B------:R-:W0:Y:S04]  /*28010*/  LDSM.16.MT88.4 R12, [R28+0x2000] ;  /* 0x002000001c0c783b */ /* 0x000e280000004200 */
[----:B0-----:R-:W-:Y:S04]  /*28020*/  STL.64 [R1+0x54c0], R14 ;  /* 0x0054c00e01007387 */ /* 0x001fe80000100a00 */
[----:B------:R0:W-:Y:S04]  /*28030*/  STL.64 [R1+0x54b8], R12 ;  /* 0x0054b80c01007387 */ /* 0x0001e80000100a00 */
[----:B0-----:R-:W2:Y:S04]  /*28040*/  LDL.LU R12, [R1+0x150] ;  /* 0x00015000010c7983 */ /* 0x001ea80000300800 */
[----:B------:R-:W2:Y:S01]  /*28050*/  LDL.LU R13, [R1+0x154] ;  /* 0x00015400010d7983 */ /* 0x000ea20000300800 */
[----:B----4-:R-:W-:Y:S01]  /*28060*/  MOV R14, R17 ;  /* 0x00000011000e7202 */ /* 0x010fe20000000f00 */
[----:B------:R-:W-:-:S02]  /*28070*/  IMAD.MOV.U32 R15, RZ, RZ, R16 ;  /* 0x000000ffff0f7224 */ /* 0x000fc400078e0010 */
[----:B------:R-:W0:Y:S04]  /*28080*/  LDSM.16.MT88.4 R16, [R28+0x2080] ;  /* 0x002080001c10783b */ /* 0x000e280000004200 */
[----:B0-----:R-:W-:Y:S04]  /*28090*/  STL.64 [R1+0x54a0], R18 ;  /* 0x0054a01201007387 */ /* 0x001fe80000100a00 */
[----:B------:R-:W-:Y:S04]  /*280a0*/  STL.64 [R1+0x5498], R16 ;  /* 0x0054981001007387 */ /* 0x000fe80000100a00 */
[----:B------:R-:W-:Y:S01]  /*280b0*/  STL [R1+0x5450], R28 ;  /* 0x0054501c01007387 */ /* 0x000fe20000100800 */
[----:B--2---:R-:W-:Y:S11]  /*280c0*/  HMMA.16816.F32.BF16 R20, R20, R8, R12 ;  /* 0x000000081414723c */ /* 0x004ff6000004180c */
[----:B------:R-:W-:Y:S11]  /*280d0*/  @!UPT UIADD3 URZ, URZ, URZ, URZ ;  /* 0x0000003f3f3ff290 */ /* 0x000ff6000fffe03f */
[----:B------:R-:W-:Y:S02]  /*280e0*/  @!UPT UIADD3 URZ, URZ, URZ, URZ ;  /* 0x0000003f3f3ff290 */ /* 0x000fe4000fffe03f */
[----:B------:R-:W-:Y:S01]  /*280f0*/  MOV R10, R20 ;  /* 0x00000014000a7202 */ /* 0x000fe20000000f00 */
[----:B------:R-:W-:Y:S01]  /*28100*/  IMAD.MOV.U32 R11, RZ, RZ, R23 ;  /* 0x000000ffff0b7224 */ /* 0x000fe200078e0017 */
[----:B------:R-:W-:Y:S02]  /*28110*/  MOV R6, R21 ;  /* 0x0000001500067202 */ /* 0x000fe40000000f00 */
[----:B------:R-:W-:Y:S02]  /*28120*/  MOV R7, R22 ;  /* 0x0000001600077202 */ /* 0x000fe40000000f00 */
[----:B------:R-:W0:Y:S04]  /*28130*/  LDSM.16.MT88.4 R20, [R3+0x2000] ;  /* 0x002000000314783b */ /* 0x000e280000004200 */
[----:B------:R-:W-:Y:S04]  /*28140*/  STL.64 [R1+0x5530], R10 ;  /* 0x0055300a01007387 */ /* 0x000fe80000100a00 */
[----:B------:R-:W-:Y:S01]  /*28150*/  STL.64 [R1+0x5528], R8 ;  /* 0x0055280801007387 */ /* 0x000fe20000100a00 */
[----:B------:R-:W-:Y:S01]  /*28160*/  MOV R14, R25 ;  /* 0x00000019000e7202 */ /* 0x000fe20000000f00 */
[----:B------:R-:W-:Y:S01]  /*28170*/  IMAD.MOV.U32 R15, RZ, RZ, R24 ;  /* 0x000000ffff0f7224 */ /* 0x000fe200078e0018 */
[----:B------:R-:W-:-:S02]  /*28180*/  MOV R12, R27 ;  /* 0x0000001b000c7202 */ /* 0x000fc40000000f00 */
[----:B------:R-:W-:Y:S01]  /*28190*/  MOV R13, R26 ;  /* 0x0000001a000d7202 */ /* 0x000fe20000000f00 */
[----:B0-----:R-:W-:Y:S04]  /*281a0*/  STL.64 [R1+0x5480], R22 ;  /* 0x0054801601007387 */ /* 0x001fe80000100a00 */
[----:B------:R0:W-:Y:S04]  /*281b0*/  STL.64 [R1+0x5478], R20 ;  /* 0x0054781401007387 */ /* 0x0001e80000100a00 */
        /* <DEDUP_REMOVED lines=8> */
[----:B------:R-:W-:Y:S04]  /*28240*/  STL.64 [R1+0x54f0], R14 ;  /* 0x0054f00e01007387 */ /* 0x000fe80000100a00 */
[----:B------:R0:W-:Y:S04]  /*28250*/  STL.64 [R1+0x54e8], R12 ;  /* 0x0054e80c01007387 */ /* 0x0001e80000100a00 */
[----:B0-----:R-:W2:Y:S04]  /*28260*/  LDL.LU R12, [R1+0x50] ;  /* 0x00005000010c7983 */ /* 0x001ea80000300800 */
[----:B------:R-:W2:Y:S04]  /*28270*/  LDL.LU R13, [R1+0x54] ;  /* 0x00005400010d7983 */ /* 0x000ea80000300800 */
[----:B------:R-:W2:Y:S04]  /*28280*/  LDL.LU R14, [R1+0x58] ;  /* 0x00005800010e7983 */ /* 0x000ea80000300800 */
[----:B------:R-:W2:Y:S04]  /*28290*/  LDL.LU R15, [R1+0x5c] ;  /* 0x00005c00010f7983 */ /* 0x000ea80000300800 */
[----:B--2---:R-:W-:Y:S04]  /*282a0*/  STL.64 [R1+0x5520], R14 ;  /* 0x0055200e01007387 */ /* 0x004fe80000100a00 */
[----:B------:R-:W-:Y:S04]  /*282b0*/  STL.64 [R1+0x5518], R12 ;  /* 0x0055180c01007387 */ /* 0x000fe80000100a00 */
[----:B------:R-:W-:Y:S04]  /*282c0*/  STL.64 [R1+0x54b0], R18 ;  /* 0x0054b01201007387 */ /* 0x000fe80000100a00 */
[----:B----4-:R0:W-:Y:S04]  /*282d0*/  STL.64 [R1+0x54a8], R16 ;  /* 0x0054a81001007387 */ /* 0x0101e80000100a00 */
        /* <DEDUP_REMOVED lines=16> */
[----:B----4-:R-:W-:Y:S04]  /*283e0*/  STL.64 [R1+0x54d0], R18 ;  /* 0x0054d01201007387 */ /* 0x010fe80000100a00 */
[----:B--2---:R0:W-:Y:S04]  /*283f0*/  STL.64 [R1+0x54c8], R16 ;  /* 0x0054c81001007387 */ /* 0x0041e80000100a00 */
        /* <DEDUP_REMOVED lines=9> */
[----:B------:R-:W4:Y:S01]  /*28490*/  LDL.LU R19, [R1+0xcc] ;  /* 0x0000cc0001137983 */ /* 0x000f220000300800 */
[----:B---3--:R-:W-:Y:S03]  /*284a0*/  HMMA.16816.F32.BF16 R8, R24, R4, R8 ;  /* 0x000000041808723c */ /* 0x008fe60000041808 */
[----:B----4-:R-:W-:Y:S04]  /*284b0*/  STL.64 [R1+0x5500], R18 ;  /* 0x0055001201007387 */ /* 0x010fe80000100a00 */
[----:B--2---:R0:W-:Y:S04]  /*284c0*/  STL.64 [R1+0x54f8], R16 ;  /* 0x0054f81001007387 */ /* 0x0041e80000100a00 */
[----:B0-----:R-:W2:Y:S04]  /*284d0*/  LDL.LU R16, [R1+0x180] ;  /* 0x0001800001107983 */ /* 0x001ea80000300800 */
[----:B------:R-:W2:Y:S04]  /*284e0*/  LDL.LU R17, [R1+0x184] ;  /* 0x0001840001117983 */ /* 0x000ea80000300800 */
[----:B------:R-:W3:Y:S04]  /*284f0*/  LDL.LU R18, [R1+0x188] ;  /* 0x0001880001127983 */ /* 0x000ee80000300800 */
[----:B------:R-:W3:Y:S01]  /*28500*/  LDL.LU R19, [R1+0x18c] ;  /* 0x00018c0001137983 */ /* 0x000ee20000300800 */
[----:B------:R-:W-:-:S03]  /*28510*/  MOV R28, R11 ;  /* 0x0000000b001c7202 */ /* 0x000fc60000000f00 */
[----:B---3--:R-:W-:Y:S04]  /*28520*/  STL.64 [R1+0x5510], R18 ;  /* 0x0055101201007387 */ /* 0x008fe80000100a00 */
[----:B--2---:R0:W-:Y:S04]  /*28530*/  STL.64 [R1+0x5508], R16 ;  /* 0x0055081001007387 */ /* 0x0041e80000100a00 */
[----:B0-----:R-:W2:Y:S04]  /*28540*/  LDL.LU R16, [R1+0x190] ;  /* 0x0001900001107983 */ /* 0x001ea80000300800 */
[----:B------:R-:W2:Y:S04]  /*28550*/  LDL.LU R17, [R1+0x194] ;  /* 0x0001940001117983 */ /* 0x000ea80000300800 */
[----:B------:R-:W2:Y:S04]  /*28560*/  LDL.LU R18, [R1+0x198] ;  /* 0x0001980001127983 */ /* 0x000ea80000300800 */
[----:B------:R-:W2:Y:S04]  /*28570*/  LDL.LU R19, [R1+0x19c] ;  /* 0x00019c0001137983 */ /* 0x000ea80000300800 */
[----:B------:R0:W-:Y:S04]  /*28580*/  STL.64 [R1+0x5490], R22 ;  /* 0x0054901601007387 */ /* 0x0001e80000100a00 */
[----:B------:R1:W-:Y:S01]  /*28590*/  STL.64 [R1+0x5488], R20 ;  /* 0x0054881401007387 */ /* 0x0003e20000100a00 */
[----:B0-----:R-:W-:-:S03]  /*285a0*/  MOV R23, R0 ;  /* 0x0000000000177202 */ /* 0x001fc60000000f00 */
[----:B-1----:R-:W3:Y:S04]  /*285b0*/  LDL.LU R20, [R1+0xa0] ;  /* 0x0000a00001147983 */ /* 0x002ee80000300800 */
[----:B------:R-:W3:Y:S04]  /*285c0*/  LDL.LU R21, [R1+0xa4] ;  /* 0x0000a40001157983 */ /* 0x000ee80000300800 */
[----:B------:R-:W3:Y:S04]  /*285d0*/  LDL.LU R22, [R1+0xa8] ;  /* 0x0000a80001167983 */ /* 0x000ee80000300800 */
[----:B------:R-:W4:Y:S04]  /*285e0*/  LDL.LU R0, [R1+0x5538] ;  /* 0x0055380001007983 */ /* 0x000f280000300800 */
[----:B------:R-:W-:Y:S04]  /*285f0*/  STL.64 [R1+0xf0], R8 ;  /* 0x0000f00801007387 */ /* 0x000fe80000100a00 */
[----:B------:R0:W-:Y:S04]  /*28600*/  STL [R1+0xf8], R10 ;  /* 0x0000f80a01007387 */ /* 0x0001e80000100800 */
        /* <DEDUP_REMOVED lines=10> */
[----:B------:R2:W-:Y:S02]  /*286b0*/  STL.64 [R1+0x5458], R24 ;  /* 0x0054581801007387 */ /* 0x0005e40000100a00 */
[C---:B--2---:R-:W-:Y:S02]  /*286c0*/  HMMA.16816.F32.BF16 R24, R12.reuse, R4, R16 ;  /* 0x000000040c18723c */ /* 0x044fe40000041810 */
        /* <DEDUP_REMOVED lines=9> */
[----:B------:R-:W2:Y:S04]  /*28760*/  LDL.LU.64 R16, [R1+0x5508] ;  /* 0x0055080001107983 */ /* 0x000ea80000300a00 */
[----:B------:R-:W-:Y:S04]  /*28770*/  STL.64 [R1+0x5470], R26 ;  /* 0x0054701a01007387 */ /* 0x000fe80000100a00 */
[----:B------:R0:W-:Y:S04]  /*28780*/  STL.64 [R1+0x5468], R24 ;  /* 0x0054681801007387 */ /* 0x0001e80000100a00 */
[----:B0-----:R-:W4:Y:S04]  /*28790*/  LDL.LU R24, [R1+0x120] ;  /* 0x0001200001187983 */ /* 0x001f280000300800 */
[----:B------:R-:W4:Y:S04]  /*287a0*/  LDL.LU R25, [R1+0x124] ;  /* 0x0001240001197983 */ /* 0x000f280000300800 */
[----:B------:R-:W4:Y:S04]  /*287b0*/  LDL.LU R26, [R1+0x128] ;  /* 0x00012800011a7983 */ /* 0x000f280000300800 */
[----:B------:R-:W4:Y:S01]  /*287c0*/  LDL.LU R27, [R1+0x12c] ;  /* 0x00012c00011b7983 */ /* 0x000f220000300800 */
[----:B--2---:R-:W-:Y:S03]  /*287d0*/  HMMA.16816.F32.BF16 R12, R12, R8, R16 ;  /* 0x000000080c0c723c */ /* 0x004fe60000041810 */
[----:B------:R-:W2:Y:S04]  /*287e0*/  LDL.LU.64 R18, [R1+0x5500] ;  /* 0x0055000001127983 */ /* 0x000ea80000300a00 */
[----:B------:R-:W2:Y:S11]  /*287f0*/  LDL.LU.64 R16, [R1+0x54f8] ;  /* 0x0054f80001107983 */ /* 0x000eb60000300a00 */
[----:B------:R-:W-:Y:S05]  /*28800*/  @!UPT UIADD3 URZ, URZ, URZ, URZ ;  /* 0x0000003f3f3ff290 */ /* 0x000fea000fffe03f */
        /* <DEDUP_REMOVED lines=20> */
[----:B------:R0:W-:Y:S04]  /*28950*/  STL.64 [R1+0xb8], R14 ;  /* 0x0000b80e01007387 */ /* 0x0001e80000100a00 */
[----:B0-----:R-:W2:Y:S04]  /*28960*/  LDL.LU.64 R14, [R1+0x54c0] ;  /* 0x0054c000010e7983 */ /* 0x001ea80000300a00 */
[----:B------:R-:W2:Y:S02]  /*28970*/  LDL.LU.64 R12, [R1+0x54b8] ;  /* 0x0054b800010c7983 */ /* 0x000ea40000300a00 */
        /* <DEDUP_REMOVED lines=12> */
[----:B------:R1:W-:Y:S04]  /*28a40*/  STL.64 [R1+0x138], R14 ;  /* 0x0001380e01007387 */ /* 0x0003e80000100a00 */
[----:B0-----:R-:W2:Y:S04]  /*28a50*/  LDL.LU R12, [R1+0x70] ;  /* 0x00007000010c7983 */ /* 0x001ea80000300800 */
[----:B------:R-:W2:Y:S04]  /*28a60*/  LDL.LU R13, [R1+0x74] ;  /* 0x00007400010d7983 */ /* 0x000ea80000300800 */
[----:B-1----:R-:W2:Y:S04]  /*28a70*/  LDL.LU R14, [R1+0x78] ;  /* 0x00007800010e7983 */ /* 0x002ea80000300800 */
[----:B------:R-:W2:Y:S01]  /*28a80*/  LDL.LU R15, [R1+0x7c] ;  /* 0x00007c00010f7983 */ /* 0x000ea20000300800 */
        /* <DEDUP_REMOVED lines=8> */
[----:B------:R-:W4:Y:S04]  /*28b10*/  LDL.LU.64 R22, [R1+0x5480] ;  /* 0x0054800001167983 */ /* 0x000f280000300a00 */
[----:B------:R-:W4:Y:S11]  /*28b20*/  LDL.LU.64 R20, [R1+0x5478] ;  /* 0x0054780001147983 */ /* 0x000f360000300a00 */
[----:B------:R-:W-:Y:S06]  /*28b30*/  @!UPT UIADD3 URZ, URZ, URZ, URZ ;  /* 0x0000003f3f3ff290 */ /* 0x000fec000fffe03f */
[----:B------:R0:W-:Y:S04]  /*28b40*/  STL.64 [R1+0x90], R16 ;  /* 0x0000901001007387 */ /* 0x0001e80000100a00 */
[----:B------:R1:W-:Y:S04]  /*28b50*/  STL.64 [R1+0x98], R18 ;  /* 0x0000981201007387 */ /* 0x0003e80000100a00 */
[----:B0-----:R-:W3:Y:S04]  /*28b60*/  LDL.LU R16, [R1+0x1c0] ;  /* 0x0001c00001107983 */ /* 0x001ee80000300800 */
[----:B------:R-:W3:Y:S04]  /*28b70*/  LDL.LU R17, [R1+0x1c4] ;  /* 0x0001c40001117983 */ /* 0x000ee80000300800 */
[----:B-1----:R-:W3:Y:S04]  /*28b80*/  LDL.LU R18, [R1+0x1c8] ;  /* 0x0001c80001127983 */ /* 0x002ee80000300800 */
[----:B------:R-:W3:Y:S01]  /*28b90*/  LDL.LU R19, [R1+0x1cc] ;  /* 0x0001cc0001137983 */ /* 0x000ee20000300800 */
[C---:B----4-:R-:W-:Y:S11]  /*28ba0*/  HMMA.16816.F32.BF16 R24, R20.reuse, R4, R24 ;  /* 0x000000041418723c */ /* 0x050ff60000041818 */
[----:B------:R-:W-:Y:S11]  /*28bb0*/  @!UPT UIADD3 URZ, URZ, URZ, URZ ;  /* 0x0000003f3f3ff290 */ /* 0x000ff6000fffe03f */
[----:B------:R-:W-:Y:S01]  /*28bc0*/  @!UPT UIADD3 URZ, URZ, URZ, URZ ;  /* 0x0000003f3f3ff290 */ /* 0x000fe2000fffe03f */
[----:B------:R-:W-:Y:S04]  /*28bd0*/  STL.64 [R1+0x120], R24 ;  /* 0x0001201801007387 */ /* 0x000fe80000100a00 */
[----:B------:R0:W-:Y:S04]  /*28be0*/  STL.64 [R1+0x128], R26 ;  /* 0x0001281a01007387 */ /* 0x0001e80000100a00 */
[----:B0-----:R-:W4:Y:S04]  /*28bf0*/  LDL.LU.64 R26, [R1+0x5470] ;  /* 0x00547000011a7983 */ /* 0x001f280000300a00 */
[----:B------:R-:W2:Y:S01]  /*28c00*/  LDL.LU.64 R24, [R1+0x5468] ;  /* 0x0054680001187983 */ /* 0x000ea20000300a00 */
[----:B---3--:R-:W-:Y:S11]  /*28c10*/  HMMA.16816.F32.BF16 R16, R20, R8, R16 ;  /* 0x000000081410723c */ /* 0x008ff60000041810 */
[----:B------:R-:W-:Y:S11]  /*28c20*/  @!UPT UIADD3 URZ, URZ, URZ, URZ ;  /* 0x0000003f3f3ff290 */ /* 0x000ff6000fffe03f */
[----:B------:R-:W-:Y:S01]  /*28c30*/  @!UPT UIADD3 URZ, URZ, URZ, URZ ;  /* 0x0000003f3f3ff290 */ /* 0x000fe2000fffe03f */
[----:B------:R-:W-:Y:S04]  /*28c40*/  STL.64 [R1+0x110], R16 ;  /* 0x0001101001007387 */ /* 0x000fe80000100a00 */
[----:B------:R-:W-:Y:S01]  /*28c50*/  STL.64 [R1+0x118], R18 ;  /* 0x0001181201007387 */ /* 0x000fe20000100a00 */
[----:B----4-:R-:W-:Y:S01]  /*28c60*/  MOV R20, R27 ;  /* 0x0000001b00147202 */ /* 0x010fe20000000f00 */
[----:B------:R-:W-:Y:S01]  /*28c70*/  IMAD.MOV.U32 R21, RZ, RZ, R26 ;  /* 0x000000ffff157224 */ /* 0x000fe200078e001a */
[----:B--2---:R-:W-:Y:S02]  /*28c80*/  MOV R22, R25 ;  /* 0x0000001900167202 */ /* 0x004fe40000000f00 */
[----:B------:R-:W-:Y:S02]  /*28c90*/  MOV R23, R24 ;  /* 0x0000001800177202 */ /* 0x000fe40000000f00 */
[----:B------:R-:W0:Y:S04]  /*28ca0*/  LDSM.16.MT88.4 R24, [R2+0x3000] ;  /* 0x003000000218783b */ /* 0x000e280000004200 */
[----:B------:R-:W-:Y:S04]  /*28cb0*/  STL.64 [R1+0x5438], R22 ;  /* 0x0054381601007387 */ /* 0x000fe80000100a00 */
[----:B------:R1:W-:Y:S04]  /*28cc0*/  STL.64 [R1+0x5430], R20 ;  /* 0x0054301401007387 */ /* 0x0003e80000100a00 */
[----:B-1----:R-:W2:Y:S04]  /*28cd0*/  LDL.LU R20, [R1+0x20] ;  /* 0x0000200001147983 */ /* 0x002ea80000300800 */
[----:B------:R-:W2:Y:S04]  /*28ce0*/  LDL.LU R21, [R1+0x24] ;  /* 0x0000240001157983 */ /* 0x000ea80000300800 */
[----:B------:R-:W2:Y:S04]  /*28cf0*/  LDL.LU R22, [R1+0x28] ;  /* 0x0000280001167983 */ /* 0x000ea80000300800 */
[----:B------:R-:W2:Y:S01]  /*28d00*/  LDL.LU R23, [R1+0x2c] ;  /* 0x00002c0001177983 */ /* 0x000ea20000300800 */
[----:B0-----:R-:W-:Y:S01]  /*28d10*/  MOV R17, R26 ;  /* 0x0000001a00117202 */ /* 0x001fe20000000f00 */
[----:B------:R-:W-:Y:S01]  /*28d20*/  IMAD.MOV.U32 R18, RZ, RZ, R25 ;  /* 0x000000ffff127224 */ /* 0x000fe200078e0019 */
[----:B------:R-:W-:-:S02]  /*28d30*/  MOV R16, R27 ;  /* 0x0000001b00107202 */ /* 0x000fc40000000f00 */
[----:B------:R-:W-:Y:S01]  /*28d40*/  MOV R0, R24 ;  /* 0x0000001800007202 */ /* 0x000fe20000000f00 */
[----:B------:R-:W3:Y:S04]  /*28d50*/  LDL.LU.64 R26, [R1+0x5460] ;  /* 0x00546000011a7983 */ /* 0x000ee80000300a00 */
[----:B------:R-:W3:Y:S04]  /*28d60*/  LDL.LU.64 R24, [R1+0x5458] ;  /* 0x0054580001187983 */ /* 0x000ee80000300a00 */
[----:B------:R-:W-:Y:S04]  /*28d70*/  STL [R1+0x5428], R18 ;  /* 0x0054281201007387 */ /* 0x000fe80000100800 */
[----:B------:R0:W-:Y:S01]  /*28d80*/  STL.64 [R1+0x5420], R16 ;  /* 0x0054201001007387 */ /* 0x0001e20000100a00 */
[----:B------:R-:W-:-:S03]  /*28d90*/  MOV R19, R29 ;  /* 0x0000001d00137202 */ /* 0x000fc60000000f00 */
[----:B0-----:R-:W4:Y:S04]  /*28da0*/  LDL.LU R16, [R1+0xe0] ;  /* 0x0000e00001107983 */ /* 0x001f280000300800 */
[----:B------:R-:W4:Y:S04]  /*28db0*/  LDL.LU R17, [R1+0xe4] ;  /* 0x0000e40001117983 */ /* 0x000f280000300800 */
[----:B------:R-:W4:Y:S01]  /*28dc0*/  LDL.LU R18, [R1+0xe8] ;  /* 0x0000e80001127983 */ /* 0x000f220000300800 */
[C---:B---3--:R-:W-:Y:S08]  /*28dd0*/  HMMA.16816.F32.BF16 R12, R24.reuse, R4, R12 ;  /* 0x00000004180c723c */ /* 0x048ff0000004180c */
[----:B--2---:R-:W-:Y:S07]  /*28de0*/  HMMA.16816.F32.BF16 R20, R24, R8, R20 ;  /* 0x000000081814723c */ /* 0x004fee0000041814 */
[----:B------:R-:W-:-:S08]  /*28df0*/  MOV R24, R10 ;  /* 0x0000000a00187202 */ /* 0x000fd00000000f00 */
[----:B------:R0:W-:Y:S01]  /*28e00*/  STL.64 [R1+0x80], R12 ;  /* 0x0000800c01007387 */ /* 0x0001e20000100a00 */
[----:B------:R-:W-:-:S03]  /*28e10*/  IMAD.MOV.U32 R29, RZ, RZ, R15 ;  /* 0x000000ffff1d7224 */ /* 0x000fc600078e000f */
[----:B------:R1:W-:Y:S01]  /*28e20*/  STL [R1+0x88], R14 ;  /* 0x0000880e01007387 */ /* 0x0003e20000100800 */
[----:B------:R-:W-:-:S03]  /*28e30*/  MOV R15, R28 ;  /* 0x0000001c000f7202 */ /* 0x000fc60000000f00 */
[----:B0-----:R-:W2:Y:S04]  /*28e40*/  LDL.LU R12, [R1+0xf0] ;  /* 0x0000f000010c7983 */ /* 0x001ea80000300800 */
[----:B------:R-:W2:Y:S04]  /*28e50*/  LDL.LU R13, [R1+0xf4] ;  /* 0x0000f400010d7983 */ /* 0x000ea80000300800 */
[----:B-1----:R-:W2:Y:S04]  /*28e60*/  LDL.LU R14, [R1+0xf8] ;  /* 0x0000f800010e7983 */ /* 0x002ea80000300800 */
[----:B------:R-:W3:Y:S04]  /*28e70*/  LDL.LU R28, [R1+0x5450] ;  /* 0x00545000011c7983 */ /* 0x000ee80000300800 */
[----:B------:R-:W-:Y:S04]  /*28e80*/  STL [R1+0x53d8], R29 ;  /* 0x0053d81d01007387 */ /* 0x000fe80000100800 */
[----:B------:R-:W2:Y:S04]  /*28e90*/  LDL.LU R10, [R1+0x544c] ;  /* 0x00544c00010a7983 */ /* 0x000ea80000300800 */
[----:B------:R-:W-:Y:S04]  /*28ea0*/  STL.64 [R1+0x60], R20 ;  /* 0x0000601401007387 */ /* 0x000fe80000100a00 */
[----:B------:R-:W-:Y:S04]  /*28eb0*/  STL.64 [R1+0x68], R22 ;  /* 0x0000681601007387 */ /* 0x000fe80000100a00 */
[----:B------:R-:W0:Y:S01]  /*28ec0*/  LDSM.16.MT88.4 R20, [R2+0x3080] ;  /* 0x003080000214783b */ /* 0x000e220000004200 */
[----:B------:R-:W-:Y:S01]  /*28ed0*/  MOV R25, R6 ;  /* 0x0000000600197202 */ /* 0x000fe20000000f00 */
[----:B------:R-:W-:Y:S01]  /*28ee0*/  IMAD.MOV.U32 R26, RZ, RZ, R7 ;  /* 0x000000ffff1a7224 */ /* 0x000fe200078e0007 */
[----:B------:R-:W-:Y:S01]  /*28ef0*/  MOV R27, R11 ;  /* 0x0000000b001b7202 */ /* 0x000fe20000000f00 */
[----:B------:R-:W4:Y:S04]  /*28f00*/  LDL.LU R6, [R1+0x5448] ;  /* 0x0054480001067983 */ /* 0x000f280000300800 */
[----:B------:R-:W4:Y:S04]  /*28f10*/  LDL.LU R7, [R1+0x5444] ;  /* 0x0054440001077983 */ /* 0x000f280000300800 */
[----:B------:R-:W2:Y:S04]  /*28f20*/  LDL.LU R11, [R1+0x5440] ;  /* 0x00544000010b7983 */ /* 0x000ea80000300800 */
[----:B0-----:R-:W-:Y:S01]  /*28f30*/  STL.64 [R1+0x20], R20 ;  /* 0x0000201401007387 */ /* 0x001fe20000100a00 */
[----:B------:R-:W-:-:S03]  /*28f40*/  MOV R29, R23 ;  /* 0x00000017001d7202 */ /* 0x000fc60000000f00 */
[----:B------:R0:W-:Y:S04]  /*28f50*/  STL [R1+0x28], R22 ;  /* 0x0000281601007387 */ /* 0x0001e80000100800 */
[----:B0-----:R-:W4:Y:S04]  /*28f60*/  LDL.LU.64 R22, [R1+0x5438] ;  /* 0x0054380001167983 */ /* 0x001f280000300a00 */
[----:B------:R-:W4:Y:S04]  /*28f70*/  LDL.LU.64 R20, [R1+0x5430] ;  /* 0x0054300001147983 */ /* 0x000f280000300a00 */
[----:B------:R-:W-:Y:S04]  /*28f80*/  STL [R1+0x53e0], R29 ;  /* 0x0053e01d01007387 */ /* 0x000fe80000100800 */
[----:B------:R-:W-:Y:S01]  /*28f90*/  STL [R1+0x53dc], R2 ;  /* 0x0053dc0201007387 */ /* 0x000fe20000100800 */
[C---:B----4-:R-:W-:Y:S11]  /*28fa0*/  HMMA.16816.F32.BF16 R16, R20.reuse, R6, R16 ;  /* 0x000000061410723c */ /* 0x050ff60000041810 */
[----:B------:R-:W-:Y:S11]  /*28fb0*/  @!UPT UIADD3 URZ, URZ, URZ, URZ ;  /* 0x0000003f3f3ff290 */ /* 0x000ff6000fffe03f */
[----:B------:R-:W-:Y:S01]  /*28fc0*/  @!UPT UIADD3 URZ, URZ, URZ, URZ ;  /* 0x0000003f3f3ff290 */ /* 0x000fe2000fffe03f */
[----:B------:R0:W-:Y:S01]  /*28fd0*/  STL.64 [R1+0x78], R18 ;  /* 0x0000781201007387 */ /* 0x0001e20000100a00 */
[----:B------:R-:W-:Y:S01]  /*28fe0*/  MOV R4, R16 ;  /* 0x0000001000047202 */ /* 0x000fe20000000f00 */
[----:B------:R-:W-:Y:S02]  /*28ff0*/  IMAD.MOV.U32 R5, RZ, RZ, R17 ;  /* 0x000000ffff057224 */ /* 0x000fe400078e0011 */
[----:B0-----:R-:W4:Y:S04]  /*29000*/  LDL.LU R18, [R1+0x5428] ;  /* 0x0054280001127983 */ /* 0x001f280000300800 */
[----:B------:R-:W4:Y:S01]  /*29010*/  LDL.LU.64 R16, [R1+0x5420] ;  /* 0x0054200001107983 */ /* 0x000f220000300a00 */
[----:B--2---:R-:W-:Y:S03]  /*29020*/  HMMA.16816.F32.BF16 R24, R20, R10, R24 ;  /* 0x0000000a1418723c */ /* 0x004fe60000041818 */
[----:B---3--:R-:W0:Y:S04]  /*29030*/  LDSM.16.MT88.4 R20, [R28+0x3000] ;  /* 0x003000001c14783b */ /* 0x008e280000004200 */
[----:B------:R-:W-:Y:S04]  /*29040*/  STL [R1+0x5314], R4 ;  /* 0x0053140401007387 */ /* 0x000fe80000100800 */
[----:B------:R-:W-:Y:S11]  /*29050*/  STL [R1+0x5310], R5 ;  /* 0x0053100501007387 */ /* 0x000ff60000100800 */
[----:B------:R-:W-:Y:S01]  /*29060*/  @!UPT UIADD3 URZ, URZ, URZ, URZ ;  /* 0x0000003f3f3ff290 */ /* 0x000fe2000fffe03f */
[----:B------:R-:W-:Y:S04]  /*29070*/  STL.64 [R1+0x160], R24 ;  /* 0x0001601801007387 */ /* 0x000fe80000100a00 */
[----:B------:R-:W-:Y:S04]  /*29080*/  STL.64 [R1+0x168], R26 ;  /* 0x0001681a01007387 */ /* 0x000fe80000100a00 */
[----:B------:R-:W-:Y:S01]  /*29090*/  LDSM.16.MT88.4 R24, [R3+0x3080] ;  /* 0x003080000318783b */ /* 0x000fe20000004200 */
[----:B0-----:R-:W-:-:S03]  /*290a0*/  MOV R29, R22 ;  /* 0x00000016001d7202 */ /* 0x001fc60000000f00 */
[----:B------:R-:W-:Y:S01]  /*290b0*/  STL.64 [R1+0x10], R20 ;  /* 0x0000101401007387 */ /* 0x000fe20000100a00 */
[----:B------:R-:W-:-:S03]  /*290c0*/  MOV R2, R23 ;  /* 0x0000001700027202 */ /* 0x000fc60000000f00 */
[----:B------:R-:W0:Y:S04]  /*290d0*/  LDSM.16.MT88.4 R20, [R28+0x3080] ;  /* 0x003080001c14783b */ /* 0x000e280000004200 */
[----:B------:R-:W2:Y:S04]  /*290e0*/  LDL R19, [R1+0xe38] ;  /* 0x000e380001137983 */ /* 0x000ea80000100800 */
[----:B------:R-:W-:Y:S04]  /*290f0*/  STL [R1+0x52dc], R28 ;  /* 0x0052dc1c01007387 */ /* 0x000fe80000100800 */
[----:B0-----:R-:W-:Y:S04]  /*29100*/  STL.64 [R1], R20 ;  /* 0x0000001401007387 */ /* 0x001fe80000100a00 */
[----:B------:R-:W-:Y:S04]  /*29110*/  STL.64 [R1+0x8], R22 ;  /* 0x0000081601007387 */ /* 0x000fe80000100a00 */
[----:B------:R-:W0:Y:S04]  /*29120*/  LDSM.16.MT88.4 R20, [R3+0x3000] ;  /* 0x003000000314783b */ /* 0x000e280000004200 */
[----:B0-----:R-:W-:Y:S04]  /*29130*/  STL.64 [R1+0x5340], R22 ;  /* 0x0053401601007387 */ /* 0x001fe80000100a00 */
[----:B------:R0:W-:Y:S02]  /*29140*/  STL.64 [R1+0x5338], R20 ;  /* 0x0053381401007387 */ /* 0x0001e40000100a00 */
[----:B0-----:R-:W-:-:S02]  /*29150*/  MOV R20, R0 ;  /* 0x0000000000147202 */ /* 0x001fc40000000f00 */
[----:B------:R-:W3:Y:S01]  /*29160*/  LDL.LU R0, [R1+0x5418] ;  /* 0x0054180001007983 */ /* 0x000ee20000300800 */
[----:B----4-:R-:W-:Y:S01]  /*29170*/  IMAD.MOV.U32 R21, RZ, RZ, R18 ;  /* 0x000000ffff157224 */ /* 0x010fe200078e0012 */
[----:B------:R-:W-:Y:S02]  /*29180*/  MOV R22, R17 ;  /* 0x0000001100167202 */ /* 0x000fe40000000f00 */
[----:B------:R-:W-:-:S05]  /*29190*/  MOV R23, R16 ;  /* 0x0000001000177202 */ /* 0x000fca0000000f00 */
[----:B------:R-:W-:Y:S04]  /*291a0*/  STL.64 [R1+0x5400], R22 ;  /* 0x0054001601007387 */ /* 0x000fe80000100a00 */
[----:B------:R0:W-:Y:S04]  /*291b0*/  STL.64 [R1+0x53f8], R20 ;  /* 0x0053f81401007387 */ /* 0x0001e80000100a00 */
[----:B0-----:R-:W4:Y:S04]  /*291c0*/  LDL.LU R20, [R1+0x40] ;  /* 0x0000400001147983 */ /* 0x001f280000300800 */
[----:B------:R-:W4:Y:S04]  /*291d0*/  LDL.LU R21, [R1+0x44] ;  /* 0x0000440001157983 */ /* 0x000f280000300800 */
[----:B------:R-:W4:Y:S04]  /*291e0*/  LDL.LU R22, [R1+0x48] ;  /* 0x0000480001167983 */ /* 0x000f280000300800 */
[----:B------:R-:W4:Y:S02]  /*291f0*/  LDL.LU R23, [R1+0x4c] ;  /* 0x00004c0001177983 */ /* 0x000f240000300800 */
[----:B----4-:R-:W-:Y:S11]  /*29200*/  HMMA.16816.F32.BF16 R12, R20, R6, R12 ;  /* 0x00000006140c723c */ /* 0x010ff6000004180c */
[----:B------:R-:W-:Y:S11]  /*29210*/  @!UPT UIADD3 URZ, URZ, URZ, URZ ;  /* 0x0000003f3f3ff290 */ /* 0x000ff6000fffe03f */
[----:B------:R-:W-:Y:S02]  /*29220*/  @!UPT UIADD3 URZ, URZ, URZ, URZ ;  /* 0x0000003f3f3ff290 */ /* 0x000fe4000fffe03f */
[----:B------:R-:W-:Y:S01]  /*29230*/  IMAD.MOV.U32 R8, RZ, RZ, R15 ;  /* 0x000000ffff087224 */ /* 0x000fe200078e000f */
[----:B------:R-:W-:Y:S01]  /*29240*/  MOV R9, R14 ;  /* 0x0000000e00097202 */ /* 0x000fe20000000f00 */
[----:B------:R-:W-:Y:S04]  /*29250*/  STL.64 [R1+0x180], R12 ;  /* 0x0001800c01007387 */ /* 0x000fe80000100a00 */
[----:B------:R-:W-:Y:S04]  /*29260*/  STL [R1+0x52e4], R8 ;  /* 0x0052e40801007387 */ /* 0x000fe80000100800 */
[----:B------:R-:W-:Y:S04]  /*29270*/  STL [R1+0x52e0], R9 ;  /* 0x0052e00901007387 */ /* 0x000fe80000100800 */
[----:B------:R-:W-:Y:S04]  /*29280*/  STL.64 [R1+0x5320], R26 ;  /* 0x0053201a01007387 */ /* 0x000fe80000100a00 */
[----:B------:R0:W-:Y:S04]  /*29290*/  STL.64 [R1+0x5318], R24 ;  /* 0x0053181801007387 */ /* 0x0001e80000100a00 */
[----:B---3--:R-:W1:Y:S04]  /*292a0*/  LDSM.16.MT88.4 R12, [R0+0x4000] ;  /* 0x00400000000c783b */ /* 0x008e680000004200 */
        /* <DEDUP_REMOVED lines=10> */
[----:B-1----:R-:W-:-:S02]  /*29350*/  MOV R4, R12 ;  /* 0x0000000c00047202 */ /* 0x002fc40000000f00 */
[----:B------:R-:W-:Y:S01]  /*29360*/  MOV R5, R13 ;  /* 0x0000000d00057202 */ /* 0x000fe20000000f00 */
[----:B----4-:R-:W-:Y:S04]  /*29370*/  STL.64 [R1+0x5410], R26 ;  /* 0x0054101a01007387 */ /* 0x010fe80000100a00 */
[----:B---3--:R0:W-:Y:S04]  /*29380*/  STL.64 [R1+0x5408], R24 ;  /* 0x0054081801007387 */ /* 0x0081e80000100a00 */
[----:B0-----:R-:W3:Y:S04]  /*29390*/  LDL.LU R24, [R1+0x100] ;  /* 0x0001000001187983 */ /* 0x001ee80000300800 */
[----:B------:R-:W3:Y:S04]  /*293a0*/  LDL.LU R25, [R1+0x104] ;  /* 0x0001040001197983 */ /* 0x000ee80000300800 */
[----:B------:R-:W3:Y:S04]  /*293b0*/  LDL.LU R26, [R1+0x108] ;  /* 0x00010800011a7983 */ /* 0x000ee80000300800 */
[----:B------:R-:W3:Y:S04]  /*293c0*/  LDL.LU R27, [R1+0x10c] ;  /* 0x00010c00011b7983 */ /* 0x000ee80000300800 */
[----:B------:R-:W-:Y:S04]  /*293d0*/  STL [R1+0x52d8], R3 ;  /* 0x0052d80301007387 */ /* 0x000fe80000100800 */
[----:B------:R-:W-:Y:S04]  /*293e0*/  STL.64 [R1+0x58], R14 ;  /* 0x0000580e01007387 */ /* 0x000fe80000100a00 */
[----:B--2---:R-:W0:Y:S04]  /*293f0*/  LDSM.16.M88.4 R12, [R19+0x20080] ;  /* 0x02008000130c783b */ /* 0x004e280000000200 */
[----:B------:R-:W1:Y:S04]  /*29400*/  LDSM.16.M88.4 R16, [R19+0x28080] ;  /* 0x028080001310783b */ /* 0x000e680000000200 */
[----:B0-----:R-:W-:Y:S04]  /*29410*/  STL [R1+0x52e8], R13 ;  /* 0x0052e80d01007387 */ /* 0x001fe80000100800 */
[----:B------:R-:W-:Y:S04]  /*29420*/  STL [R1+0x51d4], R14 ;  /* 0x0051d40e01007387 */ /* 0x000fe80000100800 */
[----:B------:R0:W-:Y:S01]  /*29430*/  STL [R1+0x51d0], R15 ;  /* 0x0051d00f01007387 */ /* 0x0001e20000100800 */
[----:B---3--:R-:W-:Y:S03]  /*29440*/  HMMA.16816.F32.BF16 R20, R20, R10, R24 ;  /* 0x0000000a1414723c */ /* 0x008fe60000041818 */
[----:B------:R-:W2:Y:S04]  /*29450*/  LDL.LU.64 R26, [R1+0x5410] ;  /* 0x00541000011a7983 */ /* 0x000ea80000300a00 */
[----:B------:R-:W2:Y:S11]  /*29460*/  LDL.LU.64 R24, [R1+0x5408] ;  /* 0x0054080001187983 */ /* 0x000eb60000300a00 */
[----:B------:R-:W-:Y:S05]  /*29470*/  @!UPT UIADD3 URZ, URZ, URZ, URZ ;  /* 0x0000003f3f3ff290 */ /* 0x000fea000fffe03f */
[----:B------:R3:W-:Y:S01]  /*29480*/  STL.64 [R1+0x40], R20 ;  /* 0x0000401401007387 */ /* 0x0007e20000100a00 */
[----:B0-----:R-:W-:Y:S01]  /*29490*/  MOV R15, R22 ;  /* 0x00000016000f7202 */ /* 0x001fe20000000f00 */
[----:B------:R-:W-:Y:S02]  /*294a0*/  IMAD.MOV.U32 R14, RZ, RZ, R23 ;  /* 0x000000ffff0e7224 */ /* 0x000fe400078e0017 */
[----:B------:R-:W2:Y:S04]  /*294b0*/  LDL.LU.64 R22, [R1+0x5400] ;  /* 0x0054000001167983 */ /* 0x000ea80000300a00 */
[----:B---3--:R-:W2:Y:S04]  /*294c0*/  LDL.LU.64 R20, [R1+0x53f8] ;  /* 0x0053f80001147983 */ /* 0x008ea80000300a00 */
[----:B-1----:R-:W-:Y:S04]  /*294d0*/  STL [R1+0x51cc], R18 ;  /* 0x0051cc1201007387 */ /* 0x002fe80000100800 */
[----:B------:R0:W-:Y:S01]  /*294e0*/  STL [R1+0x51c8], R19 ;  /* 0x0051c81301007387 */ /* 0x0001e20000100800 */
[C---:B--2---:R-:W-:Y:S11]  /*294f0*/  HMMA.16816.F32.BF16 R24, R20.reuse, R6, R24 ;  /* 0x000000061418723c */ /* 0x044ff60000041818 */
[----:B------:R-:W-:Y:S11]  /*29500*/  @!UPT UIADD3 URZ, URZ, URZ, URZ ;  /* 0x0000003f3f3ff290 */ /* 0x000ff6000fffe03f */
[----:B------:R-:W-:Y:S01]  /*29510*/  @!UPT UIADD3 URZ, URZ, URZ, URZ ;  /* 0x0000003f3f3ff290 */ /* 0x000fe2000fffe03f */
[----:B------:R1:W-:Y:S01]  /*29520*/  STL [R1+0x170], R24 ;  /* 0x0001701801007387 */ /* 0x0003e20000100800 */
[----:B0-----:R-:W-:Y:S02]  /*29530*/  MOV R19, R26 ;  /* 0x0000001a00137202 */ /* 0x001fe40000000f00 */
[----:B------:R-:W-:Y:S02]  /*29540*/  MOV R18, R27 ;  /* 0x0000001b00127202 */ /* 0x000fe40000000f00 */
[----:B------:R-:W-:Y:S01]  /*29550*/  MOV R3, R25 ;  /* 0x0000001900037202 */ /* 0x000fe20000000f00 */
[----:B------:R-:W2:Y:S04]  /*29560*/  LDL.LU.64 R26, [R1+0x53f0] ;  /* 0x0053f000011a7983 */ /* 0x000ea80000300a00 */
[----:B-1----:R-:W2:Y:S04]  /*29570*/  LDL.LU.64 R24, [R1+0x53e8] ;  /* 0x0053e80001187983 */ /* 0x002ea80000300a00 */
[----:B------:R-:W-:Y:S04]  /*29580*/  STL.64 [R1+0x53d0], R6 ;  /* 0x0053d00601007387 */ /* 0x000fe80000100a00 */
[----:B------:R2:W-:Y:S04]  /*29590*/  STL.64 [R1+0x53c8], R4 ;  /* 0x0053c80401007387 */ /* 0x0005e80000100a00 */
[----:B------:R-:W-:Y:S04]  /*295a0*/  STL.64 [R1+0x52f8], R18 ;  /* 0x0052f81201007387 */ /* 0x000fe80000100a00 */
[----:B------:R-:W-:Y:S01]  /*295b0*/  STL.64 [R1+0x52f0], R16 ;  /* 0x0052f01001007387 */ /* 0x000fe20000100a00 */
[----:B--2---:R-:W-:Y:S03]  /*295c0*/  HMMA.16816.F32.BF16 R4, R20, R10, R24 ;  /* 0x0000000a1404723c */ /* 0x004fe60000041818 */
[----:B------:R-:W2:Y:S11]  /*295d0*/  LDL.LU R24, [R1+0x110] ;  /* 0x0001100001187983 */ /* 0x000eb60000300800 */
[----:B------:R-:W-:Y:S09]  /*295e0*/  @!UPT UIADD3 URZ, URZ, URZ, URZ ;  /* 0x0000003f3f3ff290 */ /* 0x000ff2000fffe03f */
[----:B------:R-:W-:Y:S04]  /*295f0*/  STL.64 [R1+0x150], R4 ;  /* 0x0001500401007387 */ /* 0x000fe80000100a00 */
[----:B------:R-:W-:Y:S04]  /*29600*/  STL.64 [R1+0x158], R6 ;  /* 0x0001580601007387 */ /* 0x000fe80000100a00 */
[----:B------:R-:W2:Y:S04]  /*29610*/  LDL.LU R25, [R1+0x114] ;  /* 0x0001140001197983 */ /* 0x000ea80000300800 */
[----:B------:R-:W3:Y:S04]  /*29620*/  LDL.LU R26, [R1+0x118] ;  /* 0x00011800011a7983 */ /* 0x000ee80000300800 */
[----:B------:R-:W3:Y:S04]  /*29630*/  LDL.LU R27, [R1+0x11c] ;  /* 0x00011c00011b7983 */ /* 0x000ee80000300800 */
[----:B------:R-:W4:Y:S04]  /*29640*/  LDL.LU R20, [R1] ;  /* 0x0000000001147983 */ /* 0x000f280000300800 */
[----:B------:R-:W4:Y:S04]  /*29650*/  LDL.LU R21, [R1+0x4] ;  /* 0x0000040001157983 */ /* 0x000f280000300800 */
[----:B------:R-:W2:Y:S04]  /*29660*/  LDL.LU R22, [R1+0x8] ;  /* 0x0000080001167983 */ /* 0x000ea80000300800 */
[----:B------:R-:W2:Y:S04]  /*29670*/  LDL.LU R23, [R1+0xc] ;  /* 0x00000c0001177983 */ /* 0x000ea80000300800 */
[----:B------:R-:W0:Y:S04]  /*29680*/  LDSM.16.MT88.4 R4, [R0+0x4080] ;  /* 0x004080000004783b */ /* 0x000e280000004200 */
[----:B--2---:R-:W-:Y:S04]  /*29690*/  STL.64 [R1+0x5370], R22 ;  /* 0x0053701601007387 */ /* 0x004fe80000100a00 */
[----:B----4-:R-:W-:Y:S04]  /*296a0*/  STL.64 [R1+0x5368], R20 ;  /* 0x0053681401007387 */ /* 0x010fe80000100a00 */
[----:B---3--:R-:W-:Y:S04]  /*296b0*/  STL.64 [R1+0x5330], R26 ;  /* 0x0053301a01007387 */ /* 0x008fe80000100a00 */
[----:B------:R1:W-:Y:S04]  /*296c0*/  STL.64 [R1+0x5328], R24 ;  /* 0x0053281801007387 */ /* 0x0003e80000100a00 */
[----:B-1----:R-:W2:Y:S04]  /*296d0*/  LDL.LU R24, [R1+0x120] ;  /* 0x0001200001187983 */ /* 0x002ea80000300800 */
[----:B------:R-:W2:Y:S04]  /*296e0*/  LDL.LU R25, [R1+0x124] ;  /* 0x0001240001197983 */ /* 0x000ea80000300800 */
[----:B------:R-:W3:Y:S04]  /*296f0*/  LDL.LU R26, [R1+0x128] ;  /* 0x00012800011a7983 */ /* 0x000ee80000300800 */
[----:B------:R-:W3:Y:S04]  /*29700*/  LDL.LU R27, [R1+0x12c] ;  /* 0x00012c00011b7983 */ /* 0x000ee80000300800 */
[----:B------:R-:W4:Y:S04]  /*29710*/  LDL.LU R20, [R1+0x10] ;  /* 0x0000100001147983 */ /* 0x000f280000300800 */
[----:B------:R-:W4:Y:S01]  /*29720*/  LDL.LU R21, [R1+0x14] ;  /* 0x0000140001157983 */ /* 0x000f220000300800 */
[----:B------:R-:W-:Y:S01]  /*29730*/  IMAD.MOV.U32 R22, RZ, RZ, R29 ;  /* 0x000000ffff167224 */ /* 0x000fe200078e001d */
[----:B------:R-:W-:-:S02]  /*29740*/  MOV R23, R2 ;  /* 0x0000000200177202 */ /* 0x000fc40000000f00 */
[----:B------:R-:W2:Y:S04]  /*29750*/  LDL.LU R29, [R1+0x53e0] ;  /* 0x0053e000011d7983 */ /* 0x000ea80000300800 */
[----:B------:R-:W2:Y:S04]  /*29760*/  LDL.LU R2, [R1+0x53dc] ;  /* 0x0053dc0001027983 */ /* 0x000ea80000300800 */
[----:B------:R-:W-:Y:S04]  /*29770*/  STL.64 [R1+0x53a0], R22 ;  /* 0x0053a01601007387 */ /* 0x000fe80000100a00 */
[----:B----4-:R-:W-:Y:S04]  /*29780*/  STL.64 [R1+0x5398], R20 ;  /* 0x0053981401007387 */ /* 0x010fe80000100a00 */
[----:B---3--:R-:W-:Y:S04]  /*29790*/  STL.64 [R1+0x5350], R26 ;  /* 0x0053501a01007387 */ /* 0x008fe80000100a00 */
[----:B--2---:R1:W-:Y:S04]  /*297a0*/  STL.64 [R1+0x5348], R24 ;  /* 0x0053481801007387 */ /* 0x0043e80000100a00 */
[----:B-1----:R-:W2:Y:S04]  /*297b0*/  LDL.LU R24, [R1+0x90] ;  /* 0x0000900001187983 */ /* 0x002ea80000300800 */
[----:B------:R-:W2:Y:S04]  /*297c0*/  LDL.LU R25, [R1+0x94] ;  /* 0x0000940001197983 */ /* 0x000ea80000300800 */
[----:B------:R-:W3:Y:S04]  /*297d0*/  LDL.LU R26, [R1+0x98] ;  /* 0x00009800011a7983 */ /* 0x000ee80000300800 */
[----:B------:R-:W3:Y:S01]  /*297e0*/  LDL.LU R27, [R1+0x9c] ;  /* 0x00009c00011b7983 */ /* 0x000ee20000300800 */
[----:B------:R-:W-:-:S03]  /*297f0*/  MOV R23, R29 ;  /* 0x0000001d00177202 */ /* 0x000fc60000000f00 */
[----:B------:R-:W4:Y:S04]  /*29800*/  LDL.LU R20, [R1+0x20] ;  /* 0x0000200001147983 */ /* 0x000f280000300800 */
[----:B------:R-:W4:Y:S04]  /*29810*/  LDL.LU R21, [R1+0x24] ;  /* 0x0000240001157983 */ /* 0x000f280000300800 */
[----:B------:R-:W4:Y:S04]  /*29820*/  LDL.LU R22, [R1+0x28] ;  /* 0x0000280001167983 */ /* 0x000f280000300800 */
[----:B------:R-:W4:Y:S04]  /*29830*/  LDL.LU R29, [R1+0x53d8] ;  /* 0x0053d800011d7983 */ /* 0x000f280000300800 */
[----:B---3--:R-:W-:Y:S04]  /*29840*/  STL.64 [R1+0x5360], R26 ;  /* 0x0053601a01007387 */ /* 0x008fe80000100a00 */
[----:B--2---:R1:W-:Y:S04]  /*29850*/  STL.64 [R1+0x5358], R24 ;  /* 0x0053581801007387 */ /* 0x0043e80000100a00 */
[----:B-1----:R-:W2:Y:S04]  /*29860*/  LDL.LU R24, [R1+0xa0] ;  /* 0x0000a00001187983 */ /* 0x002ea80000300800 */
[----:B------:R-:W2:Y:S04]  /*29870*/  LDL.LU R25, [R1+0xa4] ;  /* 0x0000a40001197983 */ /* 0x000ea80000300800 */
[----:B------:R-:W3:Y:S04]  /*29880*/  LDL.LU R26, [R1+0xa8] ;  /* 0x0000a800011a7983 */ /* 0x000ee80000300800 */
[----:B------:R-:W3:Y:S04]  /*29890*/  LDL.LU R27, [R1+0xac] ;  /* 0x0000ac00011b7983 */ /* 0x000ee80000300800 */
        /* <DEDUP_REMOVED lines=20> */
[----:B-1----:R-:W4:Y:S04]  /*299e0*/  LDL.LU R24, [R1+0xc0] ;  /* 0x0000c00001187983 */ /* 0x002f280000300800 */
[----:B------:R-:W4:Y:S04]  /*299f0*/  LDL.LU R25, [R1+0xc4] ;  /* 0x0000c40001197983 */ /* 0x000f280000300800 */
[----:B------:R-:W4:Y:S04]  /*29a00*/  LDL.LU R26, [R1+0xc8] ;  /* 0x0000c800011a7983 */ /* 0x000f280000300800 */
[----:B------:R-:W4:Y:S04]  /*29a10*/  LDL.LU R27, [R1+0xcc] ;  /* 0x0000cc00011b7983 */ /* 0x000f280000300800 */
[----:B------:R-:W2:Y:S04]  /*29a20*/  LDL.LU R16, [R1+0x60] ;  /* 0x0000600001107983 */ /* 0x000ea80000300800 */
[----:B------:R-:W2:Y:S04]  /*29a30*/  LDL.LU R17, [R1+0x64] ;  /* 0x0000640001117983 */ /* 0x000ea80000300800 */
[----:B------:R-:W3:Y:S04]  /*29a40*/  LDL.LU R18, [R1+0x68] ;  /* 0x0000680001127983 */ /* 0x000ee80000300800 */
[----:B------:R-:W3:Y:S01]  /*29a50*/  LDL.LU R19, [R1+0x6c] ;  /* 0x00006c0001137983 */ /* 0x000ee20000300800 */
[----:B0-----:R-:W-:-:S02]  /*29a60*/  MOV R9, R6 ;  /* 0x0000000600097202 */ /* 0x001fc40000000f00 */
[----:B------:R-:W-:Y:S01]  /*29a70*/  MOV R28, R7 ;  /* 0x00000007001c7202 */ /* 0x000fe20000000f00 */
[----:B---3--:R-:W-:Y:S04]  /*29a80*/  STL.64 [R1+0x5308], R18 ;  /* 0x0053081201007387 */ /* 0x008fe80000100a00 */
[----:B--2---:R0:W-:Y:S04]  /*29a90*/  STL.64 [R1+0x5300], R16 ;  /* 0x0053001001007387 */ /* 0x0041e80000100a00 */
[----:B0-----:R-:W2:Y:S04]  /*29aa0*/  LDL.LU R16, [R1+0x80] ;  /* 0x0000800001107983 */ /* 0x001ea80000300800 */
[----:B------:R-:W2:Y:S04]  /*29ab0*/  LDL.LU R17, [R1+0x84] ;  /* 0x0000840001117983 */ /* 0x000ea80000300800 */
[----:B------:R-:W2:Y:S04]  /*29ac0*/  LDL.LU R18, [R1+0x88] ;  /* 0x0000880001127983 */ /* 0x000ea80000300800 */
[----:B------:R-:W4:Y:S01]  /*29ad0*/  LDL.LU.64 R6, [R1+0x53d0] ;  /* 0x0053d00001067983 */ /* 0x000f220000300a00 */
[----:B------:R-:W-:Y:S01]  /*29ae0*/  IMAD.MOV.U32 R13, RZ, RZ, R4 ;  /* 0x000000ffff0d7224 */ /* 0x000fe200078e0004 */
[----:B------:R-:W-:-:S02]  /*29af0*/  MOV R8, R5 ;  /* 0x0000000500087202 */ /* 0x000fc40000000f00 */
[----:B------:R-:W3:Y:S04]  /*29b00*/  LDL.LU.64 R4, [R1+0x53c8] ;  /* 0x0053c80001047983 */ /* 0x000ee80000300a00 */
[----:B------:R-:W-:Y:S01]  /*29b10*/  STL [R1+0x52a8], R0 ;  /* 0x0052a80001007387 */ /* 0x000fe20000100800 */
[C---:B----4-:R-:W-:Y:S11]  /*29b20*/  HMMA.16816.F32.BF16 R24, R20.reuse, R6, R24 ;  /* 0x000000061418723c */ /* 0x050ff60000041818 */
[----:B------:R-:W-:Y:S11]  /*29b30*/  @!UPT UIADD3 URZ, URZ, URZ, URZ ;  /* 0x0000003f3f3ff290 */ /* 0x000ff6000fffe03f */
[----:B------:R-:W-:Y:S01]  /*29b40*/  @!UPT UIADD3 URZ, URZ, URZ, URZ ;  /* 0x0000003f3f3ff290 */ /* 0x000fe2000fffe03f */
[----:B------:R-:W-:Y:S04]  /*29b50*/  STL.64 [R1+0x190], R24 ;  /* 0x0001901801007387 */ /* 0x000fe80000100a00 */
[----:B------:R0:W-:Y:S04]  /*29b60*/  STL.64 [R1+0x198], R26 ;  /* 0x0001981a01007387 */ /* 0x0001e80000100a00 */
[----:B0-----:R-:W4:Y:S04]  /*29b70*/  LDL.LU.64 R26, [R1+0x53c0] ;  /* 0x0053c000011a7983 */ /* 0x001f280000300a00 */
[----:B------:R-:W4:Y:S02]  /*29b80*/  LDL.LU.64 R24, [R1+0x53b8] ;  /* 0x0053b80001187983 */ /* 0x000f240000300a00 */
[----:B----4-:R-:W-:Y:S02]  /*29b90*/  HMMA.16816.F32.BF16 R20, R20, R10, R24 ;  /* 0x0000000a1414723c */ /* 0x010fe40000041818 */
[----:B------:R-:W4:Y:S04]  /*29ba0*/  LDL.LU.64 R26, [R1+0x53b0] ;  /* 0x0053b000011a7983 */ /* 0x000f280000300a00 */
[----:B------:R-:W4:Y:S11]  /*29bb0*/  LDL.LU.64 R24, [R1+0x53a8] ;  /* 0x0053a80001187983 */ /* 0x000f360000300a00 */
[----:B------:R-:W-:Y:S06]  /*29bc0*/  @!UPT UIADD3 URZ, URZ, URZ, URZ ;  /* 0x0000003f3f3ff290 */ /* 0x000fec000fffe03f */
[----:B------:R-:W-:Y:S01]  /*29bd0*/  STL.64 [R1+0xe0], R20 ;  /* 0x0000e01401007387 */ /* 0x000fe20000100a00 */
[----:B------:R-:W-:-:S03]  /*29be0*/  IMAD.MOV.U32 R0, RZ, RZ, R23 ;  /* 0x000000ffff007224 */ /* 0x000fc600078e0017 */
[----:B------:R-:W-:Y:S04]  /*29bf0*/  STL [R1+0xe8], R22 ;  /* 0x0000e81601007387 */ /* 0x000fe80000100800 */
[----:B------:R-:W0:Y:S04]  /*29c00*/  LDSM.16.MT88.4 R20, [R2+0x4000] ;  /* 0x004000000214783b */ /* 0x000e280000004200 */
[----:B------:R-:W-:Y:S04]  /*29c10*/  STL [R1+0x52ac], R0 ;  /* 0x0052ac0001007387 */ /* 0x000fe80000100800 */
[----:B0-----:R-:W-:Y:S04]  /*29c20*/  STL.64 [R1+0x20], R20 ;  /* 0x0000201401007387 */ /* 0x001fe80000100a00 */
[----:B------:R0:W-:Y:S04]  /*29c30*/  STL.64 [R1+0x28], R22 ;  /* 0x0000281601007387 */ /* 0x0001e80000100a00 */
[----:B0-----:R-:W4:Y:S04]  /*29c40*/  LDL.LU.64 R22, [R1+0x53a0] ;  /* 0x0053a00001167983 */ /* 0x001f280000300a00 */
[----:B------:R-:W4:Y:S02]  /*29c50*/  LDL.LU.64 R20, [R1+0x5398] ;  /* 0x0053980001147983 */ /* 0x000f240000300a00 */
[----:B----4-:R-:W-:Y:S11]  /*29c60*/  HMMA.16816.F32.BF16 R24, R20, R6, R24 ;  /* 0x000000061418723c */ /* 0x010ff60000041818 */
[----:B------:R-:W-:Y:S11]  /*29c70*/  @!UPT UIADD3 URZ, URZ, URZ, URZ ;  /* 0x0000003f3f3ff290 */ /* 0x000ff6000fffe03f */
[----:B------:R-:W-:Y:S01]  /*29c80*/  @!UPT UIADD3 URZ, URZ, URZ, URZ ;  /* 0x0000003f3f3ff290 */ /* 0x000fe2000fffe03f */
[----:B------:R-:W-:Y:S01]  /*29c90*/  STL.64 [R1+0xf0], R24 ;  /* 0x0000f01801007387 */ /* 0x000fe20000100a00 */
[----:B------:R-:W-:-:S03]  /*29ca0*/  MOV R0, R26 ;  /* 0x0000001a00007202 */ /* 0x000fc60000000f00 */
[----:B------:R0:W-:Y:S04]  /*29cb0*/  STL [R1+0xfc], R27 ;  /* 0x0000fc1b01007387 */ /* 0x0001e80000100800 */
[----:B0-----:R-:W4:Y:S04]  /*29cc0*/  LDL.LU.64 R26, [R1+0x5390] ;  /* 0x00539000011a7983 */ /* 0x001f280000300a00 */
[----:B------:R-:W4:Y:S04]  /*29cd0*/  LDL.LU.64 R24, [R1+0x5388] ;  /* 0x0053880001187983 */ /* 0x000f280000300a00 */
[----:B------:R-:W-:Y:S01]  /*29ce0*/  STL [R1+0x52b0], R0 ;  /* 0x0052b00001007387 */ /* 0x000fe20000100800 */
[----:B----4-:R-:W-:Y:S03]  /*29cf0*/  HMMA.16816.F32.BF16 R20, R20, R10, R24 ;  /* 0x0000000a1414723c */ /* 0x010fe60000041818 */
[----:B------:R-:W4:Y:S04]  /*29d00*/  LDL.LU.64 R26, [R1+0x5380] ;  /* 0x00538000011a7983 */ /* 0x000f280000300a00 */
[----:B------:R-:W4:Y:S11]  /*29d10*/  LDL.LU.64 R24, [R1+0x5378] ;  /* 0x0053780001187983 */ /* 0x000f360000300a00 */
[----:B------:R-:W-:Y:S05]  /*29d20*/  @!UPT UIADD3 URZ, URZ, URZ, URZ ;  /* 0x0000003f3f3ff290 */ /* 0x000fea000fffe03f */
[----:B------:R-:W-:Y:S04]  /*29d30*/  STL.64 [R1+0xd0], R20 ;  /* 0x0000d01401007387 */ /* 0x000fe80000100a00 */
[----:B------:R0:W-:Y:S04]  /*29d40*/  STL.64 [R1+0xd8], R22 ;  /* 0x0000d81601007387 */ /* 0x0001e80000100a00 */
[----:B0-----:R-:W4:Y:S04]  /*29d50*/  LDL.LU.64 R22, [R1+0x5370] ;  /* 0x0053700001167983 */ /* 0x001f280000300a00 */
[----:B------:R-:W4:Y:S01]  /*29d60*/  LDL.LU.64 R20, [R1+0x5368] ;  /* 0x0053680001147983 */ /* 0x000f220000300a00 */
[----:B------:R-:W-:Y:S01]  /*29d70*/  MOV R19, R29 ;  /* 0x0000001d00137202 */ /* 0x000fe20000000f00 */
        /* <DEDUP_REMOVED lines=16> */
[----:B------:R-:W4:Y:S02]  /*29e80*/  LDL.LU.64 R20, [R1+0x5338] ;  /* 0x0053380001147983 */ /* 0x000f240000300a00 */
        /* <DEDUP_REMOVED lines=8> */
[----:B------:R-:W2:Y:S04]  /*29f10*/  LDL.LU.64 R26, [R1+0x5320] ;  /* 0x00532000011a7983 */ /* 0x000ea80000300a00 */
[----:B------:R-:W2:Y:S11]  /*29f20*/  LDL.LU.64 R24, [R1+0x5318] ;  /* 0x0053180001187983 */ /* 0x000eb60000300a00 */
[----:B------:R-:W-:Y:S06]  /*29f30*/  @!UPT UIADD3 URZ, URZ, URZ, URZ ;  /* 0x0000003f3f3ff290 */ /* 0x000fec000fffe03f */
[----:B------:R3:W-:Y:S04]  /*29f40*/  STL.64 [R1+0x90], R20 ;  /* 0x0000901401007387 */ /* 0x0007e80000100a00 */
[----:B------:R0:W-:Y:S01]  /*29f50*/  STL.64 [R1+0x98], R22 ;  /* 0x0000981601007387 */ /* 0x0001e20000100a00 */
[----:B---3--:R-:W-:Y:S01]  /*29f60*/  MOV R20, R4 ;  /* 0x0000000400147202 */ /* 0x008fe20000000f00 */
[----:B------:R-:W-:Y:S02]  /*29f70*/  IMAD.MOV.U32 R21, RZ, RZ, R5 ;  /* 0x000000ffff157224 */ /* 0x000fe400078e0005 */
[----:B------:R-:W3:Y:S04]  /*29f80*/  LDL.LU R4, [R1+0x5314] ;  /* 0x0053140001047983 */ /* 0x000ee80000300800 */
[----:B------:R-:W3:Y:S04]  /*29f90*/  LDL.LU R5, [R1+0x5310] ;  /* 0x0053100001057983 */ /* 0x000ee80000300800 */
[----:B0-----:R-:W3:Y:S04]  /*29fa0*/  LDL.LU R22, [R1+0x58] ;  /* 0x0000580001167983 */ /* 0x001ee80000300800 */
[----:B------:R-:W3:Y:S01]  /*29fb0*/  LDL.LU R23, [R1+0x5c] ;  /* 0x00005c0001177983 */ /* 0x000ee20000300800 */
[C---:B--2---:R-:W-:Y:S11]  /*29fc0*/  HMMA.16816.F32.BF16 R16, R24.reuse, R6, R16 ;  /* 0x000000061810723c */ /* 0x044ff60000041810 */
[----:B------:R-:W-:Y:S11]  /*29fd0*/  @!UPT UIADD3 URZ, URZ, URZ, URZ ;  /* 0x0000003f3f3ff290 */ /* 0x000ff6000fffe03f */
[----:B------:R-:W-:Y:S01]  /*29fe0*/  @!UPT UIADD3 URZ, URZ, URZ, URZ ;  /* 0x0000003f3f3ff290 */ /* 0x000fe2000fffe03f */
[----:B------:R-:W-:Y:S04]  /*29ff0*/  STL.64 [R1+0x80], R16 ;  /* 0x0000801001007387 */ /* 0x000fe80000100a00 */
[----:B------:R0:W-:Y:S04]  /*2a000*/  STL.64 [R1+0x88], R18 ;  /* 0x0000881201007387 */ /* 0x0001e80000100a00 */
[----:B0-----:R-:W2:Y:S04]  /*2a010*/  LDL.LU.64 R18, [R1+0x5308] ;  /* 0x0053080001127983 */ /* 0x001ea80000300a00 */
[----:B------:R-:W2:Y:S04]  /*2a020*/  LDL.LU.64 R16, [R1+0x5300] ;  /* 0x0053000001107983 */ /* 0x000ea80000300a00 */
[----:B------:R-:W3:Y:S04]  /*2a030*/  LDL.LU R6, [R1+0x78] ;  /* 0x0000780001067983 */ /* 0x000ee80000300800 */
[----:B------:R-:W3:Y:S01]  /*2a040*/  LDL.LU R7, [R1+0x7c] ;  /* 0x00007c0001077983 */ /* 0x000ee20000300800 */
[----:B--2---:R-:W-:Y:S03]  /*2a050*/  HMMA.16816.F32.BF16 R24, R24, R10, R16 ;  /* 0x0000000a1818723c */ /* 0x004fe60000041810 */
[----:B------:R-:W2:Y:S04]  /*2a060*/  LDL.LU.64 R18, [R1+0x52f8] ;  /* 0x0052f80001127983 */ /* 0x000ea80000300a00 */
[----:B------:R-:W4:Y:S11]  /*2a070*/  LDL.LU.64 R16, [R1+0x52f0] ;  /* 0x0052f00001107983 */ /* 0x000f360000300a00 */
[----:B------:R-:W-:Y:S05]  /*2a080*/  @!UPT UIADD3 URZ, URZ, URZ, URZ ;  /* 0x0000003f3f3ff290 */ /* 0x000fea000fffe03f */
[----:B------:R0:W-:Y:S04]  /*2a090*/  STL.64 [R1+0x60], R24 ;  /* 0x0000601801007387 */ /* 0x0001e80000100a00 */
[----:B------:R1:W-:Y:S01]  /*2a0a0*/  STL.64 [R1+0x68], R26 ;  /* 0x0000681a01007387 */ /* 0x0003e20000100a00 */
[----:B0-----:R-:W-:-:S03]  /*2a0b0*/  MOV R24, R13 ;  /* 0x0000000d00187202 */ /* 0x001fc60000000f00 */
[----:B------:R-:W3:Y:S01]  /*2a0c0*/  LDL.LU R13, [R1+0x52e8] ;  /* 0x0052e800010d7983 */ /* 0x000ee20000300800 */
[----:B------:R-:W-:Y:S01]  /*2a0d0*/  MOV R25, R8 ;  /* 0x0000000800197202 */ /* 0x000fe20000000f00 */
[----:B-1----:R-:W-:Y:S01]  /*2a0e0*/  IMAD.MOV.U32 R27, RZ, RZ, R28 ;  /* 0x000000ffff1b7224 */ /* 0x002fe200078e001c */
[----:B------:R-:W-:Y:S01]  /*2a0f0*/  MOV R26, R9 ;  /* 0x00000009001a7202 */ /* 0x000fe20000000f00 */
[----:B------:R-:W2:Y:S04]  /*2a100*/  LDL.LU R8, [R1+0x52e4] ;  /* 0x0052e40001087983 */ /* 0x000ea80000300800 */
[----:B------:R-:W2:Y:S04]  /*2a110*/  LDL.LU R9, [R1+0x52e0] ;  /* 0x0052e00001097983 */ /* 0x000ea80000300800 */
[----:B------:R-:W2:Y:S04]  /*2a120*/  LDL.LU R28, [R1+0x52dc] ;  /* 0x0052dc00011c7983 */ /* 0x000ea80000300800 */
[----:B------:R-:W-:Y:S04]  /*2a130*/  STL.64 [R1+0x52d0], R26 ;  /* 0x0052d01a01007387 */ /* 0x000fe80000100a00 */
[----:B------:R0:W-:Y:S04]  /*2a140*/  STL.64 [R1+0x52c8], R24 ;  /* 0x0052c81801007387 */ /* 0x0001e80000100a00 */
[----:B0-----:R-:W4:Y:S04]  /*2a150*/  LDL.LU R24, [R1+0x160] ;  /* 0x0001600001187983 */ /* 0x001f280000300800 */
[----:B------:R-:W4:Y:S04]  /*2a160*/  LDL.LU R25, [R1+0x164] ;  /* 0x0001640001197983 */ /* 0x000f280000300800 */
[----:B------:R-:W4:Y:S04]  /*2a170*/  LDL.LU R26, [R1+0x168] ;  /* 0x00016800011a7983 */ /* 0x000f280000300800 */
[----:B------:R-:W4:Y:S01]  /*2a180*/  LDL.LU R27, [R1+0x16c] ;  /* 0x00016c00011b7983 */ /* 0x000f220000300800 */
[----:B---3--:R-:W-:Y:S11]  /*2a190*/  HMMA.16816.F32.BF16 R4, R20, R12, R4 ;  /* 0x0000000c1404723c */ /* 0x008ff60000041804 */
[----:B------:R-:W-:Y:S11]  /*2a1a0*/  @!UPT UIADD3 URZ, URZ, URZ, URZ ;  /* 0x0000003f3f3ff290 */ /* 0x000ff6000fffe03f */
[----:B------:R-:W-:Y:S01]  /*2a1b0*/  @!UPT UIADD3 URZ, URZ, URZ, URZ ;  /* 0x0000003f3f3ff290 */ /* 0x000fe2000fffe03f */
[----:B------:R-:W-:Y:S04]  /*2a1c0*/  STL.64 [R1+0x70], R4 ;  /* 0x0000700401007387 */ /* 0x000fe80000100a00 */
[----:B------:R-:W-:Y:S04]  /*2a1d0*/  STL.64 [R1+0x78], R6 ;  /* 0x0000780601007387 */ /* 0x000fe80000100a00 */
[----:B------:R-:W0:Y:S02]  /*2a1e0*/  LDSM.16.MT88.4 R4, [R2+0x4080] ;  /* 0x004080000204783b */ /* 0x000e240000004200 */
[----:B0-----:R-:W-:-:S02]  /*2a1f0*/  MOV R29, R6 ;  /* 0x00000006001d7202 */ /* 0x001fc40000000f00 */
[----:B------:R-:W-:Y:S01]  /*2a200*/  STL.64 [R1], R4 ;  /* 0x0000000401007387 */ /* 0x000fe20000100a00 */
[----:B------:R-:W-:-:S03]  /*2a210*/  MOV R0, R7 ;  /* 0x0000000700007202 */ /* 0x000fc60000000f00 */
[----:B--2---:R-:W0:Y:S04]  /*2a220*/  LDSM.16.MT88.4 R4, [R28+0x4000] ;  /* 0x004000001c04783b */ /* 0x004e280000004200 */
[----:B------:R-:W-:Y:S04]  /*2a230*/  STL [R1+0x5200], R2 ;  /* 0x0052000201007387 */ /* 0x000fe80000100800 */
[----:B0-----:R-:W-:Y:S04]  /*2a240*/  STL.64 [R1+0x5258], R6 ;  /* 0x0052580601007387 */ /* 0x001fe80000100a00 */
[----:B------:R0:W-:Y:S04]  /*2a250*/  STL.64 [R1+0x5250], R4 ;  /* 0x0052500401007387 */ /* 0x0001e80000100a00 */
[----:B0-----:R-:W2:Y:S04]  /*2a260*/  LDL.LU.64 R4, [R1+0x20] ;  /* 0x0000200001047983 */ /* 0x001ea80000300a00 */
[----:B------:R-:W3:Y:S01]  /*2a270*/  LDL.LU.64 R6, [R1+0x28] ;  /* 0x0000280001067983 */ /* 0x000ee20000300a00 */
[----:B----4-:R-:W-:Y:S03]  /*2a280*/  HMMA.16816.F32.BF16 R20, R20, R16, R24 ;  /* 0x000000101414723c */ /* 0x010fe60000041818 */
[----:B---3--:R0:W-:Y:S02]  /*2a290*/  STL.64 [R1+0x52c0], R6 ;  /* 0x0052c00601007387 */ /* 0x0081e40000100a00 */
[----:B0-----:R-:W-:Y:S01]  /*2a2a0*/  MOV R6, R9 ;  /* 0x0000000900067202 */ /* 0x001fe20000000f00 */
[----:B------:R-:W-:-:S02]  /*2a2b0*/  IMAD.MOV.U32 R7, RZ, RZ, R8 ;  /* 0x000000ffff077224 */ /* 0x000fc400078e0008 */
[----:B------:R-:W0:Y:S04]  /*2a2c0*/  LDSM.16.MT88.4 R8, [R28+0x4080] ;  /* 0x004080001c08783b */ /* 0x000e280000004200 */
[----:B--2---:R1:W-:Y:S04]  /*2a2d0*/  STL.64 [R1+0x52b8], R4 ;  /* 0x0052b80401007387 */ /* 0x0043e80000100a00 */
[----:B-1----:R-:W2:Y:S04]  /*2a2e0*/  LDL.LU R4, [R1+0x180] ;  /* 0x0001800001047983 */ /* 0x002ea80000300800 */
[----:B------:R-:W2:Y:S04]  /*2a2f0*/  LDL.LU R5, [R1+0x184] ;  /* 0x0001840001057983 */ /* 0x000ea80000300800 */
[----:B0-----:R-:W-:Y:S04]  /*2a300*/  STL.64 [R1+0x5238], R10 ;  /* 0x0052380a01007387 */ /* 0x001fe80000100a00 */
[----:B------:R0:W-:Y:S04]  /*2a310*/  STL.64 [R1+0x5230], R8 ;  /* 0x0052300801007387 */ /* 0x0001e80000100a00 */
[----:B0-----:R-:W3:Y:S01]  /*2a320*/  LDL.LU R8, [R1+0x170] ;  /* 0x0001700001087983 */ /* 0x001ee20000300800 */
[----:B------:R-:W-:-:S03]  /*2a330*/  MOV R9, R3 ;  /* 0x0000000300097202 */ /* 0x000fc60000000f00 */
[----:B------:R-:W4:Y:S04]  /*2a340*/  LDL.LU R3, [R1+0x52d8] ;  /* 0x0052d80001037983 */ /* 0x000f280000300800 */
[----:B------:R-:W-:Y:S04]  /*2a350*/  STL [R1+0x51d8], R28 ;  /* 0x0051d81c01007387 */ /* 0x000fe80000100800 */
[----:B------:R-:W2:Y:S04]  /*2a360*/  LDL.LU.64 R26, [R1+0x52d0] ;  /* 0x0052d000011a7983 */ /* 0x000ea80000300a00 */
[----:B------:R-:W2:Y:S01]  /*2a370*/  LDL.LU.64 R24, [R1+0x52c8] ;  /* 0x0052c80001187983 */ /* 0x000ea20000300a00 */
[----:B------:R-:W-:-:S02]  /*2a380*/  MOV R10, R19 ;  /* 0x00000013000a7202 */ /* 0x000fc40000000f00 */
[----:B------:R-:W-:Y:S01]  /*2a390*/  MOV R11, R18 ;  /* 0x00000012000b7202 */ /* 0x000fe20000000f00 */
[----:B------:R-:W-:Y:S01]  /*2a3a0*/  STL [R1+0x50], R20 ;  /* 0x0000501401007387 */ /* 0x000fe20000100800 */
[----:B------:R-:W-:Y:S01]  /*2a3b0*/  IMAD.MOV.U32 R18, RZ, RZ, R21 ;  /* 0x000000ffff127224 */ /* 0x000fe200078e0015 */
[----:B------:R-:W-:Y:S02]  /*2a3c0*/  MOV R19, R22 ;  /* 0x0000001600137202 */ /* 0x000fe40000000f00 */
[----:B------:R-:W-:Y:S04]  /*2a3d0*/  STL [R1+0x5c], R23 ;  /* 0x00005c1701007387 */ /* 0x000fe80000100800 */
[----:B------:R-:W-:Y:S04]  /*2a3e0*/  STL [R1+0x5208], R19 ;  /* 0x0052081301007387 */ /* 0x000fe80000100800 */
[----:B------:R-:W-:Y:S04]  /*2a3f0*/  STL [R1+0x5204], R18 ;  /* 0x0052041201007387 */ /* 0x000fe80000100800 */
[----:B----4-:R-:W0:Y:S01]  /*2a400*/  LDSM.16.MT88.4 R20, [R3+0x4000] ;  /* 0x004000000314783b */ /* 0x010e220000004200 */
[----:B--2---:R-:W-:Y:S03]  /*2a410*/  HMMA.16816.F32.BF16 R4, R24, R12, R4 ;  /* 0x0000000c1804723c */ /* 0x004fe60000041804 */
[----:B0-----:R-:W-:Y:S04]  /*2a420*/  STL [R1+0x520c], R23 ;  /* 0x00520c1701007387 */ /* 0x001fe80000100800 */
[----:B------:R-:W-:Y:S04]  /*2a430*/  STL [R1+0x5298], R22 ;  /* 0x0052981601007387 */ /* 0x000fe80000100800 */
[----:B------:R0:W-:Y:S04]  /*2a440*/  STL.64 [R1+0x5290], R20 ;  /* 0x0052901401007387 */ /* 0x0001e80000100a00 */
[----:B0-----:R-:W2:Y:S04]  /*2a450*/  LDL.LU R20, [R1+0x40] ;  /* 0x0000400001147983 */ /* 0x001ea80000300800 */
[----:B------:R-:W2:Y:S01]  /*2a460*/  LDL.LU R21, [R1+0x44] ;  /* 0x0000440001157983 */ /* 0x000ea20000300800 */
[----:B------:R-:W-:-:S02]  /*2a470*/  MOV R22, R15 ;  /* 0x0000000f00167202 */ /* 0x000fc40000000f00 */
[----:B------:R-:W-:Y:S01]  /*2a480*/  MOV R23, R14 ;  /* 0x0000000e00177202 */ /* 0x000fe20000000f00 */
[----:B------:R0:W-:Y:S01]  /*2a490*/  STL [R1+0x100], R4 ;  /* 0x0001000401007387 */ /* 0x0001e20000100800 */
[----:B------:R-:W-:Y:S01]  /*2a4a0*/  MOV R14, R6 ;  /* 0x00000006000e7202 */ /* 0x000fe20000000f00 */
[----:B------:R-:W-:Y:S01]  /*2a4b0*/  IMAD.MOV.U32 R28, RZ, RZ, R5 ;  /* 0x000000ffff1c7224 */ /* 0x000fe200078e0005 */
[----:B------:R-:W-:Y:S02]  /*2a4c0*/  MOV R15, R7 ;  /* 0x00000007000f7202 */ /* 0x000fe40000000f00 */
[----:B------:R-:W3:Y:S04]  /*2a4d0*/  LDL.LU.64 R6, [R1+0x52c0] ;  /* 0x0052c00001067983 */ /* 0x000ee80000300a00 */
[----:B0-----:R-:W3:Y:S04]  /*2a4e0*/  LDL.LU.64 R4, [R1+0x52b8] ;  /* 0x0052b80001047983 */ /* 0x001ee80000300a00 */
[----:B------:R0:W-:Y:S01]  /*2a4f0*/  STL.64 [R1+0x52a0], R16 ;  /* 0x0052a01001007387 */ /* 0x0001e20000100a00 */
[----:B--2---:R-:W-:Y:S03]  /*2a500*/  HMMA.16816.F32.BF16 R20, R24, R16, R20 ;  /* 0x000000101814723c */ /* 0x004fe60000041814 */
[----:B------:R-:W1:Y:S05]  /*2a510*/  LDSM.16.MT88.4 R24, [R3+0x4080] ;  /* 0x004080000318783b */ /* 0x000e6a0000004200 */
[----:B---3--:R-:W-:Y:S11]  /*2a520*/  HMMA.16816.F32.BF16 R8, R4, R12, R8 ;  /* 0x0000000c0408723c */ /* 0x008ff60000041808 */
[----:B------:R-:W-:Y:S04]  /*2a530*/  @!UPT UIADD3 URZ, URZ, URZ, URZ ;  /* 0x0000003f3f3ff290 */ /* 0x000fe8000fffe03f */
[----:B------:R-:W-:Y:S04]  /*2a540*/  STL.64 [R1+0x110], R20 ;  /* 0x0001101401007387 */ /* 0x000fe80000100a00 */
[----:B------:R-:W-:Y:S01]  /*2a550*/  STL.64 [R1+0x118], R22 ;  /* 0x0001181601007387 */ /* 0x000fe20000100a00 */
[----:B------:R-:W-:Y:S01]  /*2a560*/  MOV R18, R4 ;  /* 0x0000000400127202 */ /* 0x000fe20000000f00 */
[----:B0-----:R-:W-:Y:S01]  /*2a570*/  IMAD.MOV.U32 R17, RZ, RZ, R5 ;  /* 0x000000ffff117224 */ /* 0x001fe200078e0005 */
[----:B------:R-:W-:Y:S01]  /*2a580*/  MOV R16, R6 ;  /* 0x0000000600107202 */ /* 0x000fe20000000f00 */
[----:B-1----:R-:W-:Y:S04]  /*2a590*/  STL.64 [R1+0x51f8], R26 ;  /* 0x0051f81a01007387 */ /* 0x002fe80000100a00 */
[----:B------:R-:W-:Y:S04]  /*2a5a0*/  STL.64 [R1+0x51f0], R24 ;  /* 0x0051f01801007387 */ /* 0x000fe80000100a00 */
[----:B------:R0:W-:Y:S04]  /*2a5b0*/  STL.64 [R1+0x140], R8 ;  /* 0x0001400801007387 */ /* 0x0001e80000100a00 */
[----:B------:R1:W-:Y:S04]  /*2a5c0*/  STL.64 [R1+0x148], R10 ;  /* 0x0001480a01007387 */ /* 0x0003e80000100a00 */
[----:B------:R-:W-:Y:S04]  /*2a5d0*/  STL.64 [R1+0x5288], R14 ;  /* 0x0052880e01007387 */ /* 0x000fe80000100a00 */
[----:B------:R-:W-:Y:S04]  /*2a5e0*/  STL.64 [R1+0x5280], R12 ;  /* 0x0052800c01007387 */ /* 0x000fe80000100a00 */
[----:B0-----:R-:W2:Y:S04]  /*2a5f0*/  LDL.LU R8, [R1+0xd0] ;  /* 0x0000d00001087983 */ /* 0x001ea80000300800 */
[----:B------:R-:W2:Y:S01]  /*2a600*/  LDL.LU R9, [R1+0xd4] ;  /* 0x0000d40001097983 */ /* 0x000ea20000300800 */
[----:B------:R-:W-:-:S03]  /*2a610*/  MOV R2, R7 ;  /* 0x0000000700027202 */ /* 0x000fc60000000f00 */
[----:B-1----:R-:W3:Y:S01]  /*2a620*/  LDL.LU R10, [R1+0xd8] ;  /* 0x0000d800010a7983 */ /* 0x002ee20000300800 */
[----:B------:R-:W-:-:S03]  /*2a630*/  MOV R6, R29 ;  /* 0x0000001d00067202 */ /* 0x000fc60000000f00 */
[----:B------:R-:W3:Y:S01]  /*2a640*/  LDL.LU R11, [R1+0xdc] ;  /* 0x0000dc00010b7983 */ /* 0x000ee20000300800 */
[----:B------:R-:W-:-:S03]  /*2a650*/  IMAD.MOV.U32 R7, RZ, RZ, R0 ;  /* 0x000000ffff077224 */ /* 0x000fc600078e0000 */
[----:B------:R-:W4:Y:S04]  /*2a660*/  LDL.LU R4, [R1] ;  /* 0x0000000001047983 */ /* 0x000f280000300800 */
[----:B------:R-:W4:Y:S04]  /*2a670*/  LDL.LU R5, [R1+0x4] ;  /* 0x0000040001057983 */ /* 0x000f280000300800 */
[----:B------:R-:W4:Y:S04]  /*2a680*/  LDL.LU R29, [R1+0x52b4] ;  /* 0x0052b400011d7983 */ /* 0x000f280000300800 */
[----:B------:R-:W4:Y:S04]  /*2a690*/  LDL.LU R0, [R1+0x52b0] ;  /* 0x0052b00001007983 */ /* 0x000f280000300800 */
[----:B------:R-:W4:Y:S04]  /*2a6a0*/  LDL.LU R20, [R1+0x150] ;  /* 0x0001500001147983 */ /* 0x000f280000300800 */
[----:B------:R-:W4:Y:S04]  /*2a6b0*/  LDL.LU R21, [R1+0x154] ;  /* 0x0001540001157983 */ /* 0x000f280000300800 */
[----:B------:R-:W4:Y:S04]  /*2a6c0*/  LDL.LU R22, [R1+0x158] ;  /* 0x0001580001167983 */ /* 0x000f280000300800 */
[----:B------:R-:W4:Y:S04]  /*2a6d0*/  LDL.LU R23, [R1+0x15c] ;  /* 0x00015c0001177983 */ /* 0x000f280000300800 */
[----:B---3--:R-:W-:Y:S04]  /*2a6e0*/  STL.64 [R1+0x5248], R10 ;  /* 0x0052480a01007387 */ /* 0x008fe80000100a00 */
[----:B--2---:R0:W-:Y:S04]  /*2a6f0*/  STL.64 [R1+0x5240], R8 ;  /* 0x0052400801007387 */ /* 0x0041e80000100a00 */
[----:B0-----:R-:W2:Y:S01]  /*2a700*/  LDL.LU R8, [R1+0xf0] ;  /* 0x0000f00001087983 */ /* 0x001ea20000300800 */
[----:B----4-:R-:W-:-:S03]  /*2a710*/  MOV R10, R0 ;  /* 0x00000000000a7202 */ /* 0x010fc60000000f00 */
[----:B------:R-:W2:Y:S04]  /*2a720*/  LDL.LU R9, [R1+0xf4] ;  /* 0x0000f40001097983 */ /* 0x000ea80000300800 */
[----:B------:R-:W3:Y:S04]  /*2a730*/  LDL.LU R0, [R1+0x52ac] ;  /* 0x0052ac0001007983 */ /* 0x000ee80000300800 */
[----:B------:R-:W4:Y:S04]  /*2a740*/  LDL.LU R11, [R1+0xfc] ;  /* 0x0000fc00010b7983 */ /* 0x000f280000300800 */
[----:B----4-:R3:W-:Y:S04]  /*2a750*/  STL.64 [R1+0x5268], R10 ;  /* 0x0052680a01007387 */ /* 0x0107e80000100a00 */
[----:B--2---:R0:W-:Y:S01]  /*2a760*/  STL.64 [R1+0x5260], R8 ;  /* 0x0052600801007387 */ /* 0x0041e20000100a00 */
[----:B---3--:R-:W-:-:S03]  /*2a770*/  MOV R11, R0 ;  /* 0x00000000000b7202 */ /* 0x008fc60000000f00 */
[----:B0-----:R-:W2:Y:S04]  /*2a780*/  LDL.LU R8, [R1+0xe0] ;  /* 0x0000e00001087983 */ /* 0x001ea80000300800 */
[----:B------:R-:W2:Y:S04]  /*2a790*/  LDL.LU R9, [R1+0xe4] ;  /* 0x0000e40001097983 */ /* 0x000ea80000300800 */
[----:B------:R-:W3:Y:S04]  /*2a7a0*/  LDL.LU R10, [R1+0xe8] ;  /* 0x0000e800010a7983 */ /* 0x000ee80000300800 */
[----:B------:R-:W4:Y:S01]  /*2a7b0*/  LDL.LU R0, [R1+0x52a8] ;  /* 0x0052a80001007983 */ /* 0x000f220000300800 */
[----:B------:R-:W-:-:S02]  /*2a7c0*/  MOV R12, R18 ;  /* 0x00000012000c7202 */ /* 0x000fc40000000f00 */
[----:B------:R-:W-:Y:S02]  /*2a7d0*/  MOV R13, R17 ;  /* 0x00000011000d7202 */ /* 0x000fe40000000f00 */
[----:B------:R-:W-:Y:S02]  /*2a7e0*/  MOV R14, R16 ;  /* 0x00000010000e7202 */ /* 0x000fe40000000f00 */
[----:B----4-:R-:W0:Y:S04]  /*2a7f0*/  LDSM.16.MT88.4 R16, [R0+0x5000] ;  /* 0x005000000010783b */ /* 0x010e280000004200 */
[----:B---3--:R-:W-:Y:S04]  /*2a800*/  STL.64 [R1+0x5278], R10 ;  /* 0x0052780a01007387 */ /* 0x008fe80000100a00 */
[----:B--2---:R1:W-:Y:S04]  /*2a810*/  STL.64 [R1+0x5270], R8 ;  /* 0x0052700801007387 */ /* 0x0043e80000100a00 */
[----:B-1----:R-:W2:Y:S04]  /*2a820*/  LDL.LU R8, [R1+0x190] ;  /* 0x0001900001087983 */ /* 0x002ea80000300800 */
[----:B------:R-:W2:Y:S04]  /*2a830*/  LDL.LU R9, [R1+0x194] ;  /* 0x0001940001097983 */ /* 0x000ea80000300800 */
[----:B------:R-:W2:Y:S04]  /*2a840*/  LDL.LU R10, [R1+0x198] ;  /* 0x00019800010a7983 */ /* 0x000ea80000300800 */
[----:B------:R-:W2:Y:S01]  /*2a850*/  LDL.LU R11, [R1+0x19c] ;  /* 0x00019c00010b7983 */ /* 0x000ea20000300800 */
[----:B0-----:R-:W-:Y:S01]  /*2a860*/  MOV R27, R16 ;  /* 0x00000010001b7202 */ /* 0x001fe20000000f00 */
[----:B------:R-:W-:-:S02]  /*2a870*/  IMAD.MOV.U32 R26, RZ, RZ, R17 ;  /* 0x000000ffff1a7224 */ /* 0x000fc400078e0011 */
[----:B------:R-:W3:Y:S01]  /*2a880*/  LDL.LU.64 R16, [R1+0x52a0] ;  /* 0x0052a00001107983 */ /* 0x000ee20000300a00 */
[----:B------:R-:W-:Y:S02]  /*2a890*/  MOV R25, R18 ;  /* 0x0000001200197202 */ /* 0x000fe40000000f00 */
[----:B------:R-:W-:Y:S01]  /*2a8a0*/  MOV R24, R19 ;  /* 0x0000001300187202 */ /* 0x000fe20000000f00 */
[----:B------:R-:W-:Y:S04]  /*2a8b0*/  STL.64 [R1+0x5218], R26 ;  /* 0x0052181a01007387 */ /* 0x000fe80000100a00 */
[----:B------:R0:W-:Y:S04]  /*2a8c0*/  STL.64 [R1+0x5210], R24 ;  /* 0x0052101801007387 */ /* 0x0001e80000100a00 */
[----:B0-----:R-:W4:Y:S04]  /*2a8d0*/  LDL.LU R24, [R1+0xa0] ;  /* 0x0000a00001187983 */ /* 0x001f280000300800 */
[----:B------:R-:W4:Y:S04]  /*2a8e0*/  LDL.LU R25, [R1+0xa4] ;  /* 0x0000a40001197983 */ /* 0x000f280000300800 */
[----:B------:R-:W2:Y:S04]  /*2a8f0*/  LDL.LU R26, [R1+0xa8] ;  /* 0x0000a800011a7983 */ /* 0x000ea80000300800 */
[----:B------:R-:W2:Y:S01]  /*2a900*/  LDL.LU R27, [R1+0xac] ;  /* 0x0000ac00011b7983 */ /* 0x000ea20000300800 */
[----:B------:R-:W-:-:S07]  /*2a910*/  IMAD.MOV.U32 R15, RZ, RZ, R2 ;  /* 0x000000ffff0f7224 */ /* 0x000fce00078e0002 */
[----:B---3--:R-:W-:Y:S01]  /*2a920*/  HMMA.16816.F32.BF16 R12, R12, R16, R20 ;  /* 0x000000100c0c723c */ /* 0x008fe20000041814 */
[----:B--2---:R-:W-:Y:S04]  /*2a930*/  STL.64 [R1+0x5228], R26 ;  /* 0x0052281a01007387 */ /* 0x004fe80000100a00 */
[----:B----4-:R0:W-:Y:S04]  /*2a940*/  STL.64 [R1+0x5220], R24 ;  /* 0x0052201801007387 */ /* 0x0101e80000100a00 */
[----:B0-----:R-:W2:Y:S04]  /*2a950*/  LDL.LU R24, [R1+0xc0] ;  /* 0x0000c00001187983 */ /* 0x001ea80000300800 */
[----:B------:R-:W2:Y:S01]  /*2a960*/  LDL.LU R25, [R1+0xc4] ;  /* 0x0000c40001197983 */ /* 0x000ea20000300800 */
[----:B------:R-:W-:-:S03]  /*2a970*/  MOV R27, R29 ;  /* 0x0000001d001b7202 */ /* 0x000fc60000000f00 */
[----:B------:R-:W2:Y:S07]  /*2a980*/  LDL.LU R26, [R1+0xc8] ;  /* 0x0000c800011a7983 */ /* 0x000eae0000300800 */
[----:B------:R-:W-:Y:S01]  /*2a990*/  IMAD.MOV.U32 R29, RZ, RZ, R15 ;  /* 0x000000ffff1d7224 */ /* 0x000fe200078e000f */
[----:B------:R-:W3:Y:S04]  /*2a9a0*/  LDL.LU R22, [R1+0x5298] ;  /* 0x0052980001167983 */ /* 0x000ee80000300800 */
[----:B------:R-:W3:Y:S04]  /*2a9b0*/  LDL.LU.64 R20, [R1+0x5290] ;  /* 0x0052900001147983 */ /* 0x000ee80000300a00 */
[----:B------:R-:W-:Y:S04]  /*2a9c0*/  STL.64 [R1+0x120], R12 ;  /* 0x0001200c01007387 */ /* 0x000fe80000100a00 */
[----:B------:R-:W-:Y:S04]  /*2a9d0*/  STL [R1+0x128], R14 ;  /* 0x0001280e01007387 */ /* 0x000fe80000100800 */
[----:B------:R-:W0:Y:S04]  /*2a9e0*/  LDSM.16.MT88.4 R12, [R0+0x5080] ;  /* 0x00508000000c783b */ /* 0x000e280000004200 */
[----:B------:R1:W-:Y:S01]  /*2a9f0*/  STL [R1+0x517c], R29 ;  /* 0x00517c1d01007387 */ /* 0x0003e20000100800 */
[----:B0-----:R-:W-:Y:S01]  /*2aa00*/  MOV R18, R14 ;  /* 0x0000000e00127202 */ /* 0x001fe20000000f00 */
[----:B------:R-:W-:Y:S01]  /*2aa10*/  IMAD.MOV.U32 R2, RZ, RZ, R15 ;  /* 0x000000ffff027224 */ /* 0x000fe200078e000f */
[----:B------:R-:W-:Y:S01]  /*2aa20*/  MOV R23, R12 ;  /* 0x0000000c00177202 */ /* 0x000fe20000000f00 */
[----:B------:R-:W4:Y:S01]  /*2aa30*/  LDL.LU.64 R14, [R1+0x5288] ;  /* 0x00528800010e7983 */ /* 0x000f220000300a00 */
[----:B------:R-:W-:-:S03]  /*2aa40*/  MOV R19, R13 ;  /* 0x0000000d00137202 */ /* 0x000fc60000000f00 */
[----:B------:R-:W2:Y:S02]  /*2aa50*/  LDL.LU.64 R12, [R1+0x5280] ;  /* 0x00528000010c7983 */ /* 0x000ea40000300a00 */
[----:B--2---:R-:W-:Y:S11]  /*2aa60*/  HMMA.16816.F32.BF16 R8, R4, R12, R8 ;  /* 0x0000000c0408723c */ /* 0x004ff60000041808 */
[----:B------:R-:W-:Y:S11]  /*2aa70*/  @!UPT UIADD3 URZ, URZ, URZ, URZ ;  /* 0x0000003f3f3ff290 */ /* 0x000ff6000fffe03f */
[----:B------:R-:W-:Y:S01]  /*2aa80*/  @!UPT UIADD3 URZ, URZ, URZ, URZ ;  /* 0x0000003f3f3ff290 */ /* 0x000fe2000fffe03f */
[----:B------:R-:W-:Y:S01]  /*2aa90*/  STL.64 [R1+0x160], R8 ;  /* 0x0001600801007387 */ /* 0x000fe20000100a00 */
[----:B-1----:R-:W-:-:S03]  /*2aaa0*/  MOV R29, R10 ;  /* 0x0000000a001d7202 */ /* 0x002fc60000000f00 */
[----:B------:R0:W-:Y:S04]  /*2aab0*/  STL [R1+0x16c], R11 ;  /* 0x00016c0b01007387 */ /* 0x0001e80000100800 */
[----:B0-----:R-:W2:Y:S04]  /*2aac0*/  LDL.LU.64 R10, [R1+0x5278] ;  /* 0x00527800010a7983 */ /* 0x001ea80000300a00 */
[----:B------:R-:W2:Y:S04]  /*2aad0*/  LDL.LU.64 R8, [R1+0x5270] ;  /* 0x0052700001087983 */ /* 0x000ea80000300a00 */
[----:B------:R-:W-:Y:S01]  /*2aae0*/  STL [R1+0x5180], R29 ;  /* 0x0051801d01007387 */ /* 0x000fe20000100800 */
[----:B--2---:R-:W-:Y:S03]  /*2aaf0*/  HMMA.16816.F32.BF16 R4, R4, R16, R8 ;  /* 0x000000100404723c */ /* 0x004fe60000041808 */
[----:B------:R-:W2:Y:S04]  /*2ab00*/  LDL.LU.64 R10, [R1+0x5268] ;  /* 0x00526800010a7983 */ /* 0x000ea80000300a00 */
[----:B------:R-:W2:Y:S11]  /*2ab10*/  LDL.LU.64 R8, [R1+0x5260] ;  /* 0x0052600001087983 */ /* 0x000eb60000300a00 */
[----:B------:R-:W-:Y:S05]  /*2ab20*/  @!UPT UIADD3 URZ, URZ, URZ, URZ ;  /* 0x0000003f3f3ff290 */ /* 0x000fea000fffe03f */
[----:B------:R-:W-:Y:S04]  /*2ab30*/  STL.64 [R1+0x130], R4 ;  /* 0x0001300401007387 */ /* 0x000fe80000100a00 */
[----:B------:R0:W-:Y:S04]  /*2ab40*/  STL.64 [R1+0x138], R6 ;  /* 0x0001380601007387 */ /* 0x0001e80000100a00 */
[----:B0-----:R-:W2:Y:S04]  /*2ab50*/  LDL.LU.64 R6, [R1+0x5258] ;  /* 0x0052580001067983 */ /* 0x001ea80000300a00 */
[----:B------:R-:W2:Y:S02]  /*2ab60*/  LDL.LU.64 R4, [R1+0x5250] ;  /* 0x0052500001047983 */ /* 0x000ea40000300a00 */
[----:B--2---:R-:W-:Y:S11]  /*2ab70*/  HMMA.16816.F32.BF16 R8, R4, R12, R8 ;  /* 0x0000000c0408723c */ /* 0x004ff60000041808 */
[----:B------:R-:W-:Y:S11]  /*2ab80*/  @!UPT UIADD3 URZ, URZ, URZ, URZ ;  /* 0x0000003f3f3ff290 */ /* 0x000ff6000fffe03f */
[----:B------:R-:W-:Y:S01]  /*2ab90*/  @!UPT UIADD3 URZ, URZ, URZ, URZ ;  /* 0x0000003f3f3ff290 */ /* 0x000fe2000fffe03f */
[----:B------:R-:W-:Y:S01]  /*2aba0*/  STL.64 [R1+0x170], R8 ;  /* 0x0001700801007387 */ /* 0x000fe20000100a00 */
[----:B------:R-:W-:-:S03]  /*2abb0*/  MOV R29, R11 ;  /* 0x0000000b001d7202 */ /* 0x000fc60000000f00 */
        /* <DEDUP_REMOVED lines=8> */
[----:B------:R0:W-:Y:S04]  /*2ac40*/  STL.64 [R1+0xe0], R4 ;  /* 0x0000e00401007387 */ /* 0x0001e80000100a00 */
[----:B------:R1:W-:Y:S04]  /*2ac50*/  STL.64 [R1+0xe8], R6 ;  /* 0x0000e80601007387 */ /* 0x0003e80000100a00 */
[----:B0-----:R-:W3:Y:S04]  /*2ac60*/  LDL.LU R4, [R1+0x90] ;  /* 0x0000900001047983 */ /* 0x001ee80000300800 */
[----:B------:R-:W3:Y:S04]  /*2ac70*/  LDL.LU R5, [R1+0x94] ;  /* 0x0000940001057983 */ /* 0x000ee80000300800 */
[----:B-1----:R-:W3:Y:S04]  /*2ac80*/  LDL.LU R6, [R1+0x98] ;  /* 0x0000980001067983 */ /* 0x002ee80000300800 */
[----:B------:R-:W3:Y:S01]  /*2ac90*/  LDL.LU R7, [R1+0x9c] ;  /* 0x00009c0001077983 */ /* 0x000ee20000300800 */
[C---:B--2---:R-:W-:Y:S11]  /*2aca0*/  HMMA.16816.F32.BF16 R24, R8.reuse, R12, R24 ;  /* 0x0000000c0818723c */ /* 0x044ff60000041818 */
[----:B------:R-:W-:Y:S11]  /*2acb0*/  @!UPT UIADD3 URZ, URZ, URZ, URZ ;  /* 0x0000003f3f3ff290 */ /* 0x000ff6000fffe03f */
[----:B------:R-:W-:Y:S01]  /*2acc0*/  @!UPT UIADD3 URZ, URZ, URZ, URZ ;  /* 0x0000003f3f3ff290 */ /* 0x000fe2000fffe03f */
[----:B------:R-:W-:Y:S04]  /*2acd0*/  STL.64 [R1+0xd0], R24 ;  /* 0x0000d01801007387 */ /* 0x000fe80000100a00 */
[----:B------:R0:W-:Y:S04]  /*2ace0*/  STL.64 [R1+0xd8], R26 ;  /* 0x0000d81a01007387 */ /* 0x0001e80000100a00 */
[----:B0-----:R-:W2:Y:S04]  /*2acf0*/  LDL.LU.64 R26, [R1+0x5228] ;  /* 0x00522800011a7983 */ /* 0x001ea80000300a00 */
[----:B------:R-:W2:Y:S02]  /*2ad00*/  LDL.LU.64 R24, [R1+0x5220] ;  /* 0x0052200001187983 */ /* 0x000ea40000300a00 */
[-C--:B--2---:R-:W-:Y:S02]  /*2ad10*/  HMMA.16816.F32.BF16 R8, R8, R16.reuse, R24 ;  /* 0x000000100808723c */ /* 0x084fe40000041818 */
[----:B------:R-:W2:Y:S04]  /*2ad20*/  LDL.LU.64 R26, [R1+0x5218] ;  /* 0x00521800011a7983 */ /* 0x000ea80000300a00 */
[----:B------:R-:W2:Y:S11]  /*2ad30*/  LDL.LU.64 R24, [R1+0x5210] ;  /* 0x0052100001187983 */ /* 0x000eb60000300a00 */
[----:B------:R-:W-:Y:S06]  /*2ad40*/  @!UPT UIADD3 URZ, URZ, URZ, URZ ;  /* 0x0000003f3f3ff290 */ /* 0x000fec000fffe03f */
[----:B------:R0:W-:Y:S04]  /*2ad50*/  STL.64 [R1+0xc0], R8 ;  /* 0x0000c00801007387 */ /* 0x0001e80000100a00 */
[----:B------:R1:W-:Y:S01]  /*2ad60*/  STL.64 [R1+0xc8], R10 ;  /* 0x0000c80a01007387 */ /* 0x0003e20000100a00 */
[----:B0-----:R-:W-:Y:S01]  /*2ad70*/  MOV R8, R23 ;  /* 0x0000001700087202 */ /* 0x001fe20000000f00 */
[----:B------:R-:W-:Y:S02]  /*2ad80*/  IMAD.MOV.U32 R9, RZ, RZ, R19 ;  /* 0x000000ffff097224 */ /* 0x000fe400078e0013 */
[----:B------:R-:W3:Y:S01]  /*2ad90*/  LDL.LU R23, [R1+0x520c] ;  /* 0x00520c0001177983 */ /* 0x000ee20000300800 */
[----:B-1----:R-:W-:Y:S02]  /*2ada0*/  MOV R10, R18 ;  /* 0x00000012000a7202 */ /* 0x002fe40000000f00 */
[----:B------:R-:W-:Y:S01]  /*2adb0*/  MOV R11, R2 ;  /* 0x00000002000b7202 */ /* 0x000fe20000000f00 */
[----:B------:R-:W2:Y:S04]  /*2adc0*/  LDL.LU R19, [R1+0x5208] ;  /* 0x0052080001137983 */ /* 0x000ea80000300800 */
[----:B------:R-:W2:Y:S04]  /*2add0*/  LDL.LU R18, [R1+0x5204] ;  /* 0x0052040001127983 */ /* 0x000ea80000300800 */
[----:B------:R-:W4:Y:S04]  /*2ade0*/  LDL.LU R2, [R1+0x5200] ;  /* 0x0052000001027983 */ /* 0x000f280000300800 */
[----:B------:R-:W-:Y:S04]  /*2adf0*/  STL.64 [R1+0x51c0], R10 ;  /* 0x0051c00a01007387 */ /* 0x000fe80000100a00 */
[----:B------:R0:W-:Y:S04]  /*2ae00*/  STL.64 [R1+0x51b8], R8 ;  /* 0x0051b80801007387 */ /* 0x0001e80000100a00 */
[----:B0-----:R-:W4:Y:S04]  /*2ae10*/  LDL.LU R8, [R1+0xb0] ;  /* 0x0000b00001087983 */ /* 0x001f280000300800 */
[----:B------:R-:W4:Y:S04]  /*2ae20*/  LDL.LU R9, [R1+0xb4] ;  /* 0x0000b40001097983 */ /* 0x000f280000300800 */
[----:B------:R-:W4:Y:S04]  /*2ae30*/  LDL.LU R10, [R1+0xb8] ;  /* 0x0000b800010a7983 */ /* 0x000f280000300800 */
[----:B------:R-:W4:Y:S01]  /*2ae40*/  LDL.LU R11, [R1+0xbc] ;  /* 0x0000bc00010b7983 */ /* 0x000f220000300800 */
[C---:B---3--:R-:W-:Y:S03]  /*2ae50*/  HMMA.16816.F32.BF16 R4, R20.reuse, R16, R4 ;  /* 0x000000101404723c */ /* 0x048fe60000041804 */
[----:B--2---:R-:W-:Y:S05]  /*2ae60*/  STL.64 [R1+0x51e8], R18 ;  /* 0x0051e81201007387 */ /* 0x004fea0000100a00 */
[----:B----4-:R-:W-:Y:S07]  /*2ae70*/  HMMA.16816.F32.BF16 R8, R20, R12, R8 ;  /* 0x0000000c1408723c */ /* 0x010fee0000041808 */
[----:B------:R-:W-:Y:S01]  /*2ae80*/  MOV R20, R27 ;  /* 0x0000001b00147202 */ /* 0x000fe20000000f00 */
[----:B------:R-:W-:Y:S01]  /*2ae90*/  IMAD.MOV.U32 R21, RZ, RZ, R26 ;  /* 0x000000ffff157224 */ /* 0x000fe200078e001a */
[----:B------:R-:W-:-:S02]  /*2aea0*/  MOV R22, R25 ;  /* 0x0000001900167202 */ /* 0x000fc40000000f00 */
[----:B------:R-:W-:Y:S02]  /*2aeb0*/  MOV R23, R24 ;  /* 0x0000001800177202 */ /* 0x000fe40000000f00 */
[----:B------:R-:W0:Y:S10]  /*2aec0*/  LDSM.16.MT88.4 R24, [R2+0x5000] ;  /* 0x005000000218783b */ /* 0x000e340000004200 */
[----:B------:R-:W-:Y:S04]  /*2aed0*/  STL.64 [R1+0xa0], R8 ;  /* 0x0000a00801007387 */ /* 0x000fe80000100a00 */
[----:B------:R-:W-:Y:S04]  /*2aee0*/  STL.64 [R1+0xa8], R10 ;  /* 0x0000a80a01007387 */ /* 0x000fe80000100a00 */
[----:B------:R1:W-:Y:S04]  /*2aef0*/  STL.64 [R1+0x51e0], R16 ;  /* 0x0051e01001007387 */ /* 0x0003e80000100a00 */
[----:B------:R0:W-:Y:S04]  /*2af00*/  STL.64 [R1+0x90], R4 ;  /* 0x0000900401007387 */ /* 0x0001e80000100a00 */
[----:B------:R2:W-:Y:S04]  /*2af10*/  STL.64 [R1+0x98], R6 ;  /* 0x0000980601007387 */ /* 0x0005e80000100a00 */
[----:B-1----:R-:W3:Y:S04]  /*2af20*/  LDL.LU R16, [R1+0x80] ;  /* 0x0000800001107983 */ /* 0x002ee80000300800 */
[----:B------:R-:W3:Y:S04]  /*2af30*/  LDL.LU R17, [R1+0x84] ;  /* 0x0000840001117983 */ /* 0x000ee80000300800 */
[----:B------:R-:W3:Y:S04]  /*2af40*/  LDL.LU R18, [R1+0x88] ;  /* 0x0000880001127983 */ /* 0x000ee80000300800 */
[----:B------:R-:W3:Y:S01]  /*2af50*/  LDL.LU R19, [R1+0x8c] ;  /* 0x00008c0001137983 */ /* 0x000ee20000300800 */
[----:B0-----:R-:W-:-:S03]  /*2af60*/  MOV R5, R26 ;  /* 0x0000001a00057202 */ /* 0x001fc60000000f00 */
[----:B------:R-:W4:Y:S01]  /*2af70*/  LDL.LU R8, [R1+0x70] ;  /* 0x0000700001087983 */ /* 0x000f220000300800 */
[----:B------:R-:W-:-:S03]  /*2af80*/  MOV R4, R27 ;  /* 0x0000001b00047202 */ /* 0x000fc60000000f00 */
[----:B------:R-:W4:Y:S01]  /*2af90*/  LDL.LU R9, [R1+0x74] ;  /* 0x0000740001097983 */ /* 0x000f220000300800 */
[----:B--2---:R-:W-:Y:S01]  /*2afa0*/  MOV R7, R24 ;  /* 0x0000001800077202 */ /* 0x004fe20000000f00 */
[----:B------:R-:W-:Y:S02]  /*2afb0*/  IMAD.MOV.U32 R6, RZ, RZ, R25 ;  /* 0x000000ffff067224 */ /* 0x000fe400078e0019 */
[----:B------:R-:W4:Y:S04]  /*2afc0*/  LDL.LU R10, [R1+0x78] ;  /* 0x00007800010a7983 */ /* 0x000f280000300800 */
[----:B------:R-:W4:Y:S04]  /*2afd0*/  LDL.LU R11, [R1+0x7c] ;  /* 0x00007c00010b7983 */ /* 0x000f280000300800 */
[----:B------:R-:W3:Y:S04]  /*2afe0*/  LDL.LU.64 R26, [R1+0x51f8] ;  /* 0x0051f800011a7983 */ /* 0x000ee80000300a00 */
[----:B------:R-:W3:Y:S04]  /*2aff0*/  LDL.LU.64 R24, [R1+0x51f0] ;  /* 0x0051f00001187983 */ /* 0x000ee80000300a00 */
[----:B------:R0:W-:Y:S04]  /*2b000*/  STL [R1+0x5194], R4 ;  /* 0x0051940401007387 */ /* 0x0001e80000100800 */
[----:B------:R1:W-:Y:S04]  /*2b010*/  STL [R1+0x5190], R5 ;  /* 0x0051900501007387 */ /* 0x0003e80000100800 */
[----:B------:R2:W-:Y:S04]  /*2b020*/  STL [R1+0x518c], R6 ;  /* 0x00518c0601007387 */ /* 0x0005e80000100800 */
[----:B------:R2:W-:Y:S04]  /*2b030*/  STL [R1+0x5188], R7 ;  /* 0x0051880701007387 */ /* 0x0005e80000100800 */
[----:B0-----:R-:W4:Y:S04]  /*2b040*/  LDL.LU R4, [R1+0x60] ;  /* 0x0000600001047983 */ /* 0x001f280000300800 */
[----:B-1----:R-:W4:Y:S04]  /*2b050*/  LDL.LU R5, [R1+0x64] ;  /* 0x0000640001057983 */ /* 0x002f280000300800 */
[----:B--2---:R-:W4:Y:S04]  /*2b060*/  LDL.LU R6, [R1+0x68] ;  /* 0x0000680001067983 */ /* 0x004f280000300800 */
[----:B------:R-:W4:Y:S01]  /*2b070*/  LDL.LU R7, [R1+0x6c] ;  /* 0x00006c0001077983 */ /* 0x000f220000300800 */
[C---:B---3--:R-:W-:Y:S11]  /*2b080*/  HMMA.16816.F32.BF16 R16, R24.reuse, R12, R16 ;  /* 0x0000000c1810723c */ /* 0x048ff60000041810 */
[----:B------:R-:W-:Y:S11]  /*2b090*/  @!UPT UIADD3 URZ, URZ, URZ, URZ ;  /* 0x0000003f3f3ff290 */ /* 0x000ff6000fffe03f */
[----:B------:R-:W-:Y:S01]  /*2b0a0*/  @!UPT UIADD3 URZ, URZ, URZ, URZ ;  /* 0x0000003f3f3ff290 */ /* 0x000fe2000fffe03f */
[----:B------:R-:W-:Y:S04]  /*2b0b0*/  STL.64 [R1+0x80], R16 ;  /* 0x0000801001007387 */ /* 0x000fe80000100a00 */
[----:B------:R0:W-:Y:S04]  /*2b0c0*/  STL.64 [R1+0x88], R18 ;  /* 0x0000881201007387 */ /* 0x0001e80000100a00 */
[----:B0-----:R-:W2:Y:S04]  /*2b0d0*/  LDL.LU.64 R18, [R1+0x51e8] ;  /* 0x0051e80001127983 */ /* 0x001ea80000300a00 */
[----:B------:R-:W4:Y:S02]  /*2b0e0*/  LDL.LU.64 R16, [R1+0x51e0] ;  /* 0x0051e00001107983 */ /* 0x000f240000300a00 */
[----:B----4-:R-:W-:Y:S02]  /*2b0f0*/  HMMA.16816.F32.BF16 R4, R24, R16, R4 ;  /* 0x000000101804723c */ /* 0x010fe40000041804 */
[----:B------:R-:W0:Y:S11]  /*2b100*/  LDSM.16.MT88.4 R24, [R2+0x5080] ;  /* 0x005080000218783b */ /* 0x000e360000004200 */
[----:B------:R-:W-:Y:S10]  /*2b110*/  @!UPT UIADD3 URZ, URZ, URZ, URZ ;  /* 0x0000003f3f3ff290 */ /* 0x000ff4000fffe03f */
[----:B------:R0:W-:Y:S04]  /*2b120*/  STL.64 [R1+0x60], R4 ;  /* 0x0000600401007387 */ /* 0x0001e80000100a00 */
[----:B------:R1:W-:Y:S01]  /*2b130*/  STL.64 [R1+0x68], R6 ;  /* 0x0000680601007387 */ /* 0x0003e20000100a00 */
[----:B0-----:R-:W-:Y:S01]  /*2b140*/  MOV R5, R24 ;  /* 0x0000001800057202 */ /* 0x001fe20000000f00 */
[----:B-1----:R-:W-:Y:S01]  /*2b150*/  IMAD.MOV.U32 R6, RZ, RZ, R25 ;  /* 0x000000ffff067224 */ /* 0x002fe200078e0019 */
[----:B------:R-:W-:Y:S01]  /*2b160*/  MOV R7, R26 ;  /* 0x0000001a00077202 */ /* 0x000fe20000000f00 */
[----:B------:R-:W3:Y:S01]  /*2b170*/  LDL.LU R24, [R1+0x100] ;  /* 0x0001000001187983 */ /* 0x000ee20000300800 */
[----:B------:R-:W-:Y:S01]  /*2b180*/  MOV R25, R28 ;  /* 0x0000001c00197202 */ /* 0x000fe20000000f00 */
[----:B------:R-:W-:Y:S01]  /*2b190*/  IMAD.MOV.U32 R26, RZ, RZ, R14 ;  /* 0x000000ffff1a7224 */ /* 0x000fe200078e000e */
[----:B------:R-:W-:Y:S01]  /*2b1a0*/  MOV R29, R27 ;  /* 0x0000001b001d7202 */ /* 0x000fe20000000f00 */
[----:B------:R-:W4:Y:S01]  /*2b1b0*/  LDL.LU R28, [R1+0x51d8] ;  /* 0x0051d800011c7983 */ /* 0x000f220000300800 */
[----:B------:R-:W-:-:S03]  /*2b1c0*/  MOV R27, R15 ;  /* 0x0000000f001b7202 */ /* 0x000fc60000000f00 */
[----:B------:R-:W3:Y:S04]  /*2b1d0*/  LDL.LU R14, [R1+0x51d4] ;  /* 0x0051d400010e7983 */ /* 0x000ee80000300800 */
[----:B------:R-:W3:Y:S04]  /*2b1e0*/  LDL.LU R15, [R1+0x51d0] ;  /* 0x0051d000010f7983 */ /* 0x000ee80000300800 */
[----:B------:R-:W-:Y:S04]  /*2b1f0*/  STL [R1+0x51a8], R29 ;  /* 0x0051a81d01007387 */ /* 0x000fe80000100800 */
[----:B------:R-:W-:Y:S04]  /*2b200*/  STL [R1+0x51a4], R7 ;  /* 0x0051a40701007387 */ /* 0x000fe80000100800 */
[----:B------:R2:W-:Y:S04]  /*2b210*/  STL [R1+0x51a0], R6 ;  /* 0x0051a00601007387 */ /* 0x0005e80000100800 */
[----:B------:R0:W-:Y:S04]  /*2b220*/  STL [R1+0x519c], R5 ;  /* 0x00519c0501007387 */ /* 0x0001e80000100800 */
[----:B------:R-:W4:Y:S01]  /*2b230*/  LDL.LU R4, [R1+0x50] ;  /* 0x0000500001047983 */ /* 0x000f220000300800 */
[----:B--2---:R-:W-:-:S02]  /*2b240*/  MOV R6, R19 ;  /* 0x0000001300067202 */ /* 0x004fc40000000f00 */
[----:B0-----:R-:W-:Y:S02]  /*2b250*/  MOV R5, R18 ;  /* 0x0000001200057202 */ /* 0x001fe40000000f00 */
[----:B------:R-:W4:Y:S04]  /*2b260*/  LDL.LU R18, [R1+0x51cc] ;  /* 0x0051cc0001127983 */ /* 0x000f280000300800 */
[----:B------:R-:W4:Y:S04]  /*2b270*/  LDL.LU R19, [R1+0x51c8] ;  /* 0x0051c80001137983 */ /* 0x000f280000300800 */
[----:B------:R-:W4:Y:S04]  /*2b280*/  LDL.LU R7, [R1+0x5c] ;  /* 0x00005c0001077983 */ /* 0x000f280000300800 */
[----:B------:R-:W-:Y:S01]  /*2b290*/  STL [R1+0x5198], R2 ;  /* 0x0051980201007387 */ /* 0x000fe20000100800 */
[C---:B---3--:R-:W-:Y:S11]  /*2b2a0*/  HMMA.16816.F32.BF16 R8, R20.reuse, R14, R8 ;  /* 0x0000000e1408723c */ /* 0x048ff60000041808 */
[----:B------:R-:W-:Y:S11]  /*2b2b0*/  @!UPT UIADD3 URZ, URZ, URZ, URZ ;  /* 0x0000003f3f3ff290 */ /* 0x000ff6000fffe03f */
[----:B------:R-:W-:Y:S01]  /*2b2c0*/  @!UPT UIADD3 URZ, URZ, URZ, URZ ;  /* 0x0000003f3f3ff290 */ /* 0x000fe2000fffe03f */
[----:B------:R0:W-:Y:S01]  /*2b2d0*/  STL.64 [R1+0x78], R10 ;  /* 0x0000780a01007387 */ /* 0x0001e20000100a00 */
[----:B------:R-:W-:Y:S01]  /*2b2e0*/  IMAD.MOV.U32 R12, RZ, RZ, R8 ;  /* 0x000000ffff0c7224 */ /* 0x000fe200078e0008 */
[----:B------:R-:W-:Y:S02]  /*2b2f0*/  MOV R13, R9 ;  /* 0x00000009000d7202 */ /* 0x000fe40000000f00 */
[----:B0-----:R-:W2:Y:S04]  /*2b300*/  LDL.LU.64 R10, [R1+0x51c0] ;  /* 0x0051c000010a7983 */ /* 0x001ea80000300a00 */
[----:B------:R-:W2:Y:S01]  /*2b310*/  LDL.LU.64 R8, [R1+0x51b8] ;  /* 0x0051b80001087983 */ /* 0x000ea20000300a00 */
[----:B----4-:R-:W-:Y:S03]  /*2b320*/  HMMA.16816.F32.BF16 R4, R20, R18, R4 ;  /* 0x000000121404723c */ /* 0x010fe60000041804 */
[----:B------:R-:W0:Y:S04]  /*2b330*/  LDSM.16.MT88.4 R20, [R28+0x5000] ;  /* 0x005000001c14783b */ /* 0x000e280000004200 */
[----:B------:R-:W-:Y:S04]  /*2b340*/  STL [R1+0x5084], R12 ;  /* 0x0050840c01007387 */ /* 0x000fe80000100800 */
[----:B------:R-:W-:Y:S11]  /*2b350*/  STL [R1+0x5080], R13 ;  /* 0x0050800d01007387 */ /* 0x000ff60000100800 */
[----:B------:R-:W-:Y:S01]  /*2b360*/  @!UPT UIADD3 URZ, URZ, URZ, URZ ;  /* 0x0000003f3f3ff290 */ /* 0x000fe2000fffe03f */
[----:B------:R1:W-:Y:S01]  /*2b370*/  STL.64 [R1+0xb0], R4 ;  /* 0x0000b00401007387 */ /* 0x0003e20000100a00 */
[----:B------:R-:W-:Y:S01]  /*2b380*/  MOV R17, R6 ;  /* 0x0000000600117202 */ /* 0x000fe20000000f00 */
[----:B0-----:R-:W-:Y:S01]  /*2b390*/  IMAD.MOV.U32 R6, RZ, RZ, R20 ;  /* 0x000000ffff067224 */ /* 0x001fe200078e0014 */
[----:B-1----:R-:W-:Y:S02]  /*2b3a0*/  MOV R5, R21 ;  /* 0x0000001500057202 */ /* 0x002fe40000000f00 */
[----:B------:R-:W-:Y:S02]  /*2b3b0*/  MOV R2, R22 ;  /* 0x0000001600027202 */ /* 0x000fe40000000f00 */
[----:B------:R-:W-:Y:S02]  /*2b3c0*/  MOV R4, R23 ;  /* 0x0000001700047202 */ /* 0x000fe40000000f00 */
[----:B------:R-:W0:Y:S01]  /*2b3d0*/  LDSM.16.MT88.4 R20, [R28+0x5080] ;  /* 0x005080001c14783b */ /* 0x000e220000004200 */
[----:B------:R-:W-:-:S03]  /*2b3e0*/  MOV R16, R7 ;  /* 0x0000000700107202 */ /* 0x000fc60000000f00 */
[----:B------:R0:W-:Y:S04]  /*2b3f0*/  STL [R1+0x51b0], R18 ;  /* 0x0051b01201007387 */ /* 0x0001e80000100800 */
[----:B------:R1:W-:Y:S01]  /*2b400*/  STL [R1+0x51ac], R19 ;  /* 0x0051ac1301007387 */ /* 0x0003e20000100800 */
[----:B0-----:R-:W-:Y:S01]  /*2b410*/  IMAD.MOV.U32 R18, RZ, RZ, R20 ;  /* 0x000000ffff127224 */ /* 0x001fe200078e0014 */
[----:B-1----:R-:W-:Y:S02]  /*2b420*/  MOV R19, R21 ;  /* 0x0000001500137202 */ /* 0x002fe40000000f00 */
[----:B------:R-:W-:Y:S02]  /*2b430*/  MOV R29, R22 ;  /* 0x00000016001d7202 */ /* 0x000fe40000000f00 */
[----:B------:R-:W-:-:S02]  /*2b440*/  MOV R7, R23 ;  /* 0x0000001700077202 */ /* 0x000fc40000000f00 */
[----:B------:R-:W0:Y:S04]  /*2b450*/  LDSM.16.MT88.4 R20, [R3+0x5000] ;  /* 0x005000000314783b */ /* 0x000e280000004200 */
[----:B------:R-:W-:Y:S04]  /*2b460*/  STL [R1+0x507c], R16 ;  /* 0x00507c1001007387 */ /* 0x000fe80000100800 */
[----:B------:R-:W-:Y:S04]  /*2b470*/  STL [R1+0x5078], R17 ;  /* 0x0050781101007387 */ /* 0x000fe80000100800 */
[----:B0-----:R-:W-:Y:S04]  /*2b480*/  STL.64 [R1+0x50b0], R22 ;  /* 0x0050b01601007387 */ /* 0x001fe80000100a00 */
[----:B------:R2:W-:Y:S02]  /*2b490*/  STL.64 [R1+0x50a8], R20 ;  /* 0x0050a81401007387 */ /* 0x0005e40000100a00 */
[----:B--2---:R-:W-:Y:S02]  /*2b4a0*/  HMMA.16816.F32.BF16 R20, R8, R14, R24 ;  /* 0x0000000e0814723c */ /* 0x004fe40000041818 */
[----:B------:R-:W0:Y:S04]  /*2b4b0*/  LDSM.16.MT88.4 R24, [R3+0x5080] ;  /* 0x005080000318783b */ /* 0x000e280000004200 */
[----:B0-----:R-:W-:Y:S11]  /*2b4c0*/  STL.64 [R1+0x5090], R26 ;  /* 0x0050901a01007387 */ /* 0x001ff60000100a00 */
[----:B------:R-:W-:Y:S06]  /*2b4d0*/  @!UPT UIADD3 URZ, URZ, URZ, URZ ;  /* 0x0000003f3f3ff290 */ /* 0x000fec000fffe03f */
[----:B------:R-:W-:Y:S04]  /*2b4e0*/  STL.64 [R1+0xf0], R20 ;  /* 0x0000f01401007387 */ /* 0x000fe80000100a00 */
[----:B------:R-:W-:Y:S04]  /*2b4f0*/  STL.64 [R1+0xf8], R22 ;  /* 0x0000f81601007387 */ /* 0x000fe80000100a00 */
[----:B------:R-:W0:Y:S04]  /*2b500*/  LDSM.16.MT88.4 R20, [R0+0x6000] ;  /* 0x006000000014783b */ /* 0x000e280000004200 */
[----:B------:R1:W-:Y:S04]  /*2b510*/  STL.64 [R1+0x5088], R24 ;  /* 0x0050881801007387 */ /* 0x0003e80000100a00 */
[----:B------:R-:W-:Y:S01]  /*2b520*/  STL.64 [R1+0x5170], R14 ;  /* 0x0051700e01007387 */ /* 0x000fe20000100a00 */
[----:B0-----:R-:W-:Y:S01]  /*2b530*/  IMAD.MOV.U32 R12, RZ, RZ, R20 ;  /* 0x000000ffff0c7224 */ /* 0x001fe200078e0014 */
[----:B------:R-:W-:-:S05]  /*2b540*/  MOV R13, R21 ;  /* 0x00000015000d7202 */ /* 0x000fca0000000f00 */
[----:B------:R-:W-:Y:S04]  /*2b550*/  STL.64 [R1+0x5168], R12 ;  /* 0x0051680c01007387 */ /* 0x000fe80000100a00 */
[----:B-1----:R-:W2:Y:S04]  /*2b560*/  LDL.LU R24, [R1+0x90] ;  /* 0x0000900001187983 */ /* 0x002ea80000300800 */
[----:B------:R-:W2:Y:S04]  /*2b570*/  LDL.LU R25, [R1+0x94] ;  /* 0x0000940001197983 */ /* 0x000ea80000300800 */
[----:B------:R-:W3:Y:S04]  /*2b580*/  LDL.LU R26, [R1+0x98] ;  /* 0x00009800011a7983 */ /* 0x000ee80000300800 */
[----:B------:R-:W3:Y:S01]  /*2b590*/  LDL.LU R27, [R1+0x9c] ;  /* 0x00009c00011b7983 */ /* 0x000ee20000300800 */
[----:B------:R-:W-:Y:S01]  /*2b5a0*/  MOV R16, R22 ;  /* 0x0000001600107202 */ /* 0x000fe20000000f00 */
[----:B------:R-:W-:Y:S01]  /*2b5b0*/  IMAD.MOV.U32 R20, RZ, RZ, R18 ;  /* 0x000000ffff147224 */ /* 0x000fe200078e0012 */
[----:B------:R-:W-:Y:S01]  /*2b5c0*/  MOV R17, R23 ;  /* 0x0000001700117202 */ /* 0x000fe20000000f00 */
[----:B------:R-:W4:Y:S01]  /*2b5d0*/  LDL.LU R18, [R1+0x51b0] ;  /* 0x0051b00001127983 */ /* 0x000f220000300800 */
[----:B------:R-:W-:-:S02]  /*2b5e0*/  MOV R22, R29 ;  /* 0x0000001d00167202 */ /* 0x000fc40000000f00 */
[----:B------:R-:W-:Y:S02]  /*2b5f0*/  MOV R23, R7 ;  /* 0x0000000700177202 */ /* 0x000fe40000000f00 */
[----:B------:R-:W-:Y:S02]  /*2b600*/  MOV R21, R19 ;  /* 0x0000001300157202 */ /* 0x000fe40000000f00 */
        /* <DEDUP_REMOVED lines=11> */
[----:B------:R-:W-:Y:S01]  /*2b6c0*/  IMAD.MOV.U32 R20, RZ, RZ, R6 ;  /* 0x000000ffff147224 */ /* 0x000fe200078e0006 */
[----:B------:R-:W-:-:S02]  /*2b6d0*/  MOV R22, R2 ;  /* 0x0000000200167202 */ /* 0x000fc40000000f00 */
        /* <DEDUP_REMOVED lines=8> */
[----:B------:R-:W2:Y:S04]  /*2b760*/  LDL.LU R6, [R1+0x51a0] ;  /* 0x0051a00001067983 */ /* 0x000ea80000300800 */
        /* <DEDUP_REMOVED lines=11> */
[----:B----4-:R-:W-:Y:S01]  /*2b820*/  IMAD.MOV.U32 R20, RZ, RZ, R5 ;  /* 0x000000ffff147224 */ /* 0x010fe200078e0005 */
[----:B------:R-:W-:-:S02]  /*2b830*/  MOV R22, R7 ;  /* 0x0000000700167202 */ /* 0x000fc40000000f00 */
[----:B------:R-:W-:Y:S01]  /*2b840*/  MOV R23, R29 ;  /* 0x0000001d00177202 */ /* 0x000fe20000000f00 */
[----:B------:R-:W4:Y:S01]  /*2b850*/  LDL.LU R5, [R1+0x5190] ;  /* 0x0051900001057983 */ /* 0x000f220000300800 */
[----:B------:R-:W-:-:S03]  /*2b860*/  MOV R21, R6 ;  /* 0x0000000600157202 */ /* 0x000fc60000000f00 */
        /* <DEDUP_REMOVED lines=11> */
[----:B---3--:R-:W-:Y:S04]  /*2b920*/  STL.64 [R1+0x5100], R26 ;  /* 0x0051001a01007387 */ /* 0x008fe80000100a00 */
[----:B--2---:R0:W-:Y:S04]  /*2b930*/  STL.64 [R1+0x50f8], R24 ;  /* 0x0050f81801007387 */ /* 0x0041e80000100a00 */
[----:B0-----:R-:W2:Y:S04]  /*2b940*/  LDL.LU R24, [R1+0x170] ;  /* 0x0001700001187983 */ /* 0x001ea80000300800 */
[----:B------:R-:W2:Y:S04]  /*2b950*/  LDL.LU R25, [R1+0x174] ;  /* 0x0001740001197983 */ /* 0x000ea80000300800 */
[----:B------:R-:W3:Y:S01]  /*2b960*/  LDL.LU R26, [R1+0x178] ;  /* 0x00017800011a7983 */ /* 0x000ee20000300800 */
[----:B----4-:R-:W-:-:S03]  /*2b970*/  IMAD.MOV.U32 R27, RZ, RZ, R29 ;  /* 0x000000ffff1b7224 */ /* 0x010fc600078e001d */
[----:B------:R-:W4:Y:S04]  /*2b980*/  LDL.LU R29, [R1+0x5180] ;  /* 0x00518000011d7983 */ /* 0x000f280000300800 */
[----:B---3--:R-:W-:Y:S04]  /*2b990*/  STL.64 [R1+0x5120], R26 ;  /* 0x0051201a01007387 */ /* 0x008fe80000100a00 */
[----:B--2---:R0:W-:Y:S04]  /*2b9a0*/  STL.64 [R1+0x5118], R24 ;  /* 0x0051181801007387 */ /* 0x0041e80000100a00 */
[----:B0-----:R-:W2:Y:S04]  /*2b9b0*/  LDL.LU R24, [R1+0x130] ;  /* 0x0001300001187983 */ /* 0x001ea80000300800 */
[----:B------:R-:W2:Y:S04]  /*2b9c0*/  LDL.LU R25, [R1+0x134] ;  /* 0x0001340001197983 */ /* 0x000ea80000300800 */
[----:B------:R-:W3:Y:S04]  /*2b9d0*/  LDL.LU R26, [R1+0x138] ;  /* 0x00013800011a7983 */ /* 0x000ee80000300800 */
[----:B------:R-:W3:Y:S04]  /*2b9e0*/  LDL.LU R27, [R1+0x13c] ;  /* 0x00013c00011b7983 */ /* 0x000ee80000300800 */
[----:B------:R-:W2:Y:S04]  /*2b9f0*/  LDL.LU R12, [R1+0x110] ;  /* 0x00011000010c7983 */ /* 0x000ea80000300800 */
[----:B------:R-:W4:Y:S04]  /*2ba00*/  LDL.LU R13, [R1+0x114] ;  /* 0x00011400010d7983 */ /* 0x000f280000300800 */
[----:B------:R-:W4:Y:S04]  /*2ba10*/  LDL.LU R14, [R1+0x118] ;  /* 0x00011800010e7983 */ /* 0x000f280000300800 */
[----:B------:R-:W4:Y:S04]  /*2ba20*/  LDL.LU R15, [R1+0x11c] ;  /* 0x00011c00010f7983 */ /* 0x000f280000300800 */
[----:B---3--:R4:W-:Y:S04]  /*2ba30*/  STL.64 [R1+0x5130], R26 ;  /* 0x0051301a01007387 */ /* 0x0089e80000100a00 */
[----:B--2---:R0:W-:Y:S01]  /*2ba40*/  STL.64 [R1+0x5128], R24 ;  /* 0x0051281801007387 */ /* 0x0041e20000100a00 */
[----:B----4-:R-:W-:-:S03]  /*2ba50*/  MOV R26, R29 ;  /* 0x0000001d001a7202 */ /* 0x010fc60000000f00 */
[----:B0-----:R-:W2:Y:S04]  /*2ba60*/  LDL.LU R24, [R1+0x160] ;  /* 0x0001600001187983 */ /* 0x001ea80000300800 */
        /* <DEDUP_REMOVED lines=10> */
[----:B------:R-:W-:Y:S01]  /*2bb10*/  MOV R20, R7 ;  /* 0x0000000700147202 */ /* 0x000fe20000000f00 */
[----:B------:R-:W-:Y:S01]  /*2bb20*/  IMAD.MOV.U32 R23, RZ, RZ, R4 ;  /* 0x000000ffff177224 */ /* 0x000fe200078e0004 */
[----:B------:R-:W-:-:S02]  /*2bb30*/  MOV R21, R6 ;  /* 0x0000000600157202 */ /* 0x000fc40000000f00 */
[----:B------:R-:W-:Y:S02]  /*2bb40*/  MOV R22, R5 ;  /* 0x0000000500167202 */ /* 0x000fe40000000f00 */
[----:B----4-:R-:W0:Y:S04]  /*2bb50*/  LDSM.16.M88.4 R4, [R29+0x20080] ;  /* 0x020080001d04783b */ /* 0x010e280000000200 */
[----:B---3--:R-:W-:Y:S04]  /*2bb60*/  STL.64 [R1+0x5160], R26 ;  /* 0x0051601a01007387 */ /* 0x008fe80000100a00 */
[----:B--2---:R1:W-:Y:S04]  /*2bb70*/  STL.64 [R1+0x5158], R24 ;  /* 0x0051581801007387 */ /* 0x0043e80000100a00 */
[----:B-1----:R-:W2:Y:S04]  /*2bb80*/  LDL.LU R24, [R1+0x140] ;  /* 0x0001400001187983 */ /* 0x002ea80000300800 */
[----:B------:R-:W2:Y:S04]  /*2bb90*/  LDL.LU R25, [R1+0x144] ;  /* 0x0001440001197983 */ /* 0x000ea80000300800 */
[----:B------:R-:W2:Y:S04]  /*2bba0*/  LDL.LU R26, [R1+0x148] ;  /* 0x00014800011a7983 */ /* 0x000ea80000300800 */
[----:B------:R-:W2:Y:S04]  /*2bbb0*/  LDL.LU R27, [R1+0x14c] ;  /* 0x00014c00011b7983 */ /* 0x000ea80000300800 */
[----:B0-----:R-:W-:Y:S04]  /*2bbc0*/  STL [R1+0x4f68], R6 ;  /* 0x004f680601007387 */ /* 0x001fe80000100800 */
[----:B------:R-:W-:Y:S04]  /*2bbd0*/  STL [R1+0x4f64], R7 ;  /* 0x004f640701007387 */ /* 0x000fe80000100800 */
[----:B------:R0:W-:Y:S04]  /*2bbe0*/  STL.64 [R1+0x5060], R4 ;  /* 0x0050600401007387 */ /* 0x0001e80000100a00 */
        /* <DEDUP_REMOVED lines=100> */
[----:B----4-:R-:W-:Y:S01]  /*2c230*/  IMAD.MOV.U32 R20, RZ, RZ, R12 ;  /* 0x000000ffff147224 */ /* 0x010fe200078e000c */
[----:B------:R-:W-:Y:S02]  /*2c240*/  MOV R21, R13 ;  /* 0x0000000d00157202 */ /* 0x000fe40000000f00 */
[----:B------:R-:W2:Y:S01]  /*2c250*/  LDL.LU R12, [R1+0x5084] ;  /* 0x00508400010c7983 */ /* 0x000ea20000300800 */
[----:B0-----:R-:W-:-:S03]  /*2c260*/  MOV R22, R16 ;  /* 0x0000001000167202 */ /* 0x001fc60000000f00 */
[----:B------:R-:W2:Y:S01]  /*2c270*/  LDL.LU R13, [R1+0x5080] ;  /* 0x00508000010d7983 */ /* 0x000ea20000300800 */
[----:B------:R-:W-:-:S03]  /*2c280*/  MOV R23, R17 ;  /* 0x0000001100177202 */ /* 0x000fc60000000f00 */
[----:B------:R-:W4:Y:S04]  /*2c290*/  LDL.LU R16, [R1+0x507c] ;  /* 0x00507c0001107983 */ /* 0x000f280000300800 */
[----:B------:R-:W2:Y:S01]  /*2c2a0*/  LDL.LU R17, [R1+0x5078] ;  /* 0x0050780001117983 */ /* 0x000ea20000300800 */
[C---:B---3--:R-:W-:Y:S11]  /*2c2b0*/  HMMA.16816.F32.BF16 R4, R24.reuse, R14, R4 ;  /* 0x0000000e1804723c */ /* 0x048ff60000041804 */
[----:B------:R-:W-:Y:S11]  /*2c2c0*/  @!UPT UIADD3 URZ, URZ, URZ, URZ ;  /* 0x0000003f3f3ff290 */ /* 0x000ff6000fffe03f */
[----:B------:R-:W-:Y:S01]  /*2c2d0*/  @!UPT UIADD3 URZ, URZ, URZ, URZ ;  /* 0x0000003f3f3ff290 */ /* 0x000fe2000fffe03f */
[----:B------:R-:W-:Y:S04]  /*2c2e0*/  STL.64 [R1+0x80], R4 ;  /* 0x0000800401007387 */ /* 0x000fe80000100a00 */
[----:B------:R0:W-:Y:S04]  /*2c2f0*/  STL.64 [R1+0x88], R6 ;  /* 0x0000880601007387 */ /* 0x0001e80000100a00 */
[----:B0-----:R-:W3:Y:S04]  /*2c300*/  LDL.LU.64 R6, [R1+0x5070] ;  /* 0x0050700001067983 */ /* 0x001ee80000300a00 */
[----:B------:R-:W3:Y:S04]  /*2c310*/  LDL.LU.64 R4, [R1+0x5068] ;  /* 0x0050680001047983 */ /* 0x000ee80000300a00 */
[----:B------:R-:W2:Y:S04]  /*2c320*/  LDL.LU R14, [R1+0x78] ;  /* 0x00007800010e7983 */ /* 0x000ea80000300800 */
[----:B------:R-:W2:Y:S01]  /*2c330*/  LDL.LU R15, [R1+0x7c] ;  /* 0x00007c00010f7983 */ /* 0x000ea20000300800 */
[----:B---3--:R-:W-:Y:S03]  /*2c340*/  HMMA.16816.F32.BF16 R24, R24, R18, R4 ;  /* 0x000000121818723c */ /* 0x008fe60000041804 */
[----:B------:R-:W2:Y:S05]  /*2c350*/  LDL.LU.64 R4, [R1+0x5060] ;  /* 0x0050600001047983 */ /* 0x000eaa0000300a00 */
[----:B--2---:R-:W-:Y:S11]  /*2c360*/  HMMA.16816.F32.BF16 R12, R20, R4, R12 ;  /* 0x00000004140c723c */ /* 0x004ff6000004180c */
[----:B------:R-:W-:Y:S11]  /*2c370*/  @!UPT UIADD3 URZ, URZ, URZ, URZ ;  /* 0x0000003f3f3ff290 */ /* 0x000ff6000fffe03f */
[----:B------:R-:W-:Y:S01]  /*2c380*/  @!UPT UIADD3 URZ, URZ, URZ, URZ ;  /* 0x0000003f3f3ff290 */ /* 0x000fe2000fffe03f */
[----:B------:R-:W-:Y:S01]  /*2c390*/  STL.64 [R1+0x70], R12 ;  /* 0x0000700c01007387 */ /* 0x000fe20000100a00 */
[----:B------:R-:W-:-:S03]  /*2c3a0*/  IMAD.MOV.U32 R29, RZ, RZ, R15 ;  /* 0x000000ffff1d7224 */ /* 0x000fc600078e000f */
[----:B------:R-:W-:Y:S04]  /*2c3b0*/  STL.64 [R1+0x60], R24 ;  /* 0x0000601801007387 */ /* 0x000fe80000100a00 */
[----:B------:R-:W-:Y:S04]  /*2c3c0*/  STL.64 [R1+0x68], R26 ;  /* 0x0000681a01007387 */ /* 0x000fe80000100a00 */
[----:B------:R-:W-:Y:S04]  /*2c3d0*/  STL [R1+0x78], R14 ;  /* 0x0000780e01007387 */ /* 0x000fe80000100800 */
[----:B------:R-:W0:Y:S02]  /*2c3e0*/  LDSM.16.MT88.4 R12, [R2+0x6080] ;  /* 0x00608000020c783b */ /* 0x000e240000004200 */
[----:B0-----:R-:W-:Y:S01]  /*2c3f0*/  MOV R27, R12 ;  /* 0x0000000c001b7202 */ /* 0x001fe20000000f00 */
[----:B------:R-:W-:Y:S01]  /*2c400*/  IMAD.MOV.U32 R24, RZ, RZ, R15 ;  /* 0x000000ffff187224 */ /* 0x000fe200078e000f */
[----:B------:R-:W-:-:S02]  /*2c410*/  MOV R26, R13 ;  /* 0x0000000d001a7202 */ /* 0x000fc40000000f00 */
[----:B------:R-:W-:Y:S02]  /*2c420*/  MOV R25, R14 ;  /* 0x0000000e00197202 */ /* 0x000fe40000000f00 */
[----:B------:R-:W0:Y:S04]  /*2c430*/  LDSM.16.MT88.4 R12, [R28+0x6000] ;  /* 0x006000001c0c783b */ /* 0x000e280000004200 */
[----:B0-----:R-:W-:Y:S04]  /*2c440*/  STL.64 [R1+0x4fe0], R14 ;  /* 0x004fe00e01007387 */ /* 0x001fe80000100a00 */
[----:B------:R0:W-:Y:S04]  /*2c450*/  STL.64 [R1+0x4fd8], R12 ;  /* 0x004fd80c01007387 */ /* 0x0001e80000100a00 */
[----:B0-----:R-:W2:Y:S04]  /*2c460*/  LDL.LU R12, [R1+0xb0] ;  /* 0x0000b000010c7983 */ /* 0x001ea80000300800 */
[----:B------:R-:W2:Y:S01]  /*2c470*/  LDL.LU R13, [R1+0xb4] ;  /* 0x0000b400010d7983 */ /* 0x000ea20000300800 */
[----:B------:R-:W-:-:S02]  /*2c480*/  MOV R14, R17 ;  /* 0x00000011000e7202 */ /* 0x000fc40000000f00 */
[----:B----4-:R-:W-:Y:S02]  /*2c490*/  MOV R15, R16 ;  /* 0x00000010000f7202 */ /* 0x010fe40000000f00 */
        /* <DEDUP_REMOVED lines=73> */
[----:B------:R-:W-:-:S03]  /*2c930*/  IMAD.MOV.U32 R28, RZ, RZ, R11 ;  /* 0x000000ffff1c7224 */ /* 0x000fc600078e000b */
        /* <DEDUP_REMOVED lines=26> */
[----:B--2---:R-:W-:Y:S02]  /*2cae0*/  HMMA.16816.F32.BF16 R24, R12, R4, R16 ;  /* 0x000000040c18723c */ /* 0x004fe40000041810 */
[----:B----4-:R-:W0:Y:S11]  /*2caf0*/  LDSM.16.MT88.4 R16, [R0+0x7000] ;  /* 0x007000000010783b */ /* 0x010e360000004200 */
[----:B------:R-:W-:Y:S10]  /*2cb00*/  @!UPT UIADD3 URZ, URZ, URZ, URZ ;  /* 0x0000003f3f3ff290 */ /* 0x000ff4000fffe03f */
[----:B------:R0:W-:Y:S04]  /*2cb10*/  STL.64 [R1+0x180], R24 ;  /* 0x0001801801007387 */ /* 0x0001e80000100a00 */
[----:B------:R1:W-:Y:S01]  /*2cb20*/  STL.64 [R1+0x188], R26 ;  /* 0x0001881a01007387 */ /* 0x0003e20000100a00 */
[----:B0-----:R-:W-:Y:S01]  /*2cb30*/  MOV R25, R18 ;  /* 0x0000001200197202 */ /* 0x001fe20000000f00 */
[----:B------:R-:W-:Y:S01]  /*2cb40*/  IMAD.MOV.U32 R24, RZ, RZ, R19 ;  /* 0x000000ffff187224 */ /* 0x000fe200078e0013 */
[----:B-1----:R-:W-:Y:S01]  /*2cb50*/  MOV R27, R16 ;  /* 0x00000010001b7202 */ /* 0x002fe20000000f00 */
[----:B------:R-:W2:Y:S01]  /*2cb60*/  LDL.LU.64 R18, [R1+0x5030] ;  /* 0x0050300001127983 */ /* 0x000ea20000300a00 */
[----:B------:R-:W-:-:S03]  /*2cb70*/  MOV R26, R17 ;  /* 0x00000011001a7202 */ /* 0x000fc60000000f00 */
        /* <DEDUP_REMOVED lines=80> */
[----:B----4-:R-:W-:Y:S02]  /*2d080*/  MOV R20, R27 ;  /* 0x0000001b00147202 */ /* 0x010fe40000000f00 */
[----:B------:R-:W-:Y:S02]  /*2d090*/  MOV R21, R26 ;  /* 0x0000001a00157202 */ /* 0x000fe40000000f00 */
[----:B--2---:R-:W-:Y:S01]  /*2d0a0*/  MOV R22, R25 ;  /* 0x0000001900167202 */ /* 0x004fe20000000f00 */
[----:B------:R-:W-:-:S02]  /*2d0b0*/  IMAD.MOV.U32 R23, RZ, RZ, R24 ;  /* 0x000000ffff177224 */ /* 0x000fc400078e0018 */
        /* <DEDUP_REMOVED lines=9> */
[----:B------:R-:W-:Y:S01]  /*2d150*/  MOV R0, R24 ;  /* 0x0000001800007202 */ /* 0x000fe20000000f00 */
[----:B------:R-:W3:Y:S01]  /*2d160*/  LDL.LU.64 R26, [R1+0x4f80] ;  /* 0x004f8000011a7983 */ /* 0x000ee20000300a00 */
[----:B------:R-:W-:-:S03]  /*2d170*/  MOV R18, R25 ;  /* 0x0000001900127202 */ /* 0x000fc60000000f00 */
        /* <DEDUP_REMOVED lines=9> */
[----:B------:R-:W-:-:S08]  /*2d210*/  IMAD.MOV.U32 R24, RZ, RZ, R10 ;  /* 0x000000ffff187224 */ /* 0x000fd000078e000a */
[----:B------:R0:W-:Y:S01]  /*2d220*/  STL.64 [R1+0xf0], R12 ;  /* 0x0000f00c01007387 */ /* 0x0001e20000100a00 */
[----:B------:R-:W-:-:S03]  /*2d230*/  MOV R29, R15 ;  /* 0x0000000f001d7202 */ /* 0x000fc60000000f00 */
        /* <DEDUP_REMOVED lines=11> */
[----:B------:R-:W-:-:S02]  /*2d2f0*/  MOV R25, R6 ;  /* 0x0000000600197202 */ /* 0x000fc40000000f00 */
[----:B------:R-:W-:Y:S01]  /*2d300*/  MOV R26, R7 ;  /* 0x00000007001a7202 */ /* 0x000fe20000000f00 */
[----:B------:R-:W4:Y:S01]  /*2d310*/  LDL.LU R6, [R1+0x4f68] ;  /* 0x004f680001067983 */ /* 0x000f220000300800 */
[----:B------:R-:W-:-:S03]  /*2d320*/  MOV R27, R11 ;  /* 0x0000000b001b7202 */ /* 0x000fc60000000f00 */
[----:B------:R-:W4:Y:S04]  /*2d330*/  LDL.LU R7, [R1+0x4f64] ;  /* 0x004f640001077983 */ /* 0x000f280000300800 */
[----:B------:R-:W2:Y:S04]  /*2d340*/  LDL.LU R11, [R1+0x4f60] ;  /* 0x004f6000010b7983 */ /* 0x000ea80000300800 */
[----:B0-----:R-:W-:Y:S01]  /*2d350*/  STL.64 [R1+0x20], R20 ;  /* 0x0000201401007387 */ /* 0x001fe20000100a00 */
[----:B------:R-:W-:-:S03]  /*2d360*/  IMAD.MOV.U32 R29, RZ, RZ, R23 ;  /* 0x000000ffff1d7224 */ /* 0x000fc600078e0017 */
        /* <DEDUP_REMOVED lines=9> */
[----:B------:R-:W-:Y:S02]  /*2d400*/  MOV R4, R16 ;  /* 0x0000001000047202 */ /* 0x000fe40000000f00 */
[----:B------:R-:W-:Y:S01]  /*2d410*/  MOV R5, R17 ;  /* 0x0000001100057202 */ /* 0x000fe20000000f00 */
        /* <DEDUP_REMOVED lines=12> */
[----:B------:R-:W-:-:S03]  /*2d4e0*/  IMAD.MOV.U32 R2, RZ, RZ, R23 ;  /* 0x000000ffff027224 */ /* 0x000fc600078e0017 */
        /* <DEDUP_REMOVED lines=10> */
[----:B----4-:R-:W-:Y:S02]  /*2d590*/  MOV R21, R18 ;  /* 0x0000001200157202 */ /* 0x010fe40000000f00 */
[----:B------:R-:W-:Y:S01]  /*2d5a0*/  MOV R22, R17 ;  /* 0x0000001100167202 */ /* 0x000fe20000000f00 */
[----:B------:R-:W-:-:S05]  /*2d5b0*/  IMAD.MOV.U32 R23, RZ, RZ, R16 ;  /* 0x000000ffff177224 */ /* 0x000fca00078e0010 */
        /* <DEDUP_REMOVED lines=9> */
[----:B------:R-:W-:Y:S02]  /*2d650*/  MOV R8, R15 ;  /* 0x0000000f00087202 */ /* 0x000fe40000000f00 */
        /* <DEDUP_REMOVED lines=17> */
[----:B-1----:R-:W-:Y:S01]  /*2d770*/  MOV R4, R12 ;  /* 0x0000000c00047202 */ /* 0x002fe20000000f00 */
[----:B------:R-:W-:-:S02]  /*2d780*/  IMAD.MOV.U32 R5, RZ, RZ, R13 ;  /* 0x000000ffff057224 */ /* 0x000fc400078e000d */
        /* <DEDUP_REMOVED lines=18> */
[----:B0-----:R-:W-:Y:S02]  /*2d8b0*/  MOV R15, R22 ;  /* 0x00000016000f7202 */ /* 0x001fe40000000f00 */
[----:B------:R-:W-:Y:S02]  /*2d8c0*/  MOV R14, R23 ;  /* 0x00000017000e7202 */ /* 0x000fe40000000f00 */
        /* <DEDUP_REMOVED lines=8> */
[----:B0-----:R-:W-:Y:S01]  /*2d950*/  IMAD.MOV.U32 R19, RZ, RZ, R26 ;  /* 0x000000ffff137224 */ /* 0x001fe200078e001a */
        /* <DEDUP_REMOVED lines=31> */
[----:B------:R-:W-:-:S02]  /*2db50*/  MOV R22, R29 ;  /* 0x0000001d00167202 */ /* 0x000fc40000000f00 */
[----:B------:R-:W-:Y:S01]  /*2db60*/  MOV R23, R2 ;  /* 0x0000000200177202 */ /* 0x000fe20000000f00 */
        /* <DEDUP_REMOVED lines=10> */
[----:B------:R-:W-:-:S03]  /*2dc10*/  IMAD.MOV.U32 R23, RZ, RZ, R29 ;  /* 0x000000ffff177224 */ /* 0x000fc600078e001d */
        /* <DEDUP_REMOVED lines=38> */
[----:B0-----:R-:W-:Y:S01]  /*2de80*/  IMAD.MOV.U32 R9, RZ, RZ, R6 ;  /* 0x000000ffff097224 */ /* 0x001fe200078e0006 */
[----:B------:R-:W-:-:S02]  /*2de90*/  MOV R28, R7 ;  /* 0x00000007001c7202 */ /* 0x000fc40000000f00 */
[----:B---3--:R-:W-:Y:S04]  /*2dea0*/  STL.64 [R1+0x4e28], R18 ;  /* 0x004e281201007387 */ /* 0x008fe80000100a00 */
[----:B--2---:R0:W-:Y:S04]  /*2deb0*/  STL.64 [R1+0x4e20], R16 ;  /* 0x004e201001007387 */ /* 0x0041e80000100a00 */
[----:B0-----:R-:W2:Y:S04]  /*2dec0*/  LDL.LU R16, [R1+0xf0] ;  /* 0x0000f00001107983 */ /* 0x001ea80000300800 */
[----:B------:R-:W2:Y:S04]  /*2ded0*/  LDL.LU R17, [R1+0xf4] ;  /* 0x0000f40001117983 */ /* 0x000ea80000300800 */
[----:B------:R-:W2:Y:S04]  /*2dee0*/  LDL.LU R18, [R1+0xf8] ;  /* 0x0000f80001127983 */ /* 0x000ea80000300800 */
[----:B------:R-:W4:Y:S01]  /*2def0*/  LDL.LU.64 R6, [R1+0x4ef0] ;  /* 0x004ef00001067983 */ /* 0x000f220000300a00 */
[----:B------:R-:W-:-:S02]  /*2df00*/  MOV R13, R4 ;  /* 0x00000004000d7202 */ /* 0x000fc40000000f00 */
[----:B------:R-:W-:Y:S02]  /*2df10*/  MOV R8, R5 ;  /* 0x0000000500087202 */ /* 0x000fe40000000f00 */
        /* <DEDUP_REMOVED lines=14> */
[----:B------:R-:W-:-:S03]  /*2e000*/  MOV R0, R23 ;  /* 0x0000001700007202 */ /* 0x000fc60000000f00 */
        /* <DEDUP_REMOVED lines=29> */
[----:B------:R-:W-:-:S03]  /*2e1e0*/  IMAD.MOV.U32 R29, RZ, RZ, R27 ;  /* 0x000000ffff1d7224 */ /* 0x000fc600078e001b */
        /* <DEDUP_REMOVED lines=25> */
[----:B---3--:R-:W-:-:S03]  /*2e380*/  MOV R20, R4 ;  /* 0x0000000400147202 */ /* 0x008fc60000000f00 */
[----:B------:R-:W3:Y:S01]  /*2e390*/  LDL.LU R4, [R1+0x4e34] ;  /* 0x004e340001047983 */ /* 0x000ee20000300800 */
[----:B------:R-:W-:-:S03]  /*2e3a0*/  MOV R21, R5 ;  /* 0x0000000500157202 */ /* 0x000fc60000000f00 */
        /* <DEDUP_REMOVED lines=20> */
[----:B------:R-:W-:Y:S01]  /*2e4f0*/  IMAD.MOV.U32 R25, RZ, RZ, R8 ;  /* 0x000000ffff197224 */ /* 0x000fe200078e0008 */
[----:B-1----:R-:W-:Y:S02]  /*2e500*/  MOV R26, R9 ;  /* 0x00000009001a7202 */ /* 0x002fe40000000f00 */
[----:B------:R-:W2:Y:S01]  /*2e510*/  LDL.LU R8, [R1+0x4e04] ;  /* 0x004e040001087983 */ /* 0x000ea20000300800 */
[----:B------:R-:W-:-:S03]  /*2e520*/  MOV R27, R28 ;  /* 0x0000001c001b7202 */ /* 0x000fc60000000f00 */
        /* <DEDUP_REMOVED lines=16> */
[----:B------:R-:W-:-:S03]  /*2e630*/  IMAD.MOV.U32 R0, RZ, RZ, R7 ;  /* 0x000000ffff007224 */ /* 0x000fc600078e0007 */
        /* <DEDUP_REMOVED lines=8> */
[----:B0-----:R-:W-:-:S02]  /*2e6c0*/  MOV R6, R9 ;  /* 0x0000000900067202 */ /* 0x001fc40000000f00 */
[----:B------:R-:W-:Y:S02]  /*2e6d0*/  MOV R7, R8 ;  /* 0x0000000800077202 */ /* 0x000fe40000000f00 */
        /* <DEDUP_REMOVED lines=12> */
[----:B------:R-:W-:Y:S01]  /*2e7a0*/  IMAD.MOV.U32 R10, RZ, RZ, R19 ;  /* 0x000000ffff0a7224 */ /* 0x000fe200078e0013 */
[----:B------:R-:W-:-:S02]  /*2e7b0*/  MOV R11, R18 ;  /* 0x00000012000b7202 */ /* 0x000fc40000000f00 */
[----:B------:R-:W-:Y:S01]  /*2e7c0*/  MOV R18, R20 ;  /* 0x0000001400127202 */ /* 0x000fe20000000f00 */
[----:B------:R-:W-:Y:S01]  /*2e7d0*/  STL.64 [R1+0x58], R22 ;  /* 0x0000581601007387 */ /* 0x000fe20000100a00 */
[----:B------:R-:W-:-:S05]  /*2e7e0*/  MOV R19, R21 ;  /* 0x0000001500137202 */ /* 0x000fca0000000f00 */
        /* <DEDUP_REMOVED lines=9> */
[----:B------:R-:W-:Y:S01]  /*2e880*/  IMAD.MOV.U32 R22, RZ, RZ, R15 ;  /* 0x000000ffff167224 */ /* 0x000fe200078e000f */
[----:B------:R-:W-:-:S03]  /*2e890*/  MOV R23, R14 ;  /* 0x0000000e00177202 */ /* 0x000fc60000000f00 */
[----:B------:R-:W-:Y:S01]  /*2e8a0*/  IMAD.MOV.U32 R15, RZ, RZ, R7 ;  /* 0x000000ffff0f7224 */ /* 0x000fe200078e0007 */
[----:B------:R-:W-:Y:S01]  /*2e8b0*/  MOV R14, R6 ;  /* 0x00000006000e7202 */ /* 0x000fe20000000f00 */
[----:B------:R0:W-:Y:S01]  /*2e8c0*/  STL [R1+0x100], R4 ;  /* 0x0001000401007387 */ /* 0x0001e20000100800 */
[----:B------:R-:W-:-:S03]  /*2e8d0*/  MOV R28, R5 ;  /* 0x00000005001c7202 */ /* 0x000fc60000000f00 */
        /* <DEDUP_REMOVED lines=10> */
[----:B------:R-:W-:Y:S01]  /*2e980*/  IMAD.MOV.U32 R2, RZ, RZ, R7 ;  /* 0x000000ffff027224 */ /* 0x000fe200078e0007 */
[----:B0-----:R-:W-:Y:S01]  /*2e990*/  MOV R17, R5 ;  /* 0x0000000500117202 */ /* 0x001fe20000000f00 */
[----:B-1----:R-:W-:Y:S04]  /*2e9a0*/  STL.64 [R1+0x4d18], R26 ;  /* 0x004d181a01007387 */ /* 0x002fe80000100a00 */
[----:B------:R-:W-:Y:S04]  /*2e9b0*/  STL.64 [R1+0x4d10], R24 ;  /* 0x004d101801007387 */ /* 0x000fe80000100a00 */
[----:B------:R0:W-:Y:S04]  /*2e9c0*/  STL.64 [R1+0x150], R8 ;  /* 0x0001500801007387 */ /* 0x0001e80000100a00 */
[----:B------:R1:W-:Y:S04]  /*2e9d0*/  STL.64 [R1+0x158], R10 ;  /* 0x0001580a01007387 */ /* 0x0003e80000100a00 */
[----:B------:R-:W-:Y:S04]  /*2e9e0*/  STL.64 [R1+0x4da8], R14 ;  /* 0x004da80e01007387 */ /* 0x000fe80000100a00 */
[----:B------:R-:W-:Y:S04]  /*2e9f0*/  STL.64 [R1+0x4da0], R12 ;  /* 0x004da00c01007387 */ /* 0x000fe80000100a00 */
[----:B0-----:R-:W2:Y:S01]  /*2ea00*/  LDL.LU R8, [R1+0xc0] ;  /* 0x0000c00001087983 */ /* 0x001ea20000300800 */
[----:B------:R-:W-:-:S03]  /*2ea10*/  MOV R16, R6 ;  /* 0x0000000600107202 */ /* 0x000fc60000000f00 */
[----:B------:R-:W2:Y:S01]  /*2ea20*/  LDL.LU R9, [R1+0xc4] ;  /* 0x0000c40001097983 */ /* 0x000ea20000300800 */
[----:B------:R-:W-:-:S03]  /*2ea30*/  MOV R6, R29 ;  /* 0x0000001d00067202 */ /* 0x000fc60000000f00 */
[----:B-1----:R-:W3:Y:S01]  /*2ea40*/  LDL.LU R10, [R1+0xc8] ;  /* 0x0000c800010a7983 */ /* 0x002ee20000300800 */
[----:B------:R-:W-:-:S03]  /*2ea50*/  MOV R7, R0 ;  /* 0x0000000000077202 */ /* 0x000fc60000000f00 */
[----:B------:R-:W3:Y:S04]  /*2ea60*/  LDL.LU R11, [R1+0xcc] ;  /* 0x0000cc00010b7983 */ /* 0x000ee80000300800 */
        /* <DEDUP_REMOVED lines=17> */
[----:B---3--:R-:W-:-:S03]  /*2eb80*/  IMAD.MOV.U32 R11, RZ, RZ, R0 ;  /* 0x000000ffff0b7224 */ /* 0x008fc600078e0000 */
[----:B0-----:R-:W2:Y:S04]  /*2eb90*/  LDL.LU R8, [R1+0xd0] ;  /* 0x0000d00001087983 */ /* 0x001ea80000300800 */
[----:B------:R-:W2:Y:S04]  /*2eba0*/  LDL.LU R9, [R1+0xd4] ;  /* 0x0000d40001097983 */ /* 0x000ea80000300800 */
[----:B------:R-:W3:Y:S04]  /*2ebb0*/  LDL.LU R10, [R1+0xd8] ;  /* 0x0000d800010a7983 */ /* 0x000ee80000300800 */
[----:B------:R-:W4:Y:S01]  /*2ebc0*/  LDL.LU R0, [R1+0x4dc8] ;  /* 0x004dc80001007983 */ /* 0x000f220000300800 */
[----:B------:R-:W-:Y:S01]  /*2ebd0*/  MOV R12, R18 ;  /* 0x00000012000c7202 */ /* 0x000fe20000000f00 */
[----:B------:R-:W-:Y:S01]  /*2ebe0*/  IMAD.MOV.U32 R13, RZ, RZ, R17 ;  /* 0x000000ffff0d7224 */ /* 0x000fe200078e0011 */
[----:B------:R-:W-:-:S02]  /*2ebf0*/  MOV R14, R16 ;  /* 0x00000010000e7202 */ /* 0x000fc40000000f00 */
[----:B----4-:R-:W0:Y:S04]  /*2ec00*/  LDSM.16.MT88.4 R16, [R0+0x9000] ;  /* 0x009000000010783b */ /* 0x010e280000004200 */
[----:B---3--:R-:W-:Y:S04]  /*2ec10*/  STL.64 [R1+0x4d98], R10 ;  /* 0x004d980a01007387 */ /* 0x008fe80000100a00 */
[----:B--2---:R1:W-:Y:S04]  /*2ec20*/  STL.64 [R1+0x4d90], R8 ;  /* 0x004d900801007387 */ /* 0x0043e80000100a00 */
[----:B-1----:R-:W2:Y:S04]  /*2ec30*/  LDL.LU R8, [R1+0x1a0] ;  /* 0x0001a00001087983 */ /* 0x002ea80000300800 */
[----:B------:R-:W2:Y:S04]  /*2ec40*/  LDL.LU R9, [R1+0x1a4] ;  /* 0x0001a40001097983 */ /* 0x000ea80000300800 */
[----:B------:R-:W2:Y:S04]  /*2ec50*/  LDL.LU R10, [R1+0x1a8] ;  /* 0x0001a800010a7983 */ /* 0x000ea80000300800 */
[----:B------:R-:W2:Y:S01]  /*2ec60*/  LDL.LU R11, [R1+0x1ac] ;  /* 0x0001ac00010b7983 */ /* 0x000ea20000300800 */
[----:B0-----:R-:W-:-:S02]  /*2ec70*/  MOV R27, R16 ;  /* 0x00000010001b7202 */ /* 0x001fc40000000f00 */
[----:B------:R-:W-:Y:S02]  /*2ec80*/  MOV R26, R17 ;  /* 0x00000011001a7202 */ /* 0x000fe40000000f00 */
[----:B------:R-:W3:Y:S01]  /*2ec90*/  LDL.LU.64 R16, [R1+0x4dc0] ;  /* 0x004dc00001107983 */ /* 0x000ee20000300a00 */
[----:B------:R-:W-:Y:S01]  /*2eca0*/  MOV R25, R18 ;  /* 0x0000001200197202 */ /* 0x000fe20000000f00 */
[----:B------:R-:W-:Y:S02]  /*2ecb0*/  IMAD.MOV.U32 R24, RZ, RZ, R19 ;  /* 0x000000ffff187224 */ /* 0x000fe400078e0013 */
[----:B------:R-:W-:Y:S04]  /*2ecc0*/  STL.64 [R1+0x4d38], R26 ;  /* 0x004d381a01007387 */ /* 0x000fe80000100a00 */
[----:B------:R0:W-:Y:S04]  /*2ecd0*/  STL.64 [R1+0x4d30], R24 ;  /* 0x004d301801007387 */ /* 0x0001e80000100a00 */
[----:B0-----:R-:W4:Y:S04]  /*2ece0*/  LDL.LU R24, [R1+0x90] ;  /* 0x0000900001187983 */ /* 0x001f280000300800 */
[----:B------:R-:W4:Y:S04]  /*2ecf0*/  LDL.LU R25, [R1+0x94] ;  /* 0x0000940001197983 */ /* 0x000f280000300800 */
[----:B------:R-:W2:Y:S04]  /*2ed00*/  LDL.LU R26, [R1+0x98] ;  /* 0x00009800011a7983 */ /* 0x000ea80000300800 */
[----:B------:R-:W2:Y:S01]  /*2ed10*/  LDL.LU R27, [R1+0x9c] ;  /* 0x00009c00011b7983 */ /* 0x000ea20000300800 */
[----:B------:R-:W-:-:S07]  /*2ed20*/  MOV R15, R2 ;  /* 0x00000002000f7202 */ /* 0x000fce0000000f00 */
[----:B---3--:R-:W-:Y:S01]  /*2ed30*/  HMMA.16816.F32.BF16 R12, R12, R16, R20 ;  /* 0x000000100c0c723c */ /* 0x008fe20000041814 */
[----:B--2---:R-:W-:Y:S04]  /*2ed40*/  STL.64 [R1+0x4d48], R26 ;  /* 0x004d481a01007387 */ /* 0x004fe80000100a00 */
[----:B----4-:R0:W-:Y:S04]  /*2ed50*/  STL.64 [R1+0x4d40], R24 ;  /* 0x004d401801007387 */ /* 0x0101e80000100a00 */
[----:B0-----:R-:W2:Y:S04]  /*2ed60*/  LDL.LU R24, [R1+0xb0] ;  /* 0x0000b00001187983 */ /* 0x001ea80000300800 */
[----:B------:R-:W2:Y:S01]  /*2ed70*/  LDL.LU R25, [R1+0xb4] ;  /* 0x0000b40001197983 */ /* 0x000ea20000300800 */
[----:B------:R-:W-:-:S03]  /*2ed80*/  MOV R27, R29 ;  /* 0x0000001d001b7202 */ /* 0x000fc60000000f00 */
[----:B------:R-:W2:Y:S07]  /*2ed90*/  LDL.LU R26, [R1+0xb8] ;  /* 0x0000b800011a7983 */ /* 0x000eae0000300800 */
[----:B------:R-:W-:Y:S01]  /*2eda0*/  MOV R29, R15 ;  /* 0x0000000f001d7202 */ /* 0x000fe20000000f00 */
        /* <DEDUP_REMOVED lines=8> */
[----:B------:R-:W-:-:S02]  /*2ee30*/  MOV R2, R15 ;  /* 0x0000000f00027202 */ /* 0x000fc40000000f00 */
[----:B------:R-:W-:Y:S01]  /*2ee40*/  MOV R23, R12 ;  /* 0x0000000c00177202 */ /* 0x000fe20000000f00 */
[----:B------:R-:W4:Y:S04]  /*2ee50*/  LDL.LU.64 R14, [R1+0x4da8] ;  /* 0x004da800010e7983 */ /* 0x000f280000300a00 */
        /* <DEDUP_REMOVED lines=22> */
[----:B------:R-:W-:-:S03]  /*2efc0*/  IMAD.MOV.U32 R29, RZ, RZ, R11 ;  /* 0x000000ffff1d7224 */ /* 0x000fc600078e000b */
        /* <DEDUP_REMOVED lines=37> */
[----:B0-----:R-:W2:Y:S04]  /*2f220*/  LDL.LU R8, [R1+0xa0] ;  /* 0x0000a00001087983 */ /* 0x001ea80000300800 */
[----:B------:R-:W2:Y:S04]  /*2f230*/  LDL.LU R9, [R1+0xa4] ;  /* 0x0000a40001097983 */ /* 0x000ea80000300800 */
[----:B------:R-:W2:Y:S04]  /*2f240*/  LDL.LU R10, [R1+0xa8] ;  /* 0x0000a800010a7983 */ /* 0x000ea80000300800 */
[----:B------:R-:W2:Y:S01]  /*2f250*/  LDL.LU R11, [R1+0xac] ;  /* 0x0000ac00010b7983 */ /* 0x000ea20000300800 */
[C---:B---3--:R-:W-:Y:S08]  /*2f260*/  HMMA.16816.F32.BF16 R4, R20.reuse, R16, R4 ;  /* 0x000000101404723c */ /* 0x048ff00000041804 */
[----:B--2---:R-:W-:Y:S07]  /*2f270*/  HMMA.16816.F32.BF16 R8, R20, R12, R8 ;  /* 0x0000000c1408723c */ /* 0x004fee0000041808 */
[----:B------:R-:W-:Y:S01]  /*2f280*/  MOV R20, R27 ;  /* 0x0000001b00147202 */ /* 0x000fe20000000f00 */
[----:B------:R-:W-:Y:S01]  /*2f290*/  IMAD.MOV.U32 R23, RZ, RZ, R24 ;  /* 0x000000ffff177224 */ /* 0x000fe200078e0018 */
[----:B------:R-:W-:-:S02]  /*2f2a0*/  MOV R21, R26 ;  /* 0x0000001a00157202 */ /* 0x000fc40000000f00 */
[----:B------:R-:W-:Y:S02]  /*2f2b0*/  MOV R22, R25 ;  /* 0x0000001900167202 */ /* 0x000fe40000000f00 */
[----:B------:R-:W0:Y:S10]  /*2f2c0*/  LDSM.16.MT88.4 R24, [R2+0x9000] ;  /* 0x009000000218783b */ /* 0x000e340000004200 */
[----:B------:R-:W-:Y:S04]  /*2f2d0*/  STL.64 [R1+0xc0], R8 ;  /* 0x0000c00801007387 */ /* 0x000fe80000100a00 */
[----:B------:R-:W-:Y:S04]  /*2f2e0*/  STL.64 [R1+0xc8], R10 ;  /* 0x0000c80a01007387 */ /* 0x000fe80000100a00 */
[----:B------:R-:W-:Y:S04]  /*2f2f0*/  STL.64 [R1+0x80], R4 ;  /* 0x0000800401007387 */ /* 0x000fe80000100a00 */
[----:B------:R-:W-:Y:S04]  /*2f300*/  STL.64 [R1+0x88], R6 ;  /* 0x0000880601007387 */ /* 0x000fe80000100a00 */
[----:B------:R-:W-:Y:S04]  /*2f310*/  STL.64 [R1+0x4cf8], R22 ;  /* 0x004cf81601007387 */ /* 0x000fe80000100a00 */
[----:B------:R1:W-:Y:S04]  /*2f320*/  STL.64 [R1+0x4cf0], R20 ;  /* 0x004cf01401007387 */ /* 0x0003e80000100a00 */
[----:B-1----:R-:W2:Y:S04]  /*2f330*/  LDL.LU R20, [R1+0x60] ;  /* 0x0000600001147983 */ /* 0x002ea80000300800 */
[----:B------:R-:W2:Y:S01]  /*2f340*/  LDL.LU R21, [R1+0x64] ;  /* 0x0000640001157983 */ /* 0x000ea20000300800 */
[----:B0-----:R-:W-:-:S03]  /*2f350*/  IMAD.MOV.U32 R4, RZ, RZ, R27 ;  /* 0x000000ffff047224 */ /* 0x001fc600078e001b */
[----:B------:R-:W2:Y:S01]  /*2f360*/  LDL.LU R22, [R1+0x68] ;  /* 0x0000680001167983 */ /* 0x000ea20000300800 */
[----:B------:R-:W-:-:S03]  /*2f370*/  MOV R5, R26 ;  /* 0x0000001a00057202 */ /* 0x000fc60000000f00 */
[----:B------:R-:W2:Y:S01]  /*2f380*/  LDL.LU R23, [R1+0x6c] ;  /* 0x00006c0001177983 */ /* 0x000ea20000300800 */
[----:B------:R-:W-:-:S03]  /*2f390*/  MOV R6, R25 ;  /* 0x0000001900067202 */ /* 0x000fc60000000f00 */
[----:B------:R-:W3:Y:S01]  /*2f3a0*/  LDL.LU R8, [R1+0x70] ;  /* 0x0000700001087983 */ /* 0x000ee20000300800 */
[----:B------:R-:W-:-:S03]  /*2f3b0*/  MOV R7, R24 ;  /* 0x0000001800077202 */ /* 0x000fc60000000f00 */
[----:B------:R-:W3:Y:S04]  /*2f3c0*/  LDL.LU R9, [R1+0x74] ;  /* 0x0000740001097983 */ /* 0x000ee80000300800 */
[----:B------:R-:W3:Y:S04]  /*2f3d0*/  LDL.LU R10, [R1+0x78] ;  /* 0x00007800010a7983 */ /* 0x000ee80000300800 */
[----:B------:R-:W3:Y:S04]  /*2f3e0*/  LDL.LU R11, [R1+0x7c] ;  /* 0x00007c00010b7983 */ /* 0x000ee80000300800 */
[----:B------:R-:W2:Y:S04]  /*2f3f0*/  LDL.LU.64 R26, [R1+0x4d18] ;  /* 0x004d1800011a7983 */ /* 0x000ea80000300a00 */
[----:B------:R-:W2:Y:S04]  /*2f400*/  LDL.LU.64 R24, [R1+0x4d10] ;  /* 0x004d100001187983 */ /* 0x000ea80000300a00 */
[----:B------:R0:W-:Y:S04]  /*2f410*/  STL [R1+0x4cb4], R4 ;  /* 0x004cb40401007387 */ /* 0x0001e80000100800 */
[----:B------:R1:W-:Y:S04]  /*2f420*/  STL [R1+0x4cb0], R5 ;  /* 0x004cb00501007387 */ /* 0x0003e80000100800 */
[----:B------:R1:W-:Y:S04]  /*2f430*/  STL [R1+0x4cac], R6 ;  /* 0x004cac0601007387 */ /* 0x0003e80000100800 */
[----:B------:R4:W-:Y:S04]  /*2f440*/  STL [R1+0x4ca8], R7 ;  /* 0x004ca80701007387 */ /* 0x0009e80000100800 */
[----:B0-----:R-:W2:Y:S04]  /*2f450*/  LDL.LU R4, [R1+0xf0] ;  /* 0x0000f00001047983 */ /* 0x001ea80000300800 */
[----:B-1----:R-:W2:Y:S04]  /*2f460*/  LDL.LU R5, [R1+0xf4] ;  /* 0x0000f40001057983 */ /* 0x002ea80000300800 */
[----:B------:R-:W2:Y:S04]  /*2f470*/  LDL.LU R6, [R1+0xf8] ;  /* 0x0000f80001067983 */ /* 0x000ea80000300800 */
[----:B----4-:R-:W2:Y:S02]  /*2f480*/  LDL.LU R7, [R1+0xfc] ;  /* 0x0000fc0001077983 */ /* 0x010ea40000300800 */
[C---:B--2---:R-:W-:Y:S11]  /*2f490*/  HMMA.16816.F32.BF16 R4, R24.reuse, R12, R4 ;  /* 0x0000000c1804723c */ /* 0x044ff60000041804 */
[----:B------:R-:W-:Y:S11]  /*2f4a0*/  @!UPT UIADD3 URZ, URZ, URZ, URZ ;  /* 0x0000003f3f3ff290 */ /* 0x000ff6000fffe03f */
[----:B------:R-:W-:Y:S01]  /*2f4b0*/  @!UPT UIADD3 URZ, URZ, URZ, URZ ;  /* 0x0000003f3f3ff290 */ /* 0x000fe2000fffe03f */
[----:B------:R-:W-:Y:S04]  /*2f4c0*/  STL.64 [R1+0xa0], R4 ;  /* 0x0000a00401007387 */ /* 0x000fe80000100a00 */
[----:B------:R0:W-:Y:S02]  /*2f4d0*/  STL.64 [R1+0xa8], R6 ;  /* 0x0000a80601007387 */ /* 0x0001e40000100a00 */
[----:B0-----:R-:W-:Y:S02]  /*2f4e0*/  HMMA.16816.F32.BF16 R4, R24, R16, R20 ;  /* 0x000000101804723c */ /* 0x001fe40000041814 */
[----:B------:R-:W0:Y:S05]  /*2f4f0*/  LDSM.16.MT88.4 R20, [R2+0x9080] ;  /* 0x009080000214783b */ /* 0x000e2a0000004200 */
[----:B------:R-:W-:Y:S01]  /*2f500*/  MOV R25, R28 ;  /* 0x0000001c00197202 */ /* 0x000fe20000000f00 */
[----:B------:R-:W-:Y:S01]  /*2f510*/  IMAD.MOV.U32 R26, RZ, RZ, R14 ;  /* 0x000000ffff1a7224 */ /* 0x000fe200078e000e */
[----:B------:R-:W-:Y:S11]  /*2f520*/  MOV R27, R15 ;  /* 0x0000000f001b7202 */ /* 0x000ff60000000f00 */
[----:B------:R-:W-:Y:S03]  /*2f530*/  @!UPT UIADD3 URZ, URZ, URZ, URZ ;  /* 0x0000003f3f3ff290 */ /* 0x000fe6000fffe03f */
[----:B------:R1:W-:Y:S01]  /*2f540*/  STL.64 [R1+0x60], R4 ;  /* 0x0000600401007387 */ /* 0x0003e20000100a00 */
[----:B------:R-:W-:Y:S02]  /*2f550*/  MOV R16, R7 ;  /* 0x0000000700107202 */ /* 0x000fe40000000f00 */
[----:B------:R-:W-:Y:S01]  /*2f560*/  MOV R17, R6 ;  /* 0x0000000600117202 */ /* 0x000fe20000000f00 */
[----:B------:R-:W2:Y:S04]  /*2f570*/  LDL.LU R24, [R1+0x100] ;  /* 0x0001000001187983 */ /* 0x000ea80000300800 */
[----:B------:R-:W4:Y:S04]  /*2f580*/  LDL.LU R28, [R1+0x4d08] ;  /* 0x004d0800011c7983 */ /* 0x000f280000300800 */
[----:B------:R-:W3:Y:S04]  /*2f590*/  LDL.LU R14, [R1+0x4d04] ;  /* 0x004d0400010e7983 */ /* 0x000ee80000300800 */
[----:B------:R-:W3:Y:S01]  /*2f5a0*/  LDL.LU R15, [R1+0x4d00] ;  /* 0x004d0000010f7983 */ /* 0x000ee20000300800 */
[----:B0-----:R-:W-:Y:S01]  /*2f5b0*/  IMAD.MOV.U32 R7, RZ, RZ, R22 ;  /* 0x000000ffff077224 */ /* 0x001fe200078e0016 */
[----:B------:R-:W-:-:S02]  /*2f5c0*/  MOV R29, R23 ;  /* 0x00000017001d7202 */ /* 0x000fc40000000f00 */
[----:B------:R-:W-:Y:S01]  /*2f5d0*/  STL [R1+0x4cbc], R16 ;  /* 0x004cbc1001007387 */ /* 0x000fe20000100800 */
[----:B-1----:R-:W-:Y:S02]  /*2f5e0*/  MOV R5, R20 ;  /* 0x0000001400057202 */ /* 0x002fe40000000f00 */
[----:B------:R-:W-:Y:S01]  /*2f5f0*/  MOV R6, R21 ;  /* 0x0000001500067202 */ /* 0x000fe20000000f00 */
[----:B------:R-:W-:Y:S04]  /*2f600*/  STL [R1+0x4cb8], R17 ;  /* 0x004cb81101007387 */ /* 0x000fe80000100800 */
[----:B------:R-:W3:Y:S04]  /*2f610*/  LDL.LU.64 R22, [R1+0x4cf8] ;  /* 0x004cf80001167983 */ /* 0x000ee80000300a00 */
[----:B------:R-:W3:Y:S01]  /*2f620*/  LDL.LU.64 R20, [R1+0x4cf0] ;  /* 0x004cf00001147983 */ /* 0x000ee20000300a00 */
[----:B------:R-:W-:-:S03]  /*2f630*/  MOV R4, R18 ;  /* 0x0000001200047202 */ /* 0x000fc60000000f00 */
[----:B------:R-:W-:Y:S04]  /*2f640*/  STL [R1+0x4cd0], R29 ;  /* 0x004cd01d01007387 */ /* 0x000fe80000100800 */
[----:B------:R-:W-:Y:S04]  /*2f650*/  STL [R1+0x4ccc], R7 ;  /* 0x004ccc0701007387 */ /* 0x000fe80000100800 */
[----:B------:R-:W-:Y:S04]  /*2f660*/  STL [R1+0x4cc8], R6 ;  /* 0x004cc80601007387 */ /* 0x000fe80000100800 */
[----:B------:R0:W-:Y:S04]  /*2f670*/  STL [R1+0x4cc4], R5 ;  /* 0x004cc40501007387 */ /* 0x0001e80000100800 */
[----:B------:R-:W2:Y:S01]  /*2f680*/  LDL.LU R18, [R1+0x4cec] ;  /* 0x004cec0001127983 */ /* 0x000ea20000300800 */
[----:B0-----:R-:W-:-:S03]  /*2f690*/  MOV R5, R19 ;  /* 0x0000001300057202 */ /* 0x001fc60000000f00 */
[----:B------:R-:W2:Y:S04]  /*2f6a0*/  LDL.LU R19, [R1+0x4ce8] ;  /* 0x004ce80001137983 */ /* 0x000ea80000300800 */
[----:B------:R-:W2:Y:S04]  /*2f6b0*/  LDL.LU R6, [R1+0x58] ;  /* 0x0000580001067983 */ /* 0x000ea80000300800 */
[----:B------:R-:W2:Y:S04]  /*2f6c0*/  LDL.LU R7, [R1+0x5c] ;  /* 0x00005c0001077983 */ /* 0x000ea80000300800 */
[----:B------:R-:W-:Y:S01]  /*2f6d0*/  STL [R1+0x4cc0], R2 ;  /* 0x004cc00201007387 */ /* 0x000fe20000100800 */
[C---:B---3--:R-:W-:Y:S11]  /*2f6e0*/  HMMA.16816.F32.BF16 R8, R20.reuse, R14, R8 ;  /* 0x0000000e1408723c */ /* 0x048ff60000041808 */
[----:B------:R-:W-:Y:S11]  /*2f6f0*/  @!UPT UIADD3 URZ, URZ, URZ, URZ ;  /* 0x0000003f3f3ff290 */ /* 0x000ff6000fffe03f */
[----:B------:R-:W-:Y:S01]  /*2f700*/  @!UPT UIADD3 URZ, URZ, URZ, URZ ;  /* 0x0000003f3f3ff290 */ /* 0x000fe2000fffe03f */
[----:B------:R-:W-:Y:S04]  /*2f710*/  STL.64 [R1+0x70], R8 ;  /* 0x0000700801007387 */ /* 0x000fe80000100a00 */
[----:B------:R0:W-:Y:S04]  /*2f720*/  STL.64 [R1+0x78], R10 ;  /* 0x0000780a01007387 */ /* 0x0001e80000100a00 */
[----:B0-----:R-:W3:Y:S04]  /*2f730*/  LDL.LU.64 R10, [R1+0x4ce0] ;  /* 0x004ce000010a7983 */ /* 0x001ee80000300a00 */
[----:B------:R-:W3:Y:S01]  /*2f740*/  LDL.LU.64 R8, [R1+0x4cd8] ;  /* 0x004cd80001087983 */ /* 0x000ee20000300a00 */
[----:B--2---:R-:W-:Y:S03]  /*2f750*/  HMMA.16816.F32.BF16 R4, R20, R18, R4 ;  /* 0x000000121404723c */ /* 0x004fe60000041804 */
[----:B----4-:R-:W0:Y:S11]  /*2f760*/  LDSM.16.MT88.4 R20, [R28+0x9080] ;  /* 0x009080001c14783b */ /* 0x010e360000004200 */
[----:B------:R-:W-:Y:S09]  /*2f770*/  @!UPT UIADD3 URZ, URZ, URZ, URZ ;  /* 0x0000003f3f3ff290 */ /* 0x000ff2000fffe03f */
[----:B------:R-:W-:Y:S01]  /*2f780*/  STL.64 [R1+0xd0], R4 ;  /* 0x0000d00401007387 */ /* 0x000fe20000100a00 */
[----:B------:R-:W-:Y:S01]  /*2f790*/  IMAD.MOV.U32 R13, RZ, RZ, R6 ;  /* 0x000000ffff0d7224 */ /* 0x000fe200078e0006 */
[----:B------:R-:W-:Y:S02]  /*2f7a0*/  MOV R12, R7 ;  /* 0x00000007000c7202 */ /* 0x000fe40000000f00 */
[----:B------:R-:W1:Y:S01]  /*2f7b0*/  LDSM.16.MT88.4 R4, [R28+0x9000] ;  /* 0x009000001c04783b */ /* 0x000e620000004200 */
[----:B0-----:R-:W-:Y:S02]  /*2f7c0*/  MOV R29, R20 ;  /* 0x00000014001d7202 */ /* 0x001fe40000000f00 */
[----:B-1----:R-:W-:Y:S01]  /*2f7d0*/  MOV R2, R4 ;  /* 0x0000000400027202 */ /* 0x002fe20000000f00 */
[----:B------:R-:W-:Y:S01]  /*2f7e0*/  IMAD.MOV.U32 R17, RZ, RZ, R6 ;  /* 0x000000ffff117224 */ /* 0x000fe200078e0006 */
[----:B------:R-:W-:Y:S01]  /*2f7f0*/  MOV R16, R5 ;  /* 0x0000000500107202 */ /* 0x000fe20000000f00 */
[----:B------:R-:W-:Y:S01]  /*2f800*/  IMAD.MOV.U32 R6, RZ, RZ, R22 ;  /* 0x000000ffff067224 */ /* 0x000fe200078e0016 */
[----:B------:R-:W-:-:S02]  /*2f810*/  MOV R4, R7 ;  /* 0x0000000700047202 */ /* 0x000fc40000000f00 */
[----:B------:R-:W-:Y:S02]  /*2f820*/  MOV R7, R21 ;  /* 0x0000001500077202 */ /* 0x000fe40000000f00 */
[----:B------:R-:W-:Y:S02]  /*2f830*/  MOV R5, R23 ;  /* 0x0000001700057202 */ /* 0x000fe40000000f00 */
[----:B------:R-:W0:Y:S04]  /*2f840*/  LDSM.16.MT88.4 R20, [R3+0x9000] ;  /* 0x009000000314783b */ /* 0x000e280000004200 */
[----:B------:R-:W-:Y:S04]  /*2f850*/  STL [R1+0x4b9c], R12 ;  /* 0x004b9c0c01007387 */ /* 0x000fe80000100800 */
[----:B------:R-:W-:Y:S04]  /*2f860*/  STL [R1+0x4b98], R13 ;  /* 0x004b980d01007387 */ /* 0x000fe80000100800 */
[----:B------:R-:W-:Y:S04]  /*2f870*/  STL [R1+0x4ba0], R28 ;  /* 0x004ba01c01007387 */ /* 0x000fe80000100800 */
[----:B0-----:R-:W-:Y:S04]  /*2f880*/  STL.64 [R1+0x4bd0], R22 ;  /* 0x004bd01601007387 */ /* 0x001fe80000100a00 */
[----:B------:R3:W-:Y:S02]  /*2f890*/  STL.64 [R1+0x4bc8], R20 ;  /* 0x004bc81401007387 */ /* 0x0007e40000100a00 */
[----:B---3--:R-:W-:Y:S02]  /*2f8a0*/  HMMA.16816.F32.BF16 R20, R8, R14, R24 ;  /* 0x0000000e0814723c */ /* 0x008fe40000041818 */
[----:B------:R-:W0:Y:S04]  /*2f8b0*/  LDSM.16.MT88.4 R24, [R3+0x9080] ;  /* 0x009080000318783b */ /* 0x000e280000004200 */
[----:B0-----:R-:W-:Y:S11]  /*2f8c0*/  STL.64 [R1+0x4bb0], R26 ;  /* 0x004bb01a01007387 */ /* 0x001ff60000100a00 */
[----:B------:R-:W-:Y:S06]  /*2f8d0*/  @!UPT UIADD3 URZ, URZ, URZ, URZ ;  /* 0x0000003f3f3ff290 */ /* 0x000fec000fffe03f */
[----:B------:R-:W-:Y:S04]  /*2f8e0*/  STL.64 [R1+0xe0], R20 ;  /* 0x0000e01401007387 */ /* 0x000fe80000100a00 */
[----:B------:R-:W-:Y:S04]  /*2f8f0*/  STL.64 [R1+0xe8], R22 ;  /* 0x0000e81601007387 */ /* 0x000fe80000100a00 */
[----:B------:R-:W0:Y:S04]  /*2f900*/  LDSM.16.MT88.4 R20, [R0+0xa000] ;  /* 0x00a000000014783b */ /* 0x000e280000004200 */
[----:B------:R1:W-:Y:S04]  /*2f910*/  STL.64 [R1+0x4ba8], R24 ;  /* 0x004ba81801007387 */ /* 0x0003e80000100a00 */
[----:B------:R-:W-:Y:S01]  /*2f920*/  STL [R1+0x4b78], R3 ;  /* 0x004b780301007387 */ /* 0x000fe20000100800 */
[----:B0-----:R-:W-:Y:S01]  /*2f930*/  MOV R12, R22 ;  /* 0x00000016000c7202 */ /* 0x001fe20000000f00 */
[----:B------:R-:W-:-:S02]  /*2f940*/  IMAD.MOV.U32 R13, RZ, RZ, R23 ;  /* 0x000000ffff0d7224 */ /* 0x000fc400078e0017 */
[----:B------:R-:W-:Y:S04]  /*2f950*/  STL [R1+0x50], R20 ;  /* 0x0000501401007387 */ /* 0x000fe80000100800 */
[----:B------:R-:W-:Y:S04]  /*2f960*/  STL.64 [R1+0x4c90], R14 ;  /* 0x004c900e01007387 */ /* 0x000fe80000100a00 */
[----:B------:R-:W-:Y:S04]  /*2f970*/  STL.64 [R1+0x4c88], R12 ;  /* 0x004c880c01007387 */ /* 0x000fe80000100a00 */
[----:B-1----:R-:W2:Y:S04]  /*2f980*/  LDL.LU R24, [R1+0x80] ;  /* 0x0000800001187983 */ /* 0x002ea80000300800 */
[----:B------:R-:W2:Y:S04]  /*2f990*/  LDL.LU R25, [R1+0x84] ;  /* 0x0000840001197983 */ /* 0x000ea80000300800 */
[----:B------:R-:W3:Y:S04]  /*2f9a0*/  LDL.LU R26, [R1+0x88] ;  /* 0x00008800011a7983 */ /* 0x000ee80000300800 */
[----:B------:R-:W3:Y:S04]  /*2f9b0*/  LDL.LU R27, [R1+0x8c] ;  /* 0x00008c00011b7983 */ /* 0x000ee80000300800 */
[----:B---3--:R-:W-:Y:S04]  /*2f9c0*/  STL.64 [R1+0x4bc0], R26 ;  /* 0x004bc01a01007387 */ /* 0x008fe80000100a00 */
[----:B--2---:R0:W-:Y:S04]  /*2f9d0*/  STL.64 [R1+0x4bb8], R24 ;  /* 0x004bb81801007387 */ /* 0x0041e80000100a00 */
[----:B0-----:R-:W2:Y:S04]  /*2f9e0*/  LDL.LU R24, [R1+0xc0] ;  /* 0x0000c00001187983 */ /* 0x001ea80000300800 */
[----:B------:R-:W2:Y:S04]  /*2f9f0*/  LDL.LU R25, [R1+0xc4] ;  /* 0x0000c40001197983 */ /* 0x000ea80000300800 */
[----:B------:R-:W3:Y:S04]  /*2fa00*/  LDL.LU R26, [R1+0xc8] ;  /* 0x0000c800011a7983 */ /* 0x000ee80000300800 */
[----:B------:R-:W3:Y:S01]  /*2fa10*/  LDL.LU R27, [R1+0xcc] ;  /* 0x0000cc00011b7983 */ /* 0x000ee20000300800 */
[----:B------:R-:W-:Y:S01]  /*2fa20*/  MOV R28, R21 ;  /* 0x00000015001c7202 */ /* 0x000fe20000000f00 */
[----:B------:R-:W-:Y:S01]  /*2fa30*/  IMAD.MOV.U32 R23, RZ, RZ, R5 ;  /* 0x000000ffff177224 */ /* 0x000fe200078e0005 */
[----:B------:R-:W-:-:S02]  /*2fa40*/  MOV R20, R29 ;  /* 0x0000001d00147202 */ /* 0x000fc40000000f00 */
[----:B------:R-:W-:Y:S02]  /*2fa50*/  MOV R22, R6 ;  /* 0x0000000600167202 */ /* 0x000fe40000000f00 */
[----:B------:R-:W-:Y:S01]  /*2fa60*/  MOV R21, R7 ;  /* 0x0000000700157202 */ /* 0x000fe20000000f00 */
[----:B---3--:R-:W-:Y:S04]  /*2fa70*/  STL.64 [R1+0x4be0], R26 ;  /* 0x004be01a01007387 */ /* 0x008fe80000100a00 */
[----:B--2---:R0:W-:Y:S04]  /*2fa80*/  STL.64 [R1+0x4bd8], R24 ;  /* 0x004bd81801007387 */ /* 0x0041e80000100a00 */
[----:B------:R-:W2:Y:S04]  /*2fa90*/  LDL.LU R29, [R1+0x4cd0] ;  /* 0x004cd000011d7983 */ /* 0x000ea80000300800 */
[----:B------:R-:W3:Y:S04]  /*2faa0*/  LDL.LU R7, [R1+0x4ccc] ;  /* 0x004ccc0001077983 */ /* 0x000ee80000300800 */
[----:B------:R-:W4:Y:S04]  /*2fab0*/  LDL.LU R6, [R1+0x4cc8] ;  /* 0x004cc80001067983 */ /* 0x000f280000300800 */
[----:B------:R-:W2:Y:S04]  /*2fac0*/  LDL.LU R5, [R1+0x4cc4] ;  /* 0x004cc40001057983 */ /* 0x000ea80000300800 */
[----:B------:R-:W-:Y:S04]  /*2fad0*/  STL.64 [R1+0x4c00], R22 ;  /* 0x004c001601007387 */ /* 0x000fe80000100a00 */
[----:B------:R-:W-:Y:S04]  /*2fae0*/  STL.64 [R1+0x4bf8], R20 ;  /* 0x004bf81401007387 */ /* 0x000fe80000100a00 */
[----:B0-----:R-:W2:Y:S04]  /*2faf0*/  LDL.LU R24, [R1+0x90] ;  /* 0x0000900001187983 */ /* 0x001ea80000300800 */
[----:B------:R-:W2:Y:S04]  /*2fb00*/  LDL.LU R25, [R1+0x94] ;  /* 0x0000940001197983 */ /* 0x000ea80000300800 */
[----:B------:R-:W2:Y:S04]  /*2fb10*/  LDL.LU R26, [R1+0x98] ;  /* 0x00009800011a7983 */ /* 0x000ea80000300800 */
[----:B------:R-:W2:Y:S04]  /*2fb20*/  LDL.LU R27, [R1+0x9c] ;  /* 0x00009c00011b7983 */ /* 0x000ea80000300800 */
[----:B--2---:R-:W-:Y:S04]  /*2fb30*/  STL.64 [R1+0x4bf0], R26 ;  /* 0x004bf01a01007387 */ /* 0x004fe80000100a00 */
[----:B------:R0:W-:Y:S04]  /*2fb40*/  STL.64 [R1+0x4be8], R24 ;  /* 0x004be81801007387 */ /* 0x0001e80000100a00 */
[----:B0-----:R-:W2:Y:S04]  /*2fb50*/  LDL.LU R24, [R1+0xb0] ;  /* 0x0000b00001187983 */ /* 0x001ea80000300800 */
[----:B------:R-:W2:Y:S04]  /*2fb60*/  LDL.LU R25, [R1+0xb4] ;  /* 0x0000b40001197983 */ /* 0x000ea80000300800 */
[----:B------:R-:W2:Y:S04]  /*2fb70*/  LDL.LU R26, [R1+0xb8] ;  /* 0x0000b800011a7983 */ /* 0x000ea80000300800 */
[----:B------:R-:W2:Y:S01]  /*2fb80*/  LDL.LU R27, [R1+0xbc] ;  /* 0x0000bc00011b7983 */ /* 0x000ea20000300800 */
[----:B------:R-:W-:Y:S01]  /*2fb90*/  MOV R20, R2 ;  /* 0x0000000200147202 */ /* 0x000fe20000000f00 */
[----:B------:R-:W-:Y:S01]  /*2fba0*/  IMAD.MOV.U32 R23, RZ, RZ, R4 ;  /* 0x000000ffff177224 */ /* 0x000fe200078e0004 */
[----:B------:R-:W-:-:S02]  /*2fbb0*/  MOV R22, R17 ;  /* 0x0000001100167202 */ /* 0x000fc40000000f00 */
[----:B------:R-:W-:Y:S01]  /*2fbc0*/  MOV R21, R16 ;  /* 0x0000001000157202 */ /* 0x000fe20000000f00 */
[----:B--2---:R-:W-:Y:S04]  /*2fbd0*/  STL.64 [R1+0x4c10], R26 ;  /* 0x004c101a01007387 */ /* 0x004fe80000100a00 */
[----:B------:R0:W-:Y:S04]  /*2fbe0*/  STL.64 [R1+0x4c08], R24 ;  /* 0x004c081801007387 */ /* 0x0001e80000100a00 */
[----:B------:R-:W2:Y:S04]  /*2fbf0*/  LDL.LU R2, [R1+0x4cc0] ;  /* 0x004cc00001027983 */ /* 0x000ea80000300800 */
        /* <DEDUP_REMOVED lines=9> */
[----:B-1----:R-:W-:Y:S01]  /*2fc90*/  MOV R20, R5 ;  /* 0x0000000500147202 */ /* 0x002fe20000000f00 */
[----:B------:R-:W-:Y:S01]  /*2fca0*/  IMAD.MOV.U32 R23, RZ, RZ, R29 ;  /* 0x000000ffff177224 */ /* 0x000fe200078e001d */
[----:B---3--:R-:W-:Y:S01]  /*2fcb0*/  MOV R22, R7 ;  /* 0x0000000700167202 */ /* 0x008fe20000000f00 */
[----:B------:R-:W3:Y:S01]  /*2fcc0*/  LDL.LU R5, [R1+0x4cb0] ;  /* 0x004cb00001057983 */ /* 0x000ee20000300800 */
[----:B----4-:R-:W-:-:S03]  /*2fcd0*/  MOV R21, R6 ;  /* 0x0000000600157202 */ /* 0x010fc60000000f00 */
[----:B------:R-:W4:Y:S04]  /*2fce0*/  LDL.LU R6, [R1+0x4cac] ;  /* 0x004cac0001067983 */ /* 0x000f280000300800 */
[----:B------:R-:W3:Y:S04]  /*2fcf0*/  LDL.LU R7, [R1+0x4ca8] ;  /* 0x004ca80001077983 */ /* 0x000ee80000300800 */
[----:B------:R-:W3:Y:S04]  /*2fd00*/  LDL.LU R29, [R1+0x4ca4] ;  /* 0x004ca400011d7983 */ /* 0x000ee80000300800 */
[----:B------:R-:W-:Y:S04]  /*2fd10*/  STL.64 [R1+0x4c60], R22 ;  /* 0x004c601601007387 */ /* 0x000fe80000100a00 */
[----:B------:R-:W-:Y:S04]  /*2fd20*/  STL.64 [R1+0x4c58], R20 ;  /* 0x004c581401007387 */ /* 0x000fe80000100a00 */
[----:B--2---:R-:W-:Y:S04]  /*2fd30*/  STL.64 [R1+0x4c20], R26 ;  /* 0x004c201a01007387 */ /* 0x004fe80000100a00 */
[----:B------:R0:W-:Y:S04]  /*2fd40*/  STL.64 [R1+0x4c18], R24 ;  /* 0x004c181801007387 */ /* 0x0001e80000100a00 */
[----:B0-----:R-:W2:Y:S04]  /*2fd50*/  LDL.LU R24, [R1+0x180] ;  /* 0x0001800001187983 */ /* 0x001ea80000300800 */
[----:B------:R-:W2:Y:S04]  /*2fd60*/  LDL.LU R25, [R1+0x184] ;  /* 0x0001840001197983 */ /* 0x000ea80000300800 */
[----:B------:R-:W2:Y:S01]  /*2fd70*/  LDL.LU R26, [R1+0x188] ;  /* 0x00018800011a7983 */ /* 0x000ea20000300800 */
[----:B---3--:R-:W-:-:S03]  /*2fd80*/  MOV R27, R29 ;  /* 0x0000001d001b7202 */ /* 0x008fc60000000f00 */
[----:B------:R-:W3:Y:S04]  /*2fd90*/  LDL.LU R29, [R1+0x4ca0] ;  /* 0x004ca000011d7983 */ /* 0x000ee80000300800 */
[----:B--2---:R-:W-:Y:S04]  /*2fda0*/  STL.64 [R1+0x4c40], R26 ;  /* 0x004c401a01007387 */ /* 0x004fe80000100a00 */
[----:B------:R0:W-:Y:S04]  /*2fdb0*/  STL.64 [R1+0x4c38], R24 ;  /* 0x004c381801007387 */ /* 0x0001e80000100a00 */
[----:B0-----:R-:W2:Y:S04]  /*2fdc0*/  LDL.LU R24, [R1+0x120] ;  /* 0x0001200001187983 */ /* 0x001ea80000300800 */
[----:B------:R-:W2:Y:S04]  /*2fdd0*/  LDL.LU R25, [R1+0x124] ;  /* 0x0001240001197983 */ /* 0x000ea80000300800 */
[----:B------:R-:W2:Y:S04]  /*2fde0*/  LDL.LU R26, [R1+0x128] ;  /* 0x00012800011a7983 */ /* 0x000ea80000300800 */
[----:B------:R-:W2:Y:S04]  /*2fdf0*/  LDL.LU R27, [R1+0x12c] ;  /* 0x00012c00011b7983 */ /* 0x000ea80000300800 */
[----:B------:R-:W3:Y:S04]  /*2fe00*/  LDL.LU R12, [R1+0x130] ;  /* 0x00013000010c7983 */ /* 0x000ee80000300800 */
[----:B------:R-:W3:Y:S04]  /*2fe10*/  LDL.LU R13, [R1+0x134] ;  /* 0x00013400010d7983 */ /* 0x000ee80000300800 */
[----:B------:R-:W3:Y:S04]  /*2fe20*/  LDL.LU R14, [R1+0x138] ;  /* 0x00013800010e7983 */ /* 0x000ee80000300800 */
[----:B------:R-:W4:Y:S04]  /*2fe30*/  LDL.LU R15, [R1+0x13c] ;  /* 0x00013c00010f7983 */ /* 0x000f280000300800 */
[----:B--2---:R3:W-:Y:S04]  /*2fe40*/  STL.64 [R1+0x4c50], R26 ;  /* 0x004c501a01007387 */ /* 0x0047e80000100a00 */
[----:B------:R0:W-:Y:S01]  /*2fe50*/  STL.64 [R1+0x4c48], R24 ;  /* 0x004c481801007387 */ /* 0x0001e20000100a00 */
[----:B---3--:R-:W-:-:S03]  /*2fe60*/  MOV R26, R29 ;  /* 0x0000001d001a7202 */ /* 0x008fc60000000f00 */
[----:B0-----:R-:W2:Y:S04]  /*2fe70*/  LDL.LU R24, [R1+0x170] ;  /* 0x0001700001187983 */ /* 0x001ea80000300800 */
[----:B------:R-:W2:Y:S04]  /*2fe80*/  LDL.LU R25, [R1+0x174] ;  /* 0x0001740001197983 */ /* 0x000ea80000300800 */
[----:B------:R-:W3:Y:S04]  /*2fe90*/  LDL.LU R29, [R1+0x4c9c] ;  /* 0x004c9c00011d7983 */ /* 0x000ee80000300800 */
[----:B------:R-:W2:Y:S04]  /*2fea0*/  LDL.LU R27, [R1+0x17c] ;  /* 0x00017c00011b7983 */ /* 0x000ea80000300800 */
[----:B--2---:R3:W-:Y:S04]  /*2feb0*/  STL.64 [R1+0x4c70], R26 ;  /* 0x004c701a01007387 */ /* 0x0047e80000100a00 */
[----:B------:R0:W-:Y:S01]  /*2fec0*/  STL.64 [R1+0x4c68], R24 ;  /* 0x004c681801007387 */ /* 0x0001e20000100a00 */
[----:B---3--:R-:W-:-:S03]  /*2fed0*/  MOV R27, R29 ;  /* 0x0000001d001b7202 */ /* 0x008fc60000000f00 */
[----:B0-----:R-:W2:Y:S04]  /*2fee0*/  LDL.LU R24, [R1+0x140] ;  /* 0x0001400001187983 */ /* 0x001ea80000300800 */
[----:B------:R-:W2:Y:S04]  /*2fef0*/  LDL.LU R25, [R1+0x144] ;  /* 0x0001440001197983 */ /* 0x000ea80000300800 */
[----:B------:R-:W3:Y:S04]  /*2ff00*/  LDL.LU R26, [R1+0x148] ;  /* 0x00014800011a7983 */ /* 0x000ee80000300800 */
[----:B------:R-:W2:Y:S01]  /*2ff10*/  LDL.LU R29, [R1+0x4c98] ;  /* 0x004c9800011d7983 */ /* 0x000ea20000300800 */
[----:B------:R-:W-:Y:S01]  /*2ff20*/  MOV R20, R7 ;  /* 0x0000000700147202 */ /* 0x000fe20000000f00 */
[----:B------:R-:W-:Y:S01]  /*2ff30*/  IMAD.MOV.U32 R22, RZ, RZ, R5 ;  /* 0x000000ffff167224 */ /* 0x000fe200078e0005 */
[----:B----4-:R-:W-:-:S02]  /*2ff40*/  MOV R21, R6 ;  /* 0x0000000600157202 */ /* 0x010fc40000000f00 */
[----:B------:R-:W-:Y:S02]  /*2ff50*/  MOV R23, R4 ;  /* 0x0000000400177202 */ /* 0x000fe40000000f00 */
[----:B--2---:R-:W0:Y:S04]  /*2ff60*/  LDSM.16.M88.4 R4, [R29+0x20100] ;  /* 0x020100001d04783b */ /* 0x004e280000000200 */
[----:B---3--:R-:W-:Y:S04]  /*2ff70*/  STL.64 [R1+0x4c80], R26 ;  /* 0x004c801a01007387 */ /* 0x008fe80000100a00 */
[----:B------:R1:W-:Y:S04]  /*2ff80*/  STL.64 [R1+0x4c78], R24 ;  /* 0x004c781801007387 */ /* 0x0003e80000100a00 */
        /* <DEDUP_REMOVED lines=8> */
[----:B------:R-:W3:Y:S01]  /*30010*/  LDL.LU R5, [R1+0x64] ;  /* 0x0000640001057983 */ /* 0x000ee20000300800 */
[----:B------:R-:W-:Y:S01]  /*30020*/  IMAD.MOV.U32 R6, RZ, RZ, R17 ;  /* 0x000000ffff067224 */ /* 0x000fe200078e0011 */
[----:B------:R-:W-:-:S05]  /*30030*/  MOV R7, R16 ;  /* 0x0000001000077202 */ /* 0x000fca0000000f00 */
[----:B------:R-:W-:Y:S01]  /*30040*/  STL.64 [R1+0x4b90], R6 ;  /* 0x004b900601007387 */ /* 0x000fe20000100a00 */
[----:B------:R-:W-:Y:S03]  /*30050*/  HMMA.16816.F32.BF16 R8, R8, R18, R12 ;  /* 0x000000120808723c */ /* 0x000fe6000004180c */
[----:B---3--:R0:W-:Y:S04]  /*30060*/  STL.64 [R1+0x4b88], R4 ;  /* 0x004b880401007387 */ /* 0x0081e80000100a00 */
[----:B0-----:R-:W3:Y:S04]  /*30070*/  LDL.LU R4, [R1+0xa0] ;  /* 0x0000a00001047983 */ /* 0x001ee80000300800 */
[----:B------:R-:W3:Y:S04]  /*30080*/  LDL.LU R5, [R1+0xa4] ;  /* 0x0000a40001057983 */ /* 0x000ee80000300800 */
[----:B------:R-:W3:Y:S04]  /*30090*/  LDL.LU R6, [R1+0xa8] ;  /* 0x0000a80001067983 */ /* 0x000ee80000300800 */
[----:B------:R-:W3:Y:S04]  /*300a0*/  LDL.LU R7, [R1+0xac] ;  /* 0x0000ac0001077983 */ /* 0x000ee80000300800 */
[----:B------:R-:W2:Y:S01]  /*300b0*/  LDL.LU.64 R14, [R1+0x4c90] ;  /* 0x004c9000010e7983 */ /* 0x000ea20000300a00 */
[----:B------:R-:W-:-:S03]  /*300c0*/  MOV R3, R9 ;  /* 0x0000000900037202 */ /* 0x000fc60000000f00 */
[----:B------:R-:W4:Y:S04]  /*300d0*/  LDL.LU.64 R12, [R1+0x4c88] ;  /* 0x004c8800010c7983 */ /* 0x000f280000300a00 */
[----:B------:R-:W-:Y:S04]  /*300e0*/  STL [R1+0x40], R8 ;  /* 0x0000400801007387 */ /* 0x000fe80000100800 */
        /* <DEDUP_REMOVED lines=18> */
[----:B------:R-:W0:Y:S02]  /*30210*/  LDSM.16.MT88.4 R20, [R0+0xa080] ;  /* 0x00a080000014783b */ /* 0x000e240000004200 */
[----:B0-----:R-:W-:Y:S01]  /*30220*/  MOV R11, R22 ;  /* 0x00000016000b7202 */ /* 0x001fe20000000f00 */
[----:B------:R-:W-:Y:S01]  /*30230*/  IMAD.MOV.U32 R16, RZ, RZ, R21 ;  /* 0x000000ffff107224 */ /* 0x000fe200078e0015 */
[----:B------:R-:W-:-:S02]  /*30240*/  MOV R10, R23 ;  /* 0x00000017000a7202 */ /* 0x000fc40000000f00 */
[----:B------:R-:W-:Y:S01]  /*30250*/  MOV R17, R20 ;  /* 0x0000001400117202 */ /* 0x000fe20000000f00 */
[----:B------:R-:W2:Y:S04]  /*30260*/  LDL.LU.64 R22, [R1+0x4c60] ;  /* 0x004c600001167983 */ /* 0x000ea80000300a00 */
        /* <DEDUP_REMOVED lines=61> */
[----:B------:R0:W-:Y:S01]  /*30640*/  STL.64 [R1+0x90], R20 ;  /* 0x0000901401007387 */ /* 0x0001e20000100a00 */
[----:B------:R-:W-:-:S03]  /*30650*/  MOV R0, R23 ;  /* 0x0000001700007202 */ /* 0x000fc60000000f00 */
[----:B------:R1:W-:Y:S01]  /*30660*/  STL [R1+0x98], R22 ;  /* 0x0000981601007387 */ /* 0x0003e20000100800 */
[----:B----4-:R-:W-:-:S03]  /*30670*/  MOV R23, R13 ;  /* 0x0000000d00177202 */ /* 0x010fc60000000f00 */
[----:B0-----:R-:W2:Y:S01]  /*30680*/  LDL.LU R20, [R1+0x50] ;  /* 0x0000500001147983 */ /* 0x001ea20000300800 */
[----:B------:R-:W-:Y:S01]  /*30690*/  IMAD.MOV.U32 R21, RZ, RZ, R28 ;  /* 0x000000ffff157224 */ /* 0x000fe200078e001c */
[----:B-1----:R-:W-:Y:S02]  /*306a0*/  MOV R22, R12 ;  /* 0x0000000c00167202 */ /* 0x002fe40000000f00 */
[----:B------:R-:W4:Y:S04]  /*306b0*/  LDL.LU R28, [R1+0x4ba0] ;  /* 0x004ba000011c7983 */ /* 0x000f280000300800 */
[----:B------:R-:W2:Y:S04]  /*306c0*/  LDL.LU R12, [R1+0x4b9c] ;  /* 0x004b9c00010c7983 */ /* 0x000ea80000300800 */
        /* <DEDUP_REMOVED lines=9> */
[----:B------:R-:W3:Y:S11]  /*30760*/  LDL.LU.64 R4, [R1+0x4b80] ;  /* 0x004b800001047983 */ /* 0x000ef60000300a00 */
[----:B------:R-:W-:Y:S10]  /*30770*/  @!UPT UIADD3 URZ, URZ, URZ, URZ ;  /* 0x0000003f3f3ff290 */ /* 0x000ff4000fffe03f */
[----:B------:R0:W-:Y:S04]  /*30780*/  STL.64 [R1+0x60], R24 ;  /* 0x0000601801007387 */ /* 0x0001e80000100a00 */
[----:B------:R1:W-:Y:S04]  /*30790*/  STL.64 [R1+0x68], R26 ;  /* 0x0000681a01007387 */ /* 0x0003e80000100a00 */
[----:B0-----:R-:W3:Y:S04]  /*307a0*/  LDL.LU R24, [R1+0x70] ;  /* 0x0000700001187983 */ /* 0x001ee80000300800 */
[----:B------:R-:W3:Y:S04]  /*307b0*/  LDL.LU R25, [R1+0x74] ;  /* 0x0000740001197983 */ /* 0x000ee80000300800 */
[----:B-1----:R-:W3:Y:S04]  /*307c0*/  LDL.LU R26, [R1+0x78] ;  /* 0x00007800011a7983 */ /* 0x002ee80000300800 */
[----:B------:R-:W3:Y:S01]  /*307d0*/  LDL.LU R27, [R1+0x7c] ;  /* 0x00007c00011b7983 */ /* 0x000ee20000300800 */
[----:B--2---:R-:W-:Y:S01]  /*307e0*/  IMAD.MOV.U32 R6, RZ, RZ, R13 ;  /* 0x000000ffff067224 */ /* 0x004fe200078e000d */
[----:B------:R-:W-:-:S02]  /*307f0*/  MOV R7, R12 ;  /* 0x0000000c00077202 */ /* 0x000fc40000000f00 */
[----:B------:R-:W0:Y:S01]  /*30800*/  LDSM.16.MT88.4 R12, [R2+0xa080] ;  /* 0x00a08000020c783b */ /* 0x000e220000004200 */
[----:B---3--:R-:W-:Y:S11]  /*30810*/  HMMA.16816.F32.BF16 R24, R20, R4, R24 ;  /* 0x000000041418723c */ /* 0x008ff60000041818 */
[----:B------:R-:W-:Y:S11]  /*30820*/  @!UPT UIADD3 URZ, URZ, URZ, URZ ;  /* 0x0000003f3f3ff290 */ /* 0x000ff6000fffe03f */
[----:B------:R-:W-:Y:S01]  /*30830*/  @!UPT UIADD3 URZ, URZ, URZ, URZ ;  /* 0x0000003f3f3ff290 */ /* 0x000fe2000fffe03f */
[----:B------:R1:W-:Y:S01]  /*30840*/  STL.64 [R1+0x70], R24 ;  /* 0x0000701801007387 */ /* 0x0003e20000100a00 */
[----:B------:R-:W-:Y:S02]  /*30850*/  MOV R29, R27 ;  /* 0x0000001b001d7202 */ /* 0x000fe40000000f00 */
[----:B0-----:R-:W-:Y:S01]  /*30860*/  MOV R27, R12 ;  /* 0x0000000c001b7202 */ /* 0x001fe20000000f00 */
[----:B------:R0:W-:Y:S01]  /*30870*/  STL [R1+0x78], R26 ;  /* 0x0000781a01007387 */ /* 0x0001e20000100800 */
[----:B-1----:R-:W-:Y:S01]  /*30880*/  IMAD.MOV.U32 R25, RZ, RZ, R14 ;  /* 0x000000ffff197224 */ /* 0x002fe200078e000e */
[----:B------:R-:W-:Y:S02]  /*30890*/  MOV R24, R15 ;  /* 0x0000000f00187202 */ /* 0x000fe40000000f00 */
[----:B0-----:R-:W-:Y:S02]  /*308a0*/  MOV R26, R13 ;  /* 0x0000000d001a7202 */ /* 0x001fe40000000f00 */
[----:B----4-:R-:W0:Y:S04]  /*308b0*/  LDSM.16.MT88.4 R12, [R28+0xa000] ;  /* 0x00a000001c0c783b */ /* 0x010e280000004200 */
[----:B------:R1:W-:Y:S04]  /*308c0*/  STL.64 [R1+0x4b70], R4 ;  /* 0x004b700401007387 */ /* 0x0003e80000100a00 */
[----:B-1----:R-:W2:Y:S04]  /*308d0*/  LDL.LU R4, [R1+0xd0] ;  /* 0x0000d00001047983 */ /* 0x002ea80000300800 */
[----:B------:R-:W2:Y:S04]  /*308e0*/  LDL.LU R5, [R1+0xd4] ;  /* 0x0000d40001057983 */ /* 0x000ea80000300800 */
[----:B------:R-:W-:Y:S04]  /*308f0*/  STL [R1+0x4a90], R29 ;  /* 0x004a901d01007387 */ /* 0x000fe80000100800 */
[----:B0-----:R-:W-:Y:S04]  /*30900*/  STL.64 [R1+0x4b10], R14 ;  /* 0x004b100e01007387 */ /* 0x001fe80000100a00 */
[----:B------:R0:W-:Y:S02]  /*30910*/  STL.64 [R1+0x4b08], R12 ;  /* 0x004b080c01007387 */ /* 0x0001e40000100a00 */
[----:B0-----:R-:W-:-:S02]  /*30920*/  MOV R12, R17 ;  /* 0x00000011000c7202 */ /* 0x001fc40000000f00 */
[----:B------:R-:W-:Y:S02]  /*30930*/  MOV R13, R16 ;  /* 0x00000010000d7202 */ /* 0x000fe40000000f00 */
[----:B------:R-:W0:Y:S04]  /*30940*/  LDSM.16.MT88.4 R16, [R28+0xa080] ;  /* 0x00a080001c10783b */ /* 0x000e280000004200 */
[----:B0-----:R-:W-:Y:S04]  /*30950*/  STL.64 [R1+0x4af0], R18 ;  /* 0x004af01201007387 */ /* 0x001fe80000100a00 */
[----:B------:R0:W-:Y:S04]  /*30960*/  STL.64 [R1+0x4ae8], R16 ;  /* 0x004ae81001007387 */ /* 0x0001e80000100a00 */
[----:B0-----:R-:W3:Y:S01]  /*30970*/  LDL.LU R16, [R1+0x40] ;  /* 0x0000400001107983 */ /* 0x001ee20000300800 */
[----:B------:R-:W-:-:S03]  /*30980*/  MOV R17, R3 ;  /* 0x0000000300117202 */ /* 0x000fc60000000f00 */
[----:B------:R-:W4:Y:S04]  /*30990*/  LDL.LU R3, [R1+0x4b78] ;  /* 0x004b780001037983 */ /* 0x000f280000300800 */
[----:B------:R-:W3:Y:S04]  /*309a0*/  LDL.LU R18, [R1+0x48] ;  /* 0x0000480001127983 */ /* 0x000ee80000300800 */
[----:B------:R-:W3:Y:S04]  /*309b0*/  LDL.LU R19, [R1+0x4c] ;  /* 0x00004c0001137983 */ /* 0x000ee80000300800 */
[----:B------:R-:W-:Y:S01]  /*309c0*/  STL [R1+0x4a94], R28 ;  /* 0x004a941c01007387 */ /* 0x000fe20000100800 */
[----:B--2---:R-:W-:Y:S03]  /*309d0*/  HMMA.16816.F32.BF16 R20, R20, R8, R4 ;  /* 0x000000081414723c */ /* 0x004fe60000041804 */
[----:B------:R-:W2:Y:S11]  /*309e0*/  LDL.LU.64 R4, [R1+0x4b70] ;  /* 0x004b700001047983 */ /* 0x000eb60000300a00 */
[----:B------:R-:W-:Y:S09]  /*309f0*/  @!UPT UIADD3 URZ, URZ, URZ, URZ ;  /* 0x0000003f3f3ff290 */ /* 0x000ff2000fffe03f */
[----:B------:R-:W-:Y:S01]  /*30a00*/  STL.64 [R1+0x50], R20 ;  /* 0x0000501401007387 */ /* 0x000fe20000100a00 */
[----:B------:R-:W-:-:S03]  /*30a10*/  MOV R29, R23 ;  /* 0x00000017001d7202 */ /* 0x000fc60000000f00 */
[----:B------:R-:W-:Y:S04]  /*30a20*/  STL [R1+0x58], R22 ;  /* 0x0000581601007387 */ /* 0x000fe80000100800 */
[----:B------:R-:W-:Y:S04]  /*30a30*/  STL [R1+0x4a98], R29 ;  /* 0x004a981d01007387 */ /* 0x000fe80000100800 */
[----:B----4-:R-:W0:Y:S04]  /*30a40*/  LDSM.16.MT88.4 R20, [R3+0xa000] ;  /* 0x00a000000314783b */ /* 0x010e280000004200 */
[----:B0-----:R-:W-:Y:S04]  /*30a50*/  STL.64 [R1+0x4ad0], R22 ;  /* 0x004ad01601007387 */ /* 0x001fe80000100a00 */
[----:B------:R0:W-:Y:S04]  /*30a60*/  STL.64 [R1+0x4ac8], R20 ;  /* 0x004ac81401007387 */ /* 0x0001e80000100a00 */
[----:B0-----:R-:W2:Y:S04]  /*30a70*/  LDL.LU R20, [R1+0xe0] ;  /* 0x0000e00001147983 */ /* 0x001ea80000300800 */
[----:B------:R-:W2:Y:S04]  /*30a80*/  LDL.LU R21, [R1+0xe4] ;  /* 0x0000e40001157983 */ /* 0x000ea80000300800 */
[----:B------:R-:W2:Y:S04]  /*30a90*/  LDL.LU R22, [R1+0xe8] ;  /* 0x0000e80001167983 */ /* 0x000ea80000300800 */
[----:B------:R-:W2:Y:S01]  /*30aa0*/  LDL.LU R23, [R1+0xec] ;  /* 0x0000ec0001177983 */ /* 0x000ea20000300800 */
[----:B------:R-:W-:Y:S01]  /*30ab0*/  IMAD.MOV.U32 R14, RZ, RZ, R11 ;  /* 0x000000ffff0e7224 */ /* 0x000fe200078e000b */
[----:B------:R-:W-:-:S07]  /*30ac0*/  MOV R15, R10 ;  /* 0x0000000a000f7202 */ /* 0x000fce0000000f00 */
[C---:B--2---:R-:W-:Y:S08]  /*30ad0*/  HMMA.16816.F32.BF16 R20, R12.reuse, R4, R20 ;  /* 0x000000040c14723c */ /* 0x044ff00000041814 */
[----:B---3--:R-:W-:Y:S11]  /*30ae0*/  HMMA.16816.F32.BF16 R12, R12, R8, R16 ;  /* 0x000000080c0c723c */ /* 0x008ff60000041810 */
[----:B------:R-:W-:Y:S05]  /*30af0*/  @!UPT UIADD3 URZ, URZ, URZ, URZ ;  /* 0x0000003f3f3ff290 */ /* 0x000fea000fffe03f */
[----:B------:R-:W-:Y:S01]  /*30b00*/  MOV R11, R21 ;  /* 0x00000015000b7202 */ /* 0x000fe20000000f00 */
[----:B------:R-:W-:-:S04]  /*30b10*/  IMAD.MOV.U32 R10, RZ, RZ, R20 ;  /* 0x000000ffff0a7224 */ /* 0x000fc800078e0014 */
[----:B------:R-:W-:Y:S04]  /*30b20*/  STL [R1+0x4aa0], R11 ;  /* 0x004aa00b01007387 */ /* 0x000fe80000100800 */
[----:B------:R-:W-:Y:S01]  /*30b30*/  STL [R1+0x4a9c], R10 ;  /* 0x004a9c0a01007387 */ /* 0x000fe20000100800 */
[----:B------:R-:W-:-:S03]  /*30b40*/  MOV R6, R22 ;  /* 0x0000001600067202 */ /* 0x000fc60000000f00 */
[----:B------:R-:W2:Y:S01]  /*30b50*/  LDL.LU R20, [R1+0xb0] ;  /* 0x0000b00001147983 */ /* 0x000ea20000300800 */
[----:B------:R-:W-:-:S03]  /*30b60*/  MOV R7, R23 ;  /* 0x0000001700077202 */ /* 0x000fc60000000f00 */
[----:B------:R-:W-:Y:S04]  /*30b70*/  STL.64 [R1+0x100], R12 ;  /* 0x0001000c01007387 */ /* 0x000fe80000100a00 */
[----:B------:R0:W-:Y:S04]  /*30b80*/  STL.64 [R1+0x108], R14 ;  /* 0x0001080e01007387 */ /* 0x0001e80000100a00 */
[----:B------:R-:W2:Y:S04]  /*30b90*/  LDL.LU R21, [R1+0xb4] ;  /* 0x0000b40001157983 */ /* 0x000ea80000300800 */
[----:B------:R-:W3:Y:S04]  /*30ba0*/  LDL.LU R22, [R1+0xb8] ;  /* 0x0000b80001167983 */ /* 0x000ee80000300800 */
[----:B------:R-:W3:Y:S04]  /*30bb0*/  LDL.LU R23, [R1+0xbc] ;  /* 0x0000bc0001177983 */ /* 0x000ee80000300800 */
[----:B------:R-:W4:Y:S04]  /*30bc0*/  LDL.LU R16, [R1+0x110] ;  /* 0x0001100001107983 */ /* 0x000f280000300800 */
[----:B------:R-:W4:Y:S04]  /*30bd0*/  LDL.LU R17, [R1+0x114] ;  /* 0x0001140001117983 */ /* 0x000f280000300800 */
[----:B------:R-:W2:Y:S04]  /*30be0*/  LDL.LU R18, [R1+0x118] ;  /* 0x0001180001127983 */ /* 0x000ea80000300800 */
[----:B------:R-:W2:Y:S01]  /*30bf0*/  LDL.LU R19, [R1+0x11c] ;  /* 0x00011c0001137983 */ /* 0x000ea20000300800 */
[----:B0-----:R-:W-:Y:S01]  /*30c00*/  MOV R14, R25 ;  /* 0x00000019000e7202 */ /* 0x001fe20000000f00 */
[----:B------:R-:W-:Y:S01]  /*30c10*/  IMAD.MOV.U32 R12, RZ, RZ, R27 ;  /* 0x000000ffff0c7224 */ /* 0x000fe200078e001b */
[----:B------:R-:W-:-:S02]  /*30c20*/  MOV R15, R24 ;  /* 0x00000018000f7202 */ /* 0x000fc40000000f00 */
[----:B------:R-:W-:Y:S02]  /*30c30*/  MOV R13, R26 ;  /* 0x0000001a000d7202 */ /* 0x000fe40000000f00 */
[----:B------:R-:W0:Y:S04]  /*30c40*/  LDSM.16.MT88.4 R24, [R3+0xa080] ;  /* 0x00a080000318783b */ /* 0x000e280000004200 */
[----:B------:R-:W-:Y:S04]  /*30c50*/  STL.64 [R1+0x4b40], R14 ;  /* 0x004b400e01007387 */ /* 0x000fe80000100a00 */
[----:B------:R-:W-:Y:S04]  /*30c60*/  STL.64 [R1+0x4b38], R12 ;  /* 0x004b380c01007387 */ /* 0x000fe80000100a00 */
[----:B--2---:R-:W-:Y:S04]  /*30c70*/  STL.64 [R1+0x4b00], R18 ;  /* 0x004b001201007387 */ /* 0x004fe80000100a00 */
[----:B----4-:R1:W-:Y:S04]  /*30c80*/  STL.64 [R1+0x4af8], R16 ;  /* 0x004af81001007387 */ /* 0x0103e80000100a00 */
[----:B-1----:R-:W2:Y:S04]  /*30c90*/  LDL.LU R16, [R1+0x140] ;  /* 0x0001400001107983 */ /* 0x002ea80000300800 */
        /* <DEDUP_REMOVED lines=9> */
[----:B-1----:R-:W2:Y:S04]  /*30d30*/  LDL.LU R16, [R1+0x120] ;  /* 0x0001200001107983 */ /* 0x002ea80000300800 */
[----:B------:R-:W2:Y:S04]  /*30d40*/  LDL.LU R17, [R1+0x124] ;  /* 0x0001240001117983 */ /* 0x000ea80000300800 */
[----:B------:R-:W4:Y:S04]  /*30d50*/  LDL.LU R18, [R1+0x128] ;  /* 0x0001280001127983 */ /* 0x000f280000300800 */
[----:B------:R-:W4:Y:S04]  /*30d60*/  LDL.LU R19, [R1+0x12c] ;  /* 0x00012c0001137983 */ /* 0x000f280000300800 */
        /* <DEDUP_REMOVED lines=16> */
[----:B------:R-:W2:Y:S04]  /*30e70*/  LDL.LU R18, [R1+0x158] ;  /* 0x0001580001127983 */ /* 0x000ea80000300800 */
[----:B------:R-:W2:Y:S04]  /*30e80*/  LDL.LU R19, [R1+0x15c] ;  /* 0x00015c0001137983 */ /* 0x000ea80000300800 */
[----:B---3--:R-:W-:Y:S04]  /*30e90*/  STL.64 [R1+0x4ae0], R22 ;  /* 0x004ae01601007387 */ /* 0x008fe80000100a00 */
[----:B------:R1:W-:Y:S04]  /*30ea0*/  STL.64 [R1+0x4ad8], R20 ;  /* 0x004ad81401007387 */ /* 0x0003e80000100a00 */
[----:B-1----:R-:W3:Y:S04]  /*30eb0*/  LDL.LU R20, [R1+0xf0] ;  /* 0x0000f00001147983 */ /* 0x002ee80000300800 */
[----:B------:R-:W3:Y:S04]  /*30ec0*/  LDL.LU R21, [R1+0xf4] ;  /* 0x0000f40001157983 */ /* 0x000ee80000300800 */
[----:B------:R-:W3:Y:S04]  /*30ed0*/  LDL.LU R22, [R1+0xf8] ;  /* 0x0000f80001167983 */ /* 0x000ee80000300800 */
[----:B------:R-:W3:Y:S04]  /*30ee0*/  LDL.LU R23, [R1+0xfc] ;  /* 0x0000fc0001177983 */ /* 0x000ee80000300800 */
[----:B0-----:R-:W-:Y:S04]  /*30ef0*/  STL.64 [R1+0x4ab0], R26 ;  /* 0x004ab01a01007387 */ /* 0x001fe80000100a00 */
[----:B------:R0:W-:Y:S04]  /*30f00*/  STL.64 [R1+0x4aa8], R24 ;  /* 0x004aa81801007387 */ /* 0x0001e80000100a00 */
[----:B0-----:R-:W4:Y:S04]  /*30f10*/  LDL.LU R24, [R1+0x90] ;  /* 0x0000900001187983 */ /* 0x001f280000300800 */
[----:B------:R-:W4:Y:S04]  /*30f20*/  LDL.LU R25, [R1+0x94] ;  /* 0x0000940001197983 */ /* 0x000f280000300800 */
[----:B------:R-:W3:Y:S01]  /*30f30*/  LDL.LU R26, [R1+0x98] ;  /* 0x00009800011a7983 */ /* 0x000ee20000300800 */
[----:B------:R-:W-:-:S03]  /*30f40*/  IMAD.MOV.U32 R27, RZ, RZ, R0 ;  /* 0x000000ffff1b7224 */ /* 0x000fc600078e0000 */
[----:B------:R-:W4:Y:S01]  /*30f50*/  LDL.LU R0, [R1+0x4b68] ;  /* 0x004b680001007983 */ /* 0x000f220000300800 */
[----:B--2---:R-:W-:Y:S03]  /*30f60*/  HMMA.16816.F32.BF16 R16, R12, R4, R16 ;  /* 0x000000040c10723c */ /* 0x004fe60000041810 */
[----:B---3--:R-:W-:Y:S04]  /*30f70*/  STL.64 [R1+0x4ac0], R26 ;  /* 0x004ac01a01007387 */ /* 0x008fe80000100a00 */
[----:B----4-:R0:W-:Y:S04]  /*30f80*/  STL.64 [R1+0x4ab8], R24 ;  /* 0x004ab81801007387 */ /* 0x0101e80000100a00 */
[----:B0-----:R-:W2:Y:S04]  /*30f90*/  LDL.LU R24, [R1+0xc0] ;  /* 0x0000c00001187983 */ /* 0x001ea80000300800 */
[----:B------:R-:W2:Y:S04]  /*30fa0*/  LDL.LU R25, [R1+0xc4] ;  /* 0x0000c40001197983 */ /* 0x000ea80000300800 */
[----:B------:R-:W2:Y:S04]  /*30fb0*/  LDL.LU R26, [R1+0xc8] ;  /* 0x0000c800011a7983 */ /* 0x000ea80000300800 */
[----:B------:R-:W2:Y:S04]  /*30fc0*/  LDL.LU R27, [R1+0xcc] ;  /* 0x0000cc00011b7983 */ /* 0x000ea80000300800 */
[----:B------:R-:W-:Y:S04]  /*30fd0*/  STL.64 [R1+0x170], R16 ;  /* 0x0001701001007387 */ /* 0x000fe80000100a00 */
[----:B------:R-:W-:Y:S04]  /*30fe0*/  STL.64 [R1+0x178], R18 ;  /* 0x0001781201007387 */ /* 0x000fe80000100a00 */
[----:B------:R-:W0:Y:S02]  /*30ff0*/  LDSM.16.MT88.4 R16, [R0+0xb000] ;  /* 0x00b000000010783b */ /* 0x000e240000004200 */
[----:B0-----:R-:W-:Y:S01]  /*31000*/  MOV R29, R18 ;  /* 0x00000012001d7202 */ /* 0x001fe20000000f00 */
[----:B------:R-:W-:Y:S01]  /*31010*/  IMAD.MOV.U32 R28, RZ, RZ, R19 ;  /* 0x000000ffff1c7224 */ /* 0x000fe200078e0013 */
[----:B------:R-:W-:Y:S01]  /*31020*/  MOV R11, R16 ;  /* 0x00000010000b7202 */ /* 0x000fe20000000f00 */
[----:B------:R-:W3:Y:S01]  /*31030*/  LDL.LU.64 R18, [R1+0x4b60] ;  /* 0x004b600001127983 */ /* 0x000ee20000300a00 */
[----:B------:R-:W-:-:S03]  /*31040*/  MOV R10, R17 ;  /* 0x00000011000a7202 */ /* 0x000fc60000000f00 */
[----:B------:R-:W3:Y:S02]  /*31050*/  LDL.LU.64 R16, [R1+0x4b58] ;  /* 0x004b580001107983 */ /* 0x000ee40000300a00 */
[----:B---3--:R-:W-:Y:S02]  /*31060*/  HMMA.16816.F32.BF16 R12, R12, R8, R16 ;  /* 0x000000080c0c723c */ /* 0x008fe40000041810 */
[----:B------:R-:W3:Y:S04]  /*31070*/  LDL.LU.64 R18, [R1+0x4b50] ;  /* 0x004b500001127983 */ /* 0x000ee80000300a00 */
[----:B------:R-:W3:Y:S11]  /*31080*/  LDL.LU.64 R16, [R1+0x4b48] ;  /* 0x004b480001107983 */ /* 0x000ef60000300a00 */
[----:B------:R-:W-:Y:S06]  /*31090*/  @!UPT UIADD3 URZ, URZ, URZ, URZ ;  /* 0x0000003f3f3ff290 */ /* 0x000fec000fffe03f */
[----:B------:R-:W-:Y:S04]  /*310a0*/  STL.64 [R1+0x130], R12 ;  /* 0x0001300c01007387 */ /* 0x000fe80000100a00 */
[----:B------:R-:W-:Y:S04]  /*310b0*/  STL.64 [R1+0x138], R14 ;  /* 0x0001380e01007387 */ /* 0x000fe80000100a00 */
[----:B------:R-:W0:Y:S04]  /*310c0*/  LDSM.16.MT88.4 R12, [R0+0xb080] ;  /* 0x00b08000000c783b */ /* 0x000e280000004200 */
[----:B0-----:R-:W-:Y:S04]  /*310d0*/  STL.64 [R1+0x40], R12 ;  /* 0x0000400c01007387 */ /* 0x001fe80000100a00 */
[----:B------:R0:W-:Y:S04]  /*310e0*/  STL.64 [R1+0x48], R14 ;  /* 0x0000480e01007387 */ /* 0x0001e80000100a00 */
[----:B0-----:R-:W3:Y:S04]  /*310f0*/  LDL.LU.64 R14, [R1+0x4b40] ;  /* 0x004b4000010e7983 */ /* 0x001ee80000300a00 */
[----:B------:R-:W3:Y:S02]  /*31100*/  LDL.LU.64 R12, [R1+0x4b38] ;  /* 0x004b3800010c7983 */ /* 0x000ee40000300a00 */
[C---:B---3--:R-:W-:Y:S11]  /*31110*/  HMMA.16816.F32.BF16 R16, R12.reuse, R4, R16 ;  /* 0x000000040c10723c */ /* 0x048ff60000041810 */
[----:B------:R-:W-:Y:S11]  /*31120*/  @!UPT UIADD3 URZ, URZ, URZ, URZ ;  /* 0x0000003f3f3ff290 */ /* 0x000ff6000fffe03f */
[----:B------:R-:W-:Y:S01]  /*31130*/  @!UPT UIADD3 URZ, URZ, URZ, URZ ;  /* 0x0000003f3f3ff290 */ /* 0x000fe2000fffe03f */
[----:B------:R-:W-:Y:S01]  /*31140*/  STL.64 [R1+0x160], R16 ;  /* 0x0001601001007387 */ /* 0x000fe20000100a00 */
[----:B------:R0:W-:Y:S03]  /*31150*/  STL.64 [R1+0x168], R18 ;  /* 0x0001681201007387 */ /* 0x0001e60000100a00 */
[----:B0-----:R-:W3:Y:S01]  /*31160*/  LDL.LU.64 R18, [R1+0x4b30] ;  /* 0x004b300001127983 */ /* 0x001ee20000300a00 */
[----:B------:R-:W3:Y:S02]  /*31170*/  LDL.LU.64 R16, [R1+0x4b28] ;  /* 0x004b280001107983 */ /* 0x000ee40000300a00 */
[----:B---3--:R-:W-:Y:S01]  /*31180*/  HMMA.16816.F32.BF16 R12, R12, R8, R16 ;  /* 0x000000080c0c723c */ /* 0x008fe20000041810 */
[----:B------:R-:W3:Y:S01]  /*31190*/  LDL.LU.64 R18, [R1+0x4b20] ;  /* 0x004b200001127983 */ /* 0x000ee20000300a00 */
[----:B------:R-:W3:Y:S11]  /*311a0*/  LDL.LU.64 R16, [R1+0x4b18] ;  /* 0x004b180001107983 */ /* 0x000ef60000300a00 */
[----:B------:R-:W-:Y:S10]  /*311b0*/  @!UPT UIADD3 URZ, URZ, URZ, URZ ;  /* 0x0000003f3f3ff290 */ /* 0x000ff4000fffe03f */
[----:B------:R-:W-:Y:S01]  /*311c0*/  STL.64 [R1+0x120], R12 ;  /* 0x0001200c01007387 */ /* 0x000fe20000100a00 */
[----:B------:R0:W-:Y:S03]  /*311d0*/  STL.64 [R1+0x128], R14 ;  /* 0x0001280e01007387 */ /* 0x0001e60000100a00 */
[----:B0-----:R-:W3:Y:S01]  /*311e0*/  LDL.LU.64 R14, [R1+0x4b10] ;  /* 0x004b1000010e7983 */ /* 0x001ee20000300a00 */
        /* <DEDUP_REMOVED lines=12> */
[----:B------:R0:W-:Y:S01]  /*312b0*/  STL.64 [R1+0x110], R12 ;  /* 0x0001100c01007387 */ /* 0x0001e20000100a00 */
[----:B------:R1:W-:Y:S03]  /*312c0*/  STL.64 [R1+0x118], R14 ;  /* 0x0001180e01007387 */ /* 0x0003e60000100a00 */
[----:B0-----:R-:W4:Y:S01]  /*312d0*/  LDL.LU R12, [R1+0x60] ;  /* 0x00006000010c7983 */ /* 0x001f220000300800 */
[----:B------:R-:W4:Y:S02]  /*312e0*/  LDL.LU R13, [R1+0x64] ;  /* 0x00006400010d7983 */ /* 0x000f240000300800 */
[----:B-1----:R-:W4:Y:S02]  /*312f0*/  LDL.LU R14, [R1+0x68] ;  /* 0x00006800010e7983 */ /* 0x002f240000300800 */
[----:B------:R-:W4:Y:S01]  /*31300*/  LDL.LU R15, [R1+0x6c] ;  /* 0x00006c00010f7983 */ /* 0x000f220000300800 */
        /* <DEDUP_REMOVED lines=8> */
[----:B------:R-:W2:Y:S01]  /*31390*/  LDL.LU.64 R22, [R1+0x4ad0] ;  /* 0x004ad00001167983 */ /* 0x000ea20000300a00 */
[----:B------:R-:W2:Y:S11]  /*313a0*/  LDL.LU.64 R20, [R1+0x4ac8] ;  /* 0x004ac80001147983 */ /* 0x000eb60000300a00 */
[----:B------:R-:W-:Y:S10]  /*313b0*/  @!UPT UIADD3 URZ, URZ, URZ, URZ ;  /* 0x0000003f3f3ff290 */ /* 0x000ff4000fffe03f */
[----:B------:R0:W-:Y:S01]  /*313c0*/  STL.64 [R1+0xd0], R16 ;  /* 0x0000d01001007387 */ /* 0x0001e20000100a00 */
[----:B------:R1:W-:Y:S03]  /*313d0*/  STL.64 [R1+0xd8], R18 ;  /* 0x0000d81201007387 */ /* 0x0003e60000100a00 */
[----:B0-----:R-:W3:Y:S01]  /*313e0*/  LDL.LU R16, [R1+0x80] ;  /* 0x0000800001107983 */ /* 0x001ee20000300800 */
[----:B------:R-:W3:Y:S02]  /*313f0*/  LDL.LU R17, [R1+0x84] ;  /* 0x0000840001117983 */ /* 0x000ee40000300800 */
[----:B-1----:R-:W3:Y:S02]  /*31400*/  LDL.LU R18, [R1+0x88] ;  /* 0x0000880001127983 */ /* 0x002ee40000300800 */
[----:B------:R-:W3:Y:S01]  /*31410*/  LDL.LU R19, [R1+0x8c] ;  /* 0x00008c0001137983 */ /* 0x000ee20000300800 */
[C---:B--2---:R-:W-:Y:S11]  /*31420*/  HMMA.16816.F32.BF16 R24, R20.reuse, R4, R24 ;  /* 0x000000041418723c */ /* 0x044ff60000041818 */
[----:B------:R-:W-:Y:S11]  /*31430*/  @!UPT UIADD3 URZ, URZ, URZ, URZ ;  /* 0x0000003f3f3ff290 */ /* 0x000ff6000fffe03f */
[----:B------:R-:W-:Y:S01]  /*31440*/  @!UPT UIADD3 URZ, URZ, URZ, URZ ;  /* 0x0000003f3f3ff290 */ /* 0x000fe2000fffe03f */
[----:B------:R-:W-:Y:S01]  /*31450*/  STL.64 [R1+0xa0], R24 ;  /* 0x0000a01801007387 */ /* 0x000fe20000100a00 */
[----:B------:R0:W-:Y:S03]  /*31460*/  STL.64 [R1+0xa8], R26 ;  /* 0x0000a81a01007387 */ /* 0x0001e60000100a00 */
[----:B0-----:R-:W2:Y:S01]  /*31470*/  LDL.LU.64 R26, [R1+0x4ac0] ;  /* 0x004ac000011a7983 */ /* 0x001ea20000300a00 */
[----:B------:R-:W2:Y:S02]  /*31480*/  LDL.LU.64 R24, [R1+0x4ab8] ;  /* 0x004ab80001187983 */ /* 0x000ea40000300a00 */
[----:B--2---:R-:W-:Y:S01]  /*31490*/  HMMA.16816.F32.BF16 R20, R20, R8, R24 ;  /* 0x000000081414723c */ /* 0x004fe20000041818 */
[----:B------:R-:W3:Y:S01]  /*314a0*/  LDL.LU.64 R26, [R1+0x4ab0] ;  /* 0x004ab000011a7983 */ /* 0x000ee20000300a00 */
[----:B------:R-:W3:Y:S11]  /*314b0*/  LDL.LU.64 R24, [R1+0x4aa8] ;  /* 0x004aa80001187983 */ /* 0x000ef60000300a00 */
[----:B------:R-:W-:Y:S10]  /*314c0*/  @!UPT UIADD3 URZ, URZ, URZ, URZ ;  /* 0x0000003f3f3ff290 */ /* 0x000ff4000fffe03f */
[----:B------:R0:W-:Y:S01]  /*314d0*/  STL.64 [R1+0x90], R20 ;  /* 0x0000901401007387 */ /* 0x0001e20000100a00 */
[----:B------:R1:W-:Y:S01]  /*314e0*/  STL.64 [R1+0x98], R22 ;  /* 0x0000981601007387 */ /* 0x0003e20000100a00 */
[----:B0-----:R-:W-:Y:S02]  /*314f0*/  MOV R20, R11 ;  /* 0x0000000b00147202 */ /* 0x001fe40000000f00 */
[----:B------:R-:W-:Y:S01]  /*31500*/  MOV R21, R10 ;  /* 0x0000000a00157202 */ /* 0x000fe20000000f00 */
[----:B------:R-:W2:Y:S01]  /*31510*/  LDL.LU R11, [R1+0x4aa0] ;  /* 0x004aa000010b7983 */ /* 0x000ea20000300800 */
[----:B------:R-:W2:Y:S01]  /*31520*/  LDL.LU R10, [R1+0x4a9c] ;  /* 0x004a9c00010a7983 */ /* 0x000ea20000300800 */
[----:B-1----:R-:W-:Y:S02]  /*31530*/  MOV R22, R29 ;  /* 0x0000001d00167202 */ /* 0x002fe40000000f00 */
[----:B------:R-:W2:Y:S01]  /*31540*/  LDL.LU R29, [R1+0x4a98] ;  /* 0x004a9800011d7983 */ /* 0x000ea20000300800 */
[----:B------:R-:W-:-:S02]  /*31550*/  IMAD.MOV.U32 R23, RZ, RZ, R28 ;  /* 0x000000ffff177224 */ /* 0x000fc400078e001c */
[----:B------:R-:W2:Y:S03]  /*31560*/  LDL.LU R28, [R1+0x4a94] ;  /* 0x004a9400011c7983 */ /* 0x000ea60000300800 */
[----:B------:R-:W-:Y:S01]  /*31570*/  STL.64 [R1+0x4a78], R22 ;  /* 0x004a781601007387 */ /* 0x000fe20000100a00 */
[----:B------:R-:W-:Y:S02]  /*31580*/  STL.64 [R1+0x4a70], R20 ;  /* 0x004a701401007387 */ /* 0x000fe40000100a00 */
[----:B------:R-:W0:Y:S02]  /*31590*/  LDSM.16.MT88.4 R20, [R2+0xb000] ;  /* 0x00b000000214783b */ /* 0x000e240000004200 */
[----:B0-----:R-:W-:Y:S02]  /*315a0*/  STL.64 [R1+0x30], R20 ;  /* 0x0000301401007387 */ /* 0x001fe40000100a00 */
[----:B------:R3:W-:Y:S02]  /*315b0*/  STL.64 [R1+0x38], R22 ;  /* 0x0000381601007387 */ /* 0x0007e40000100a00 */
[C---:B---3--:R-:W-:Y:S08]  /*315c0*/  HMMA.16816.F32.BF16 R20, R24.reuse, R4, R16 ;  /* 0x000000041814723c */ /* 0x048ff00000041810 */
[----:B----4-:R-:W-:Y:S11]  /*315d0*/  HMMA.16816.F32.BF16 R12, R24, R8, R12 ;  /* 0x00000008180c723c */ /* 0x010ff6000004180c */
[----:B------:R-:W-:Y:S04]  /*315e0*/  @!UPT UIADD3 URZ, URZ, URZ, URZ ;  /* 0x0000003f3f3ff290 */ /* 0x000fe8000fffe03f */
[----:B------:R-:W-:Y:S01]  /*315f0*/  STL [R1+0x80], R20 ;  /* 0x0000801401007387 */ /* 0x000fe20000100800 */
[----:B------:R-:W-:Y:S02]  /*31600*/  MOV R18, R21 ;  /* 0x0000001500127202 */ /* 0x000fe40000000f00 */
[----:B------:R-:W-:Y:S02]  /*31610*/  MOV R17, R22 ;  /* 0x0000001600117202 */ /* 0x000fe40000000f00 */
[----:B------:R-:W-:Y:S02]  /*31620*/  MOV R16, R23 ;  /* 0x0000001700107202 */ /* 0x000fe40000000f00 */
[----:B------:R-:W0:Y:S04]  /*31630*/  LDSM.16.MT88.4 R20, [R2+0xb080] ;  /* 0x00b080000214783b */ /* 0x000e280000004200 */
[----:B------:R-:W-:Y:S01]  /*31640*/  STL [R1+0x4a48], R16 ;  /* 0x004a481001007387 */ /* 0x000fe20000100800 */
[----:B------:R-:W-:Y:S02]  /*31650*/  STL [R1+0x4a44], R17 ;  /* 0x004a441101007387 */ /* 0x000fe40000100800 */
[----:B------:R-:W-:Y:S02]  /*31660*/  STL [R1+0x4a40], R18 ;  /* 0x004a401201007387 */ /* 0x000fe40000100800 */
[----:B------:R1:W-:Y:S01]  /*31670*/  STL.64 [R1+0x60], R12 ;  /* 0x0000600c01007387 */ /* 0x0003e20000100a00 */
[----:B------:R-:W3:Y:S01]  /*31680*/  LDL.LU R24, [R1+0x50] ;  /* 0x0000500001187983 */ /* 0x000ee20000300800 */
[----:B------:R-:W3:Y:S02]  /*31690*/  LDL.LU R25, [R1+0x54] ;  /* 0x0000540001197983 */ /* 0x000ee40000300800 */
[----:B------:R-:W3:Y:S01]  /*316a0*/  LDL.LU R26, [R1+0x58] ;  /* 0x00005800011a7983 */ /* 0x000ee20000300800 */
[----:B------:R-:W-:Y:S01]  /*316b0*/  MOV R8, R15 ;  /* 0x0000000f00087202 */ /* 0x000fe20000000f00 */
[----:B------:R-:W-:Y:S01]  /*316c0*/  IMAD.MOV.U32 R9, RZ, RZ, R14 ;  /* 0x000000ffff097224 */ /* 0x000fe200078e000e */
[----:B--2---:R-:W-:-:S02]  /*316d0*/  MOV R27, R29 ;  /* 0x0000001d001b7202 */ /* 0x004fc40000000f00 */
[----:B------:R-:W2:Y:S01]  /*316e0*/  LDL.LU R29, [R1+0x4a90] ;  /* 0x004a9000011d7983 */ /* 0x000ea20000300800 */
[----:B------:R-:W-:Y:S02]  /*316f0*/  MOV R14, R6 ;  /* 0x00000006000e7202 */ /* 0x000fe40000000f00 */
[----:B-1----:R-:W-:Y:S01]  /*31700*/  MOV R12, R10 ;  /* 0x0000000a000c7202 */ /* 0x002fe20000000f00 */
[----:B------:R-:W-:Y:S01]  /*31710*/  IMAD.MOV.U32 R13, RZ, RZ, R11 ;  /* 0x000000ffff0d7224 */ /* 0x000fe200078e000b */
[----:B------:R-:W3:Y:S01]  /*31720*/  LDL.LU R10, [R1+0x4a8c] ;  /* 0x004a8c00010a7983 */ /* 0x000ee20000300800 */
[----:B------:R-:W3:Y:S02]  /*31730*/  LDL.LU R11, [R1+0x4a88] ;  /* 0x004a8800010b7983 */ /* 0x000ee40000300800 */
[----:B------:R-:W4:Y:S01]  /*31740*/  LDL.LU R6, [R1+0x4a84] ;  /* 0x004a840001067983 */ /* 0x000f220000300800 */
[----:B------:R-:W-:Y:S02]  /*31750*/  MOV R15, R7 ;  /* 0x00000007000f7202 */ /* 0x000fe40000000f00 */
[----:B------:R-:W4:Y:S01]  /*31760*/  LDL.LU R7, [R1+0x4a80] ;  /* 0x004a800001077983 */ /* 0x000f220000300800 */
[----:B------:R-:W-:Y:S02]  /*31770*/  STL [R1+0x4a50], R8 ;  /* 0x004a500801007387 */ /* 0x000fe40000100800 */
[----:B------:R-:W-:Y:S01]  /*31780*/  STL [R1+0x4a4c], R9 ;  /* 0x004a4c0901007387 */ /* 0x000fe20000100800 */
[----:B0-----:R-:W-:-:S02]  /*31790*/  MOV R19, R23 ;  /* 0x0000001700137202 */ /* 0x001fc40000000f00 */
[----:B------:R-:W-:Y:S01]  /*317a0*/  MOV R18, R22 ;  /* 0x0000001600127202 */ /* 0x000fe20000000f00 */
[----:B------:R-:W-:Y:S01]  /*317b0*/  IMAD.MOV.U32 R17, RZ, RZ, R21 ;  /* 0x000000ffff117224 */ /* 0x000fe200078e0015 */
[----:B------:R-:W-:Y:S01]  /*317c0*/  MOV R16, R20 ;  /* 0x0000001400107202 */ /* 0x000fe20000000f00 */
[----:B------:R-:W4:Y:S01]  /*317d0*/  LDL.LU.64 R22, [R1+0x4a78] ;  /* 0x004a780001167983 */ /* 0x000f220000300a00 */
[----:B------:R-:W4:Y:S02]  /*317e0*/  LDL.LU.64 R20, [R1+0x4a70] ;  /* 0x004a700001147983 */ /* 0x000f240000300a00 */
[----:B------:R-:W-:Y:S02]  /*317f0*/  STL [R1+0x4a64], R19 ;  /* 0x004a641301007387 */ /* 0x000fe40000100800 */
[----:B------:R-:W-:Y:S01]  /*31800*/  STL [R1+0x4a60], R18 ;  /* 0x004a601201007387 */ /* 0x000fe20000100800 */
[----:B------:R-:W-:Y:S01]  /*31810*/  STL [R1+0x4a5c], R17 ;  /* 0x004a5c1101007387 */ /* 0x000fe20000100800 */
[----:B------:R0:W-:Y:S03]  /*31820*/  STL [R1+0x4a58], R16 ;  /* 0x004a581001007387 */ /* 0x0001e60000100800 */
[----:B0-----:R-:W4:Y:S01]  /*31830*/  LDL.LU R16, [R1+0x70] ;  /* 0x0000700001107983 */ /* 0x001f220000300800 */
[----:B------:R-:W4:Y:S02]  /*31840*/  LDL.LU R17, [R1+0x74] ;  /* 0x0000740001117983 */ /* 0x000f240000300800 */
[----:B------:R-:W4:Y:S02]  /*31850*/  LDL.LU R18, [R1+0x78] ;  /* 0x0000780001127983 */ /* 0x000f240000300800 */
[----:B------:R-:W-:Y:S01]  /*31860*/  STL [R1+0x4a54], R2 ;  /* 0x004a540201007387 */ /* 0x000fe20000100800 */
[----:B--2---:R-:W-:-:S07]  /*31870*/  MOV R19, R29 ;  /* 0x0000001d00137202 */ /* 0x004fce0000000f00 */
[C---:B----4-:R-:W-:Y:S11]  /*31880*/  HMMA.16816.F32.BF16 R16, R20.reuse, R6, R16 ;  /* 0x000000061410723c */ /* 0x050ff60000041810 */
[----:B------:R-:W-:Y:S11]  /*31890*/  @!UPT UIADD3 URZ, URZ, URZ, URZ ;  /* 0x0000003f3f3ff290 */ /* 0x000ff6000fffe03f */
[----:B------:R-:W-:Y:S01]  /*318a0*/  @!UPT UIADD3 URZ, URZ, URZ, URZ ;  /* 0x0000003f3f3ff290 */ /* 0x000fe2000fffe03f */
[----:B------:R-:W-:Y:S01]  /*318b0*/  STL.64 [R1+0x70], R16 ;  /* 0x0000701001007387 */ /* 0x000fe20000100a00 */
[----:B------:R3:W-:Y:S02]  /*318c0*/  STL.64 [R1+0x78], R18 ;  /* 0x0000781201007387 */ /* 0x0007e40000100a00 */
[----:B---3--:R-:W-:Y:S01]  /*318d0*/  HMMA.16816.F32.BF16 R16, R20, R10, R24 ;  /* 0x0000000a1410723c */ /* 0x008fe20000041818 */
[----:B------:R-:W0:Y:S11]  /*318e0*/  LDSM.16.MT88.4 R20, [R28+0xb000] ;  /* 0x00b000001c14783b */ /* 0x000e360000004200 */
[----:B------:R-:W-:Y:S11]  /*318f0*/  @!UPT UIADD3 URZ, URZ, URZ, URZ ;  /* 0x0000003f3f3ff290 */ /* 0x000ff6000fffe03f */
[----:B------:R0:W-:Y:S02]  /*31900*/  STL.64 [R1+0xb0], R16 ;  /* 0x0000b01001007387 */ /* 0x0001e40000100a00 */
[----:B0-----:R-:W-:Y:S02]  /*31910*/  MOV R16, R20 ;  /* 0x0000001400107202 */ /* 0x001fe40000000f00 */
[----:B------:R-:W-:Y:S01]  /*31920*/  MOV R2, R21 ;  /* 0x0000001500027202 */ /* 0x000fe20000000f00 */
[----:B------:R-:W-:Y:S01]  /*31930*/  IMAD.MOV.U32 R8, RZ, RZ, R22 ;  /* 0x000000ffff087224 */ /* 0x000fe200078e0016 */
[----:B------:R-:W-:Y:S02]  /*31940*/  MOV R9, R23 ;  /* 0x0000001700097202 */ /* 0x000fe40000000f00 */
[----:B------:R-:W0:Y:S01]  /*31950*/  LDSM.16.MT88.4 R20, [R28+0xb080] ;  /* 0x00b080001c14783b */ /* 0x000e220000004200 */
[----:B------:R-:W-:Y:S01]  /*31960*/  IMAD.MOV.U32 R5, RZ, RZ, R18 ;  /* 0x000000ffff057224 */ /* 0x000fe200078e0012 */
[----:B------:R-:W-:-:S02]  /*31970*/  MOV R4, R19 ;  /* 0x0000001300047202 */ /* 0x000fc40000000f00 */
[----:B------:R0:W-:Y:S02]  /*31980*/  STL [R1+0x4a68], R11 ;  /* 0x004a680b01007387 */ /* 0x0001e40000100800 */
[----:B0-----:R-:W-:Y:S02]  /*31990*/  MOV R11, R20 ;  /* 0x00000014000b7202 */ /* 0x001fe40000000f00 */
[----:B------:R-:W-:Y:S01]  /*319a0*/  MOV R19, R21 ;  /* 0x0000001500137202 */ /* 0x000fe20000000f00 */
[----:B------:R-:W-:Y:S01]  /*319b0*/  IMAD.MOV.U32 R18, RZ, RZ, R22 ;  /* 0x000000ffff127224 */ /* 0x000fe200078e0016 */
[----:B------:R-:W-:Y:S02]  /*319c0*/  MOV R17, R23 ;  /* 0x0000001700117202 */ /* 0x000fe40000000f00 */
[----:B------:R-:W0:Y:S04]  /*319d0*/  LDSM.16.MT88.4 R20, [R3+0xb000] ;  /* 0x00b000000314783b */ /* 0x000e280000004200 */
[----:B------:R-:W-:Y:S01]  /*319e0*/  STL [R1+0x4934], R4 ;  /* 0x0049340401007387 */ /* 0x000fe20000100800 */
[----:B------:R-:W-:Y:S02]  /*319f0*/  STL [R1+0x4930], R5 ;  /* 0x0049300501007387 */ /* 0x000fe40000100800 */
[----:B------:R-:W-:Y:S01]  /*31a00*/  STL [R1+0x4938], R28 ;  /* 0x0049381c01007387 */ /* 0x000fe20000100800 */
[----:B0-----:R-:W-:Y:S01]  /*31a10*/  STL.64 [R1+0x4968], R22 ;  /* 0x0049681601007387 */ /* 0x001fe20000100a00 */
[----:B------:R0:W-:Y:S03]  /*31a20*/  STL.64 [R1+0x4960], R20 ;  /* 0x0049601401007387 */ /* 0x0001e60000100a00 */
[----:B0-----:R-:W2:Y:S01]  /*31a30*/  LDL.LU.64 R20, [R1+0x40] ;  /* 0x0000400001147983 */ /* 0x001ea20000300a00 */
[----:B------:R-:W2:Y:S02]  /*31a40*/  LDL.LU.64 R22, [R1+0x48] ;  /* 0x0000480001167983 */ /* 0x000ea40000300a00 */
[----:B--2---:R-:W-:Y:S07]  /*31a50*/  HMMA.16816.F32.BF16 R24, R20, R6, R12 ;  /* 0x000000061418723c */ /* 0x004fee000004180c */
[----:B------:R-:W-:-:S02]  /*31a60*/  MOV R15, R20 ;  /* 0x00000014000f7202 */ /* 0x000fc40000000f00 */
[----:B------:R-:W-:Y:S01]  /*31a70*/  MOV R14, R21 ;  /* 0x00000015000e7202 */ /* 0x000fe20000000f00 */
[----:B------:R-:W-:Y:S01]  /*31a80*/  IMAD.MOV.U32 R13, RZ, RZ, R22 ;  /* 0x000000ffff0d7224 */ /* 0x000fe200078e0016 */
[----:B------:R-:W-:Y:S02]  /*31a90*/  MOV R12, R23 ;  /* 0x00000017000c7202 */ /* 0x000fe40000000f00 */
[----:B------:R-:W0:Y:S10]  /*31aa0*/  LDSM.16.MT88.4 R20, [R0+0xc000] ;  /* 0x00c000000014783b */ /* 0x000e340000004200 */
[----:B------:R-:W-:Y:S01]  /*31ab0*/  STL.64 [R1+0xc0], R24 ;  /* 0x0000c01801007387 */ /* 0x000fe20000100a00 */
[----:B------:R-:W-:Y:S01]  /*31ac0*/  STL [R1+0xc8], R26 ;  /* 0x0000c81a01007387 */ /* 0x000fe20000100800 */
[----:B------:R-:W-:-:S02]  /*31ad0*/  MOV R29, R27 ;  /* 0x0000001b001d7202 */ /* 0x000fc40000000f00 */
[----:B------:R-:W1:Y:S04]  /*31ae0*/  LDSM.16.MT88.4 R24, [R3+0xb080] ;  /* 0x00b080000318783b */ /* 0x000e680000004200 */
[----:B------:R-:W-:Y:S01]  /*31af0*/  STL [R1+0x4908], R29 ;  /* 0x0049081d01007387 */ /* 0x000fe20000100800 */
[----:B0-----:R-:W-:Y:S01]  /*31b00*/  IMAD.MOV.U32 R4, RZ, RZ, R22 ;  /* 0x000000ffff047224 */ /* 0x001fe200078e0016 */
[----:B------:R-:W-:Y:S02]  /*31b10*/  MOV R5, R23 ;  /* 0x0000001700057202 */ /* 0x000fe40000000f00 */
[----:B-1----:R-:W-:Y:S01]  /*31b20*/  STL.64 [R1+0x4948], R26 ;  /* 0x0049481a01007387 */ /* 0x002fe20000100a00 */
[----:B------:R0:W-:Y:S02]  /*31b30*/  STL.64 [R1+0x4940], R24 ;  /* 0x0049401801007387 */ /* 0x0001e40000100a00 */
[----:B------:R-:W-:Y:S02]  /*31b40*/  STL [R1+0x490c], R3 ;  /* 0x00490c0301007387 */ /* 0x000fe40000100800 */
[----:B------:R-:W-:Y:S01]  /*31b50*/  STL [R1+0x50], R20 ;  /* 0x0000501401007387 */ /* 0x000fe20000100800 */
[----:B------:R-:W-:Y:S01]  /*31b60*/  STL.64 [R1+0x4a28], R6 ;  /* 0x004a280601007387 */ /* 0x000fe20000100a00 */
[----:B------:R-:W-:Y:S03]  /*31b70*/  STL.64 [R1+0x4a20], R4 ;  /* 0x004a200401007387 */ /* 0x000fe60000100a00 */
[----:B0-----:R-:W2:Y:S01]  /*31b80*/  LDL.LU R24, [R1+0x90] ;  /* 0x0000900001187983 */ /* 0x001ea20000300800 */
[----:B------:R-:W2:Y:S02]  /*31b90*/  LDL.LU R25, [R1+0x94] ;  /* 0x0000940001197983 */ /* 0x000ea40000300800 */
[----:B------:R-:W3:Y:S02]  /*31ba0*/  LDL.LU R26, [R1+0x98] ;  /* 0x00009800011a7983 */ /* 0x000ee40000300800 */
[----:B------:R-:W3:Y:S02]  /*31bb0*/  LDL.LU R27, [R1+0x9c] ;  /* 0x00009c00011b7983 */ /* 0x000ee40000300800 */
[----:B---3--:R-:W-:Y:S01]  /*31bc0*/  STL.64 [R1+0x4958], R26 ;  /* 0x0049581a01007387 */ /* 0x008fe20000100a00 */
[----:B--2---:R0:W-:Y:S03]  /*31bd0*/  STL.64 [R1+0x4950], R24 ;  /* 0x0049501801007387 */ /* 0x0041e60000100a00 */
[----:B0-----:R-:W2:Y:S01]  /*31be0*/  LDL.LU R24, [R1+0xa0] ;  /* 0x0000a00001187983 */ /* 0x001ea20000300800 */
[----:B------:R-:W2:Y:S02]  /*31bf0*/  LDL.LU R25, [R1+0xa4] ;  /* 0x0000a40001197983 */ /* 0x000ea40000300800 */
[----:B------:R-:W3:Y:S02]  /*31c00*/  LDL.LU R26, [R1+0xa8] ;  /* 0x0000a800011a7983 */ /* 0x000ee40000300800 */
[----:B------:R-:W3:Y:S01]  /*31c10*/  LDL.LU R27, [R1+0xac] ;  /* 0x0000ac00011b7983 */ /* 0x000ee20000300800 */
[----:B------:R-:W-:-:S02]  /*31c20*/  MOV R28, R21 ;  /* 0x00000015001c7202 */ /* 0x000fc40000000f00 */
[----:B------:R-:W-:Y:S01]  /*31c30*/  MOV R20, R11 ;  /* 0x0000000b00147202 */ /* 0x000fe20000000f00 */
[----:B------:R-:W-:Y:S01]  /*31c40*/  IMAD.MOV.U32 R22, RZ, RZ, R18 ;  /* 0x000000ffff167224 */ /* 0x000fe200078e0012 */
[----:B------:R-:W-:Y:S02]  /*31c50*/  MOV R23, R17 ;  /* 0x0000001100177202 */ /* 0x000fe40000000f00 */
[----:B------:R-:W-:Y:S01]  /*31c60*/  MOV R21, R19 ;  /* 0x0000001300157202 */ /* 0x000fe20000000f00 */
[----:B---3--:R-:W-:Y:S01]  /*31c70*/  STL.64 [R1+0x4978], R26 ;  /* 0x0049781a01007387 */ /* 0x008fe20000100a00 */
[----:B--2---:R0:W-:Y:S02]  /*31c80*/  STL.64 [R1+0x4970], R24 ;  /* 0x0049701801007387 */ /* 0x0041e40000100a00 */
[----:B------:R-:W2:Y:S02]  /*31c90*/  LDL.LU R11, [R1+0x4a68] ;  /* 0x004a6800010b7983 */ /* 0x000ea40000300800 */
[----:B------:R-:W3:Y:S01]  /*31ca0*/  LDL.LU R19, [R1+0x4a64] ;  /* 0x004a640001137983 */ /* 0x000ee20000300800 */
[----:B------:R-:W4:Y:S01]  /*31cb0*/  LDL.LU R18, [R1+0x4a60] ;  /* 0x004a600001127983 */ /* 0x000f220000300800 */
[----:B------:R-:W2:Y:S02]  /*31cc0*/  LDL.LU R17, [R1+0x4a5c] ;  /* 0x004a5c0001117983 */ /* 0x000ea40000300800 */
[----:B------:R-:W-:Y:S02]  /*31cd0*/  STL.64 [R1+0x4998], R22 ;  /* 0x0049981601007387 */ /* 0x000fe40000100a00 */
[----:B------:R-:W-:Y:S01]  /*31ce0*/  STL.64 [R1+0x4990], R20 ;  /* 0x0049901401007387 */ /* 0x000fe20000100a00 */
[----:B0-----:R-:W2:Y:S01]  /*31cf0*/  LDL.LU R24, [R1+0xd0] ;  /* 0x0000d00001187983 */ /* 0x001ea20000300800 */
[----:B------:R-:W2:Y:S02]  /*31d00*/  LDL.LU R25, [R1+0xd4] ;  /* 0x0000d40001197983 */ /* 0x000ea40000300800 */
[----:B------:R-:W2:Y:S02]  /*31d10*/  LDL.LU R26, [R1+0xd8] ;  /* 0x0000d800011a7983 */ /* 0x000ea40000300800 */
[----:B------:R-:W2:Y:S02]  /*31d20*/  LDL.LU R27, [R1+0xdc] ;  /* 0x0000dc00011b7983 */ /* 0x000ea40000300800 */
[----:B--2---:R-:W-:Y:S01]  /*31d30*/  STL.64 [R1+0x4988], R26 ;  /* 0x0049881a01007387 */ /* 0x004fe20000100a00 */
[----:B------:R0:W-:Y:S03]  /*31d40*/  STL.64 [R1+0x4980], R24 ;  /* 0x0049801801007387 */ /* 0x0001e60000100a00 */
[----:B0-----:R-:W2:Y:S01]  /*31d50*/  LDL.LU R24, [R1+0xf0] ;  /* 0x0000f00001187983 */ /* 0x001ea20000300800 */
[----:B------:R-:W2:Y:S02]  /*31d60*/  LDL.LU R25, [R1+0xf4] ;  /* 0x0000f40001197983 */ /* 0x000ea40000300800 */
[----:B------:R-:W2:Y:S02]  /*31d70*/  LDL.LU R26, [R1+0xf8] ;  /* 0x0000f800011a7983 */ /* 0x000ea40000300800 */
[----:B------:R-:W2:Y:S01]  /*31d80*/  LDL.LU R27, [R1+0xfc] ;  /* 0x0000fc00011b7983 */ /* 0x000ea20000300800 */
[----:B------:R-:W-:Y:S01]  /*31d90*/  MOV R20, R16 ;  /* 0x0000001000147202 */ /* 0x000fe20000000f00 */
[----:B------:R-:W-:Y:S01]  /*31da0*/  IMAD.MOV.U32 R22, RZ, RZ, R8 ;  /* 0x000000ffff167224 */ /* 0x000fe200078e0008 */
[----:B------:R-:W-:-:S02]  /*31db0*/  MOV R23, R9 ;  /* 0x0000000900177202 */ /* 0x000fc40000000f00 */
[----:B------:R-:W-:Y:S01]  /*31dc0*/  MOV R21, R2 ;  /* 0x0000000200157202 */ /* 0x000fe20000000f00 */
[----:B--2---:R-:W-:Y:S01]  /*31dd0*/  STL.64 [R1+0x49a8], R26 ;  /* 0x0049a81a01007387 */ /* 0x004fe20000100a00 */
[----:B------:R0:W-:Y:S02]  /*31de0*/  STL.64 [R1+0x49a0], R24 ;  /* 0x0049a01801007387 */ /* 0x0001e40000100a00 */
[----:B------:R-:W2:Y:S02]  /*31df0*/  LDL.LU R16, [R1+0x4a58] ;  /* 0x004a580001107983 */ /* 0x000ea40000300800 */
[----:B------:R-:W2:Y:S01]  /*31e00*/  LDL.LU R2, [R1+0x4a54] ;  /* 0x004a540001027983 */ /* 0x000ea20000300800 */
[----:B------:R-:W2:Y:S01]  /*31e10*/  LDL.LU R8, [R1+0x4a50] ;  /* 0x004a500001087983 */ /* 0x000ea20000300800 */
[----:B------:R-:W2:Y:S02]  /*31e20*/  LDL.LU R9, [R1+0x4a4c] ;  /* 0x004a4c0001097983 */ /* 0x000ea40000300800 */
[----:B------:R4:W-:Y:S02]  /*31e30*/  STL.64 [R1+0x49c8], R22 ;  /* 0x0049c81601007387 */ /* 0x0009e40000100a00 */
[----:B------:R1:W-:Y:S01]  /*31e40*/  STL.64 [R1+0x49c0], R20 ;  /* 0x0049c01401007387 */ /* 0x0003e20000100a00 */
[----:B0-----:R-:W2:Y:S01]  /*31e50*/  LDL.LU R24, [R1+0x110] ;  /* 0x0001100001187983 */ /* 0x001ea20000300800 */
[----:B------:R-:W2:Y:S02]  /*31e60*/  LDL.LU R25, [R1+0x114] ;  /* 0x0001140001197983 */ /* 0x000ea40000300800 */
[----:B------:R-:W2:Y:S02]  /*31e70*/  LDL.LU R26, [R1+0x118] ;  /* 0x00011800011a7983 */ /* 0x000ea40000300800 */
[----:B------:R-:W2:Y:S02]  /*31e80*/  LDL.LU R27, [R1+0x11c] ;  /* 0x00011c00011b7983 */ /* 0x000ea40000300800 */
[----:B----4-:R-:W-:Y:S01]  /*31e90*/  IMAD.MOV.U32 R22, RZ, RZ, R18 ;  /* 0x000000ffff167224 */ /* 0x010fe200078e0012 */
[----:B---3--:R-:W-:-:S02]  /*31ea0*/  MOV R23, R19 ;  /* 0x0000001300177202 */ /* 0x008fc40000000f00 */
[----:B-1----:R-:W-:Y:S02]  /*31eb0*/  MOV R21, R17 ;  /* 0x0000001100157202 */ /* 0x002fe40000000f00 */
[----:B--2---:R-:W-:Y:S02]  /*31ec0*/  MOV R20, R16 ;  /* 0x0000001000147202 */ /* 0x004fe40000000f00 */
[----:B------:R-:W2:Y:S01]  /*31ed0*/  LDL.LU R16, [R1+0x4a48] ;  /* 0x004a480001107983 */ /* 0x000ea20000300800 */
[----:B------:R-:W3:Y:S02]  /*31ee0*/  LDL.LU R17, [R1+0x4a44] ;  /* 0x004a440001117983 */ /* 0x000ee40000300800 */
[----:B------:R-:W4:Y:S02]  /*31ef0*/  LDL.LU R18, [R1+0x4a40] ;  /* 0x004a400001127983 */ /* 0x000f240000300800 */
[----:B------:R-:W2:Y:S01]  /*31f00*/  LDL R19, [R1+0xe38] ;  /* 0x000e380001137983 */ /* 0x000ea20000100800 */
[----:B------:R-:W-:Y:S01]  /*31f10*/  STL.64 [R1+0x49f8], R22 ;  /* 0x0049f81601007387 */ /* 0x000fe20000100a00 */
[----:B------:R-:W-:Y:S03]  /*31f20*/  STL.64 [R1+0x49f0], R20 ;  /* 0x0049f01401007387 */ /* 0x000fe60000100a00 */
[----:B------:R-:W-:Y:S01]  /*31f30*/  STL.64 [R1+0x49b8], R26 ;  /* 0x0049b81a01007387 */ /* 0x000fe20000100a00 */
[----:B------:R0:W-:Y:S03]  /*31f40*/  STL.64 [R1+0x49b0], R24 ;  /* 0x0049b01801007387 */ /* 0x0001e60000100a00 */
[----:B0-----:R-:W2:Y:S01]  /*31f50*/  LDL.LU R24, [R1+0x150] ;  /* 0x0001500001187983 */ /* 0x001ea20000300800 */
[----:B------:R-:W2:Y:S02]  /*31f60*/  LDL.LU R25, [R1+0x154] ;  /* 0x0001540001197983 */ /* 0x000ea40000300800 */
[----:B------:R-:W2:Y:S02]  /*31f70*/  LDL.LU R26, [R1+0x158] ;  /* 0x00015800011a7983 */ /* 0x000ea40000300800 */
[----:B------:R-:W2:Y:S01]  /*31f80*/  LDL.LU R27, [R1+0x15c] ;  /* 0x00015c00011b7983 */ /* 0x000ea20000300800 */
[----:B------:R-:W2:Y:S01]  /*31f90*/  LDL.LU R20, [R1+0x30] ;  /* 0x0000300001147983 */ /* 0x000ea20000300800 */
[----:B------:R-:W2:Y:S02]  /*31fa0*/  LDL.LU R21, [R1+0x34] ;  /* 0x0000340001157983 */ /* 0x000ea40000300800 */
[----:B------:R-:W2:Y:S02]  /*31fb0*/  LDL.LU R22, [R1+0x38] ;  /* 0x0000380001167983 */ /* 0x000ea40000300800 */
[----:B------:R-:W2:Y:S02]  /*31fc0*/  LDL.LU R23, [R1+0x3c] ;  /* 0x00003c0001177983 */ /* 0x000ea40000300800 */
[----:B--2---:R-:W-:Y:S01]  /*31fd0*/  STL.64 [R1+0x4a38], R22 ;  /* 0x004a381601007387 */ /* 0x004fe20000100a00 */
[----:B------:R-:W-:Y:S02]  /*31fe0*/  STL.64 [R1+0x4a30], R20 ;  /* 0x004a301401007387 */ /* 0x000fe40000100a00 */
[----:B------:R-:W-:Y:S02]  /*31ff0*/  STL.64 [R1+0x49d8], R26 ;  /* 0x0049d81a01007387 */ /* 0x000fe40000100a00 */
[----:B------:R0:W-:Y:S02]  /*32000*/  STL.64 [R1+0x49d0], R24 ;  /* 0x0049d01801007387 */ /* 0x0001e40000100a00 */
[----:B0-----:R-:W2:Y:S01]  /*32010*/  LDL.LU R24, [R1+0x120] ;  /* 0x0001200001187983 */ /* 0x001ea20000300800 */
[----:B------:R-:W2:Y:S02]  /*32020*/  LDL.LU R25, [R1+0x124] ;  /* 0x0001240001197983 */ /* 0x000ea40000300800 */
[----:B------:R-:W2:Y:S02]  /*32030*/  LDL.LU R26, [R1+0x128] ;  /* 0x00012800011a7983 */ /* 0x000ea40000300800 */
[----:B------:R-:W2:Y:S01]  /*32040*/  LDL.LU R27, [R1+0x12c] ;  /* 0x00012c00011b7983 */ /* 0x000ea20000300800 */
[----:B------:R-:W3:Y:S01]  /*32050*/  LDL.LU R20, [R1+0x100] ;  /* 0x0001000001147983 */ /* 0x000ee20000300800 */
[----:B------:R-:W3:Y:S02]  /*32060*/  LDL.LU R21, [R1+0x104] ;  /* 0x0001040001157983 */ /* 0x000ee40000300800 */
[----:B------:R-:W3:Y:S02]  /*32070*/  LDL.LU R22, [R1+0x108] ;  /* 0x0001080001167983 */ /* 0x000ee40000300800 */
[----:B------:R-:W3:Y:S01]  /*32080*/  LDL.LU R23, [R1+0x10c] ;  /* 0x00010c0001177983 */ /* 0x000ee20000300800 */
[----:B--2---:R-:W-:Y:S01]  /*32090*/  STL.64 [R1+0x49e8], R26 ;  /* 0x0049e81a01007387 */ /* 0x004fe20000100a00 */
[----:B------:R0:W-:Y:S03]  /*320a0*/  STL.64 [R1+0x49e0], R24 ;  /* 0x0049e01801007387 */ /* 0x0001e60000100a00 */
[----:B0-----:R-:W2:Y:S01]  /*320b0*/  LDL.LU R24, [R1+0x160] ;  /* 0x0001600001187983 */ /* 0x001ea20000300800 */
[----:B------:R-:W2:Y:S02]  /*320c0*/  LDL.LU R25, [R1+0x164] ;  /* 0x0001640001197983 */ /* 0x000ea40000300800 */
[----:B------:R-:W2:Y:S02]  /*320d0*/  LDL.LU R26, [R1+0x168] ;  /* 0x00016800011a7983 */ /* 0x000ea40000300800 */
[----:B------:R-:W2:Y:S01]  /*320e0*/  LDL.LU R27, [R1+0x16c] ;  /* 0x00016c00011b7983 */ /* 0x000ea20000300800 */
[----:B------:R-:W-:-:S02]  /*320f0*/  MOV R4, R15 ;  /* 0x0000000f00047202 */ /* 0x000fc40000000f00 */
[----:B------:R-:W-:Y:S01]  /*32100*/  MOV R5, R14 ;  /* 0x0000000e00057202 */ /* 0x000fe20000000f00 */
[----:B------:R-:W-:Y:S01]  /*32110*/  IMAD.MOV.U32 R6, RZ, RZ, R13 ;  /* 0x000000ffff067224 */ /* 0x000fe200078e000d */
[----:B------:R-:W-:Y:S02]  /*32120*/  MOV R7, R12 ;  /* 0x0000000c00077202 */ /* 0x000fe40000000f00 */
[----:B------:R-:W0:Y:S04]  /*32130*/  LDSM.16.M88.4 R12, [R19+0x20180] ;  /* 0x02018000130c783b */ /* 0x000e280000000200 */
[----:B--2---:R-:W-:Y:S01]  /*32140*/  STL.64 [R1+0x4a08], R26 ;  /* 0x004a081a01007387 */ /* 0x004fe20000100a00 */
[----:B------:R1:W-:Y:S03]  /*32150*/  STL.64 [R1+0x4a00], R24 ;  /* 0x004a001801007387 */ /* 0x0003e60000100a00 */
[----:B-1----:R-:W2:Y:S01]  /*32160*/  LDL.LU R24, [R1+0x130] ;  /* 0x0001300001187983 */ /* 0x002ea20000300800 */
[----:B------:R-:W2:Y:S02]  /*32170*/  LDL.LU R25, [R1+0x134] ;  /* 0x0001340001197983 */ /* 0x000ea40000300800 */
[----:B------:R-:W2:Y:S02]  /*32180*/  LDL.LU R26, [R1+0x138] ;  /* 0x00013800011a7983 */ /* 0x000ea40000300800 */
[----:B------:R-:W2:Y:S01]  /*32190*/  LDL.LU R27, [R1+0x13c] ;  /* 0x00013c00011b7983 */ /* 0x000ea20000300800 */
[----:B---3--:R-:W-:Y:S01]  /*321a0*/  HMMA.16816.F32.BF16 R4, R4, R10, R20 ;  /* 0x0000000a0404723c */ /* 0x008fe20000041814 */
[----:B--2---:R-:W-:Y:S01]  /*321b0*/  STL.64 [R1+0x4a18], R26 ;  /* 0x004a181a01007387 */ /* 0x004fe20000100a00 */
[----:B------:R1:W-:Y:S03]  /*321c0*/  STL.64 [R1+0x4a10], R24 ;  /* 0x004a101801007387 */ /* 0x0003e60000100a00 */
[----:B-1----:R-:W2:Y:S01]  /*321d0*/  LDL.LU R24, [R1+0x170] ;  /* 0x0001700001187983 */ /* 0x002ea20000300800 */
[----:B------:R-:W2:Y:S02]  /*321e0*/  LDL.LU R25, [R1+0x174] ;  /* 0x0001740001197983 */ /* 0x000ea40000300800 */
[----:B------:R-:W2:Y:S02]  /*321f0*/  LDL.LU R26, [R1+0x178] ;  /* 0x00017800011a7983 */ /* 0x000ea40000300800 */
[----:B------:R-:W2:Y:S01]  /*32200*/  LDL.LU R27, [R1+0x17c] ;  /* 0x00017c00011b7983 */ /* 0x000ea20000300800 */
[----:B0-----:R-:W-:Y:S01]  /*32210*/  STL [R1+0x481c], R14 ;  /* 0x00481c0e01007387 */ /* 0x001fe20000100800 */
[----:B------:R-:W-:Y:S02]  /*32220*/  STL [R1+0x4818], R15 ;  /* 0x0048180f01007387 */ /* 0x000fe40000100800 */
[----:B------:R0:W-:Y:S02]  /*32230*/  STL.64 [R1+0x4918], R12 ;  /* 0x0049180c01007387 */ /* 0x0001e40000100a00 */
[----:B0-----:R-:W3:Y:S01]  /*32240*/  LDL.LU R12, [R1+0x60] ;  /* 0x00006000010c7983 */ /* 0x001ee20000300800 */
[----:B------:R-:W3:Y:S01]  /*32250*/  LDL.LU R13, [R1+0x64] ;  /* 0x00006400010d7983 */ /* 0x000ee20000300800 */
[----:B------:R-:W-:-:S02]  /*32260*/  MOV R14, R9 ;  /* 0x00000009000e7202 */ /* 0x000fc40000000f00 */
[----:B------:R-:W-:-:S05]  /*32270*/  MOV R15, R8 ;  /* 0x00000008000f7202 */ /* 0x000fca0000000f00 */
[----:B------:R-:W-:Y:S01]  /*32280*/  STL.64 [R1+0x4928], R14 ;  /* 0x0049280e01007387 */ /* 0x000fe20000100a00 */
[----:B------:R-:W-:-:S03]  /*32290*/  IMAD.MOV.U32 R29, RZ, RZ, R7 ;  /* 0x000000ffff1d7224 */ /* 0x000fc600078e0007 */
[----:B---3--:R0:W-:Y:S04]  /*322a0*/  STL.64 [R1+0x4920], R12 ;  /* 0x0049200c01007387 */ /* 0x0081e80000100a00 */
[----:B0-----:R-:W3:Y:S01]  /*322b0*/  LDL.LU R12, [R1+0x80] ;  /* 0x00008000010c7983 */ /* 0x001ee20000300800 */
[----:B------:R-:W2:Y:S02]  /*322c0*/  LDL.LU.64 R22, [R1+0x4a38] ;  /* 0x004a380001167983 */ /* 0x000ea40000300a00 */
[----:B------:R-:W2:Y:S02]  /*322d0*/  LDL.LU.64 R20, [R1+0x4a30] ;  /* 0x004a300001147983 */ /* 0x000ea40000300a00 */
[----:B------:R-:W-:Y:S01]  /*322e0*/  STL [R1+0x44], R5 ;  /* 0x0000440501007387 */ /* 0x000fe20000100800 */
[----:B------:R0:W-:Y:S04]  /*322f0*/  STL [R1+0x48], R6 ;  /* 0x0000480601007387 */ /* 0x0001e80000100800 */
[----:B0-----:R-:W2:Y:S01]  /*32300*/  LDL.LU.64 R6, [R1+0x4a28] ;  /* 0x004a280001067983 */ /* 0x001ea20000300a00 */
[----:B----4-:R-:W-:Y:S01]  /*32310*/  IMAD.MOV.U32 R13, RZ, RZ, R18 ;  /* 0x000000ffff0d7224 */ /* 0x010fe200078e0012 */
[----:B------:R-:W-:-:S02]  /*32320*/  MOV R14, R17 ;  /* 0x00000011000e7202 */ /* 0x000fc40000000f00 */
[----:B------:R-:W-:Y:S02]  /*32330*/  MOV R15, R16 ;  /* 0x00000010000f7202 */ /* 0x000fe40000000f00 */
[----:B------:R-:W0:Y:S01]  /*32340*/  LDSM.16.M88.4 R16, [R19+0x28180] ;  /* 0x028180001310783b */ /* 0x000e220000000200 */
[----:B------:R-:W-:Y:S02]  /*32350*/  MOV R3, R4 ;  /* 0x0000000400037202 */ /* 0x000fe40000000f00 */
[----:B------:R-:W4:Y:S02]  /*32360*/  LDL.LU.64 R4, [R1+0x4a20] ;  /* 0x004a200001047983 */ /* 0x000f240000300a00 */
[----:B------:R-:W-:Y:S01]  /*32370*/  STL [R1+0x4910], R29 ;  /* 0x0049101d01007387 */ /* 0x000fe20000100800 */
[----:B0-----:R-:W-:Y:S01]  /*32380*/  STL [R1+0x4820], R18 ;  /* 0x0048201201007387 */ /* 0x001fe20000100800 */
[----:B------:R-:W-:Y:S01]  /*32390*/  STL [R1+0x4804], R19 ;  /* 0x0048041301007387 */ /* 0x000fe20000100800 */
        /* <DEDUP_REMOVED lines=8> */
[----:B------:R-:W2:Y:S01]  /*32420*/  LDL.LU.64 R26, [R1+0x4a08] ;  /* 0x004a0800011a7983 */ /* 0x000ea20000300a00 */
[----:B------:R-:W2:Y:S11]  /*32430*/  LDL.LU.64 R24, [R1+0x4a00] ;  /* 0x004a000001187983 */ /* 0x000eb60000300a00 */
[----:B------:R-:W-:Y:S10]  /*32440*/  @!UPT UIADD3 URZ, URZ, URZ, URZ ;  /* 0x0000003f3f3ff290 */ /* 0x000ff4000fffe03f */
[----:B------:R-:W-:Y:S01]  /*32450*/  STL.64 [R1+0x130], R20 ;  /* 0x0001301401007387 */ /* 0x000fe20000100a00 */
[----:B------:R-:W-:Y:S02]  /*32460*/  STL.64 [R1+0x138], R22 ;  /* 0x0001381601007387 */ /* 0x000fe40000100a00 */
[----:B------:R-:W0:Y:S02]  /*32470*/  LDSM.16.MT88.4 R20, [R0+0xc080] ;  /* 0x00c080000014783b */ /* 0x000e240000004200 */
[----:B0-----:R-:W-:Y:S02]  /*32480*/  MOV R9, R22 ;  /* 0x0000001600097202 */ /* 0x001fe40000000f00 */
[----:B------:R-:W-:Y:S01]  /*32490*/  IMAD.MOV.U32 R8, RZ, RZ, R23 ;  /* 0x000000ffff087224 */ /* 0x000fe200078e0017 */
[----:B------:R-:W-:Y:S02]  /*324a0*/  MOV R29, R20 ;  /* 0x00000014001d7202 */ /* 0x000fe40000000f00 */
[----:B------:R-:W-:Y:S01]  /*324b0*/  MOV R18, R21 ;  /* 0x0000001500127202 */ /* 0x000fe20000000f00 */
[----:B------:R-:W2:Y:S01]  /*324c0*/  LDL.LU.64 R22, [R1+0x49f8] ;  /* 0x0049f80001167983 */ /* 0x000ea20000300a00 */
[----:B------:R-:W2:Y:S02]  /*324d0*/  LDL.LU.64 R20, [R1+0x49f0] ;  /* 0x0049f00001147983 */ /* 0x000ea40000300a00 */
        /* <DEDUP_REMOVED lines=15> */
[----:B0-----:R-:W-:Y:S02]  /*325d0*/  STL.64 [R1+0x20], R20 ;  /* 0x0000201401007387 */ /* 0x001fe40000100a00 */
[----:B------:R0:W-:Y:S02]  /*325e0*/  STL.64 [R1+0x28], R22 ;  /* 0x0000281601007387 */ /* 0x0001e40000100a00 */
[----:B0-----:R-:W2:Y:S01]  /*325f0*/  LDL.LU.64 R22, [R1+0x49c8] ;  /* 0x0049c80001167983 */ /* 0x001ea20000300a00 */
[----:B------:R-:W2:Y:S02]  /*32600*/  LDL.LU.64 R20, [R1+0x49c0] ;  /* 0x0049c00001147983 */ /* 0x000ea40000300a00 */
        /* <DEDUP_REMOVED lines=12> */
[----:B------:R0:W-:Y:S03]  /*326d0*/  STL.64 [R1+0x118], R22 ;  /* 0x0001181601007387 */ /* 0x0001e60000100a00 */
        /* <DEDUP_REMOVED lines=28> */
[----:B------:R-:W-:Y:S01]  /*328a0*/  STL.64 [R1+0xa0], R20 ;  /* 0x0000a01401007387 */ /* 0x000fe20000100a00 */
[----:B------:R0:W-:Y:S01]  /*328b0*/  STL [R1+0xa8], R22 ;  /* 0x0000a81601007387 */ /* 0x0001e20000100800 */
[----:B------:R-:W-:Y:S01]  /*328c0*/  MOV R0, R23 ;  /* 0x0000001700007202 */ /* 0x000fe20000000f00 */
[----:B----4-:R-:W-:Y:S01]  /*328d0*/  IMAD.MOV.U32 R23, RZ, RZ, R5 ;  /* 0x000000ffff177224 */ /* 0x010fe200078e0005 */
[----:B0-----:R-:W-:Y:S01]  /*328e0*/  MOV R22, R4 ;  /* 0x0000000400167202 */ /* 0x001fe20000000f00 */
[----:B------:R-:W2:Y:S01]  /*328f0*/  LDL.LU R20, [R1+0x50] ;  /* 0x0000500001147983 */ /* 0x000ea20000300800 */
[----:B------:R-:W-:Y:S02]  /*32900*/  MOV R21, R28 ;  /* 0x0000001c00157202 */ /* 0x000fe40000000f00 */
[----:B------:R-:W4:Y:S02]  /*32910*/  LDL.LU R28, [R1+0x4938] ;  /* 0x00493800011c7983 */ /* 0x000f240000300800 */
[----:B------:R-:W2:Y:S01]  /*32920*/  LDL.LU R4, [R1+0x4934] ;  /* 0x0049340001047983 */ /* 0x000ea20000300800 */
[----:B------:R-:W2:Y:S01]  /*32930*/  LDL.LU R5, [R1+0x4930] ;  /* 0x0049300001057983 */ /* 0x000ea20000300800 */
        /* <DEDUP_REMOVED lines=8> */
[----:B------:R-:W3:Y:S11]  /*329c0*/  LDL.LU.64 R12, [R1+0x4918] ;  /* 0x00491800010c7983 */ /* 0x000ef60000300a00 */
[----:B------:R-:W-:Y:S11]  /*329d0*/  @!UPT UIADD3 URZ, URZ, URZ, URZ ;  /* 0x0000003f3f3ff290 */ /* 0x000ff6000fffe03f */
[----:B------:R0:W-:Y:S01]  /*329e0*/  STL.64 [R1+0x60], R24 ;  /* 0x0000601801007387 */ /* 0x0001e20000100a00 */
[----:B------:R1:W-:Y:S03]  /*329f0*/  STL.64 [R1+0x68], R26 ;  /* 0x0000681a01007387 */ /* 0x0003e60000100a00 */
[----:B0-----:R-:W3:Y:S01]  /*32a00*/  LDL.LU R24, [R1+0x70] ;  /* 0x0000700001187983 */ /* 0x001ee20000300800 */
[----:B------:R-:W3:Y:S02]  /*32a10*/  LDL.LU R25, [R1+0x74] ;  /* 0x0000740001197983 */ /* 0x000ee40000300800 */
[----:B-1----:R-:W3:Y:S02]  /*32a20*/  LDL.LU R26, [R1+0x78] ;  /* 0x00007800011a7983 */ /* 0x002ee40000300800 */
[----:B------:R-:W3:Y:S01]  /*32a30*/  LDL.LU R27, [R1+0x7c] ;  /* 0x00007c00011b7983 */ /* 0x000ee20000300800 */
[----:B--2---:R-:W-:-:S02]  /*32a40*/  MOV R14, R5 ;  /* 0x00000005000e7202 */ /* 0x004fc40000000f00 */
[----:B------:R-:W-:Y:S02]  /*32a50*/  MOV R15, R4 ;  /* 0x00000004000f7202 */ /* 0x000fe40000000f00 */
[----:B------:R-:W0:Y:S01]  /*32a60*/  LDSM.16.MT88.4 R4, [R2+0xc080] ;  /* 0x00c080000204783b */ /* 0x000e220000004200 */
[----:B---3--:R-:W-:Y:S11]  /*32a70*/  HMMA.16816.F32.BF16 R24, R20, R12, R24 ;  /* 0x0000000c1418723c */ /* 0x008ff60000041818 */
[----:B------:R-:W-:Y:S11]  /*32a80*/  @!UPT UIADD3 URZ, URZ, URZ, URZ ;  /* 0x0000003f3f3ff290 */ /* 0x000ff6000fffe03f */
[----:B------:R-:W-:Y:S01]  /*32a90*/  @!UPT UIADD3 URZ, URZ, URZ, URZ ;  /* 0x0000003f3f3ff290 */ /* 0x000fe2000fffe03f */
[----:B------:R1:W-:Y:S01]  /*32aa0*/  STL [R1+0x74], R25 ;  /* 0x0000741901007387 */ /* 0x0003e20000100800 */
[----:B------:R2:W-:Y:S01]  /*32ab0*/  STL.64 [R1+0x78], R26 ;  /* 0x0000781a01007387 */ /* 0x0005e20000100a00 */
[----:B------:R-:W-:Y:S01]  /*32ac0*/  MOV R19, R24 ;  /* 0x0000001800137202 */ /* 0x000fe20000000f00 */
[----:B0-----:R-:W-:Y:S01]  /*32ad0*/  MOV R24, R7 ;  /* 0x0000000700187202 */ /* 0x001fe20000000f00 */
[----:B-1----:R-:W-:Y:S01]  /*32ae0*/  MOV R25, R6 ;  /* 0x0000000600197202 */ /* 0x002fe20000000f00 */
[----:B--2---:R-:W-:Y:S01]  /*32af0*/  IMAD.MOV.U32 R27, RZ, RZ, R4 ;  /* 0x000000ffff1b7224 */ /* 0x004fe200078e0004 */
[----:B------:R-:W-:Y:S02]  /*32b00*/  MOV R26, R5 ;  /* 0x00000005001a7202 */ /* 0x000fe40000000f00 */
[----:B----4-:R-:W0:Y:S04]  /*32b10*/  LDSM.16.MT88.4 R4, [R28+0xc000] ;  /* 0x00c000001c04783b */ /* 0x010e280000004200 */
[----:B------:R1:W-:Y:S04]  /*32b20*/  STL.64 [R1+0x4900], R12 ;  /* 0x0049000c01007387 */ /* 0x0003e80000100a00 */
[----:B-1----:R-:W2:Y:S01]  /*32b30*/  LDL.LU R12, [R1+0xb0] ;  /* 0x0000b000010c7983 */ /* 0x002ea20000300800 */
[----:B------:R-:W2:Y:S02]  /*32b40*/  LDL.LU R13, [R1+0xb4] ;  /* 0x0000b400010d7983 */ /* 0x000ea40000300800 */
[----:B------:R-:W-:Y:S01]  /*32b50*/  STL [R1+0x4824], R19 ;  /* 0x0048241301007387 */ /* 0x000fe20000100800 */
[----:B0-----:R0:W-:Y:S02]  /*32b60*/  STL.64 [R1+0x48a0], R6 ;  /* 0x0048a00601007387 */ /* 0x0011e40000100a00 */
[----:B0-----:R-:W-:-:S02]  /*32b70*/  MOV R6, R9 ;  /* 0x0000000900067202 */ /* 0x001fc40000000f00 */
[----:B------:R-:W-:Y:S02]  /*32b80*/  MOV R7, R8 ;  /* 0x0000000800077202 */ /* 0x000fe40000000f00 */
[----:B------:R-:W0:Y:S04]  /*32b90*/  LDSM.16.MT88.4 R8, [R28+0xc080] ;  /* 0x00c080001c08783b */ /* 0x000e280000004200 */
[----:B------:R1:W-:Y:S02]  /*32ba0*/  STL.64 [R1+0x4898], R4 ;  /* 0x0048980401007387 */ /* 0x0003e40000100a00 */
[----:B-1----:R-:W-:Y:S02]  /*32bb0*/  IMAD.MOV.U32 R4, RZ, RZ, R29 ;  /* 0x000000ffff047224 */ /* 0x002fe400078e001d */
[----:B------:R-:W3:Y:S04]  /*32bc0*/  LDL.LU R29, [R1+0x4910] ;  /* 0x00491000011d7983 */ /* 0x000ee80000300800 */
[----:B0-----:R-:W-:Y:S01]  /*32bd0*/  STL.64 [R1+0x4880], R10 ;  /* 0x0048800a01007387 */ /* 0x001fe20000100a00 */
[----:B------:R0:W-:Y:S02]  /*32be0*/  STL.64 [R1+0x4878], R8 ;  /* 0x0048780801007387 */ /* 0x0001e40000100a00 */
[----:B0-----:R-:W-:-:S02]  /*32bf0*/  IMAD.MOV.U32 R8, RZ, RZ, R3 ;  /* 0x000000ffff087224 */ /* 0x001fc400078e0003 */
[----:B------:R-:W4:Y:S01]  /*32c00*/  LDL.LU R3, [R1+0x490c] ;  /* 0x00490c0001037983 */ /* 0x000f220000300800 */
[----:B------:R-:W4:Y:S02]  /*32c10*/  LDL.LU R9, [R1+0x44] ;  /* 0x0000440001097983 */ /* 0x000f240000300800 */
[----:B------:R-:W4:Y:S01]  /*32c20*/  LDL.LU R10, [R1+0x48] ;  /* 0x00004800010a7983 */ /* 0x000f220000300800 */
[----:B--2---:R-:W-:Y:S01]  /*32c30*/  HMMA.16816.F32.BF16 R20, R20, R16, R12 ;  /* 0x000000101414723c */ /* 0x004fe2000004180c */
[----:B---3--:R-:W-:Y:S02]  /*32c40*/  MOV R11, R29 ;  /* 0x0000001d000b7202 */ /* 0x008fe40000000f00 */
[----:B------:R-:W2:Y:S01]  /*32c50*/  LDL.LU R29, [R1+0x4908] ;  /* 0x00490800011d7983 */ /* 0x000ea20000300800 */
[----:B------:R-:W-:Y:S02]  /*32c60*/  STL [R1+0x4828], R28 ;  /* 0x0048281c01007387 */ /* 0x000fe40000100800 */
[----:B------:R-:W3:Y:S11]  /*32c70*/  LDL.LU.64 R12, [R1+0x4900] ;  /* 0x00490000010c7983 */ /* 0x000ef60000300a00 */
[----:B------:R-:W-:Y:S06]  /*32c80*/  @!UPT UIADD3 URZ, URZ, URZ, URZ ;  /* 0x0000003f3f3ff290 */ /* 0x000fec000fffe03f */
[----:B------:R-:W-:Y:S01]  /*32c90*/  STL.64 [R1+0x50], R20 ;  /* 0x0000501401007387 */ /* 0x000fe20000100a00 */
[----:B------:R-:W-:Y:S04]  /*32ca0*/  STL.64 [R1+0x58], R22 ;  /* 0x0000581601007387 */ /* 0x000fe80000100a00 */
[----:B----4-:R-:W0:Y:S04]  /*32cb0*/  LDSM.16.MT88.4 R20, [R3+0xc000] ;  /* 0x00c000000314783b */ /* 0x010e280000004200 */
[----:B0-----:R-:W-:Y:S01]  /*32cc0*/  STL.64 [R1+0x4860], R22 ;  /* 0x0048601601007387 */ /* 0x001fe20000100a00 */
[----:B------:R0:W-:Y:S03]  /*32cd0*/  STL.64 [R1+0x4858], R20 ;  /* 0x0048581401007387 */ /* 0x0001e60000100a00 */
[----:B0-----:R-:W3:Y:S01]  /*32ce0*/  LDL.LU R20, [R1+0xc0] ;  /* 0x0000c00001147983 */ /* 0x001ee20000300800 */
[----:B------:R-:W3:Y:S02]  /*32cf0*/  LDL.LU R21, [R1+0xc4] ;  /* 0x0000c40001157983 */ /* 0x000ee40000300800 */
[----:B------:R-:W3:Y:S01]  /*32d00*/  LDL.LU R22, [R1+0xc8] ;  /* 0x0000c80001167983 */ /* 0x000ee20000300800 */
[----:B------:R-:W-:-:S02]  /*32d10*/  MOV R5, R18 ;  /* 0x0000001200057202 */ /* 0x000fc40000000f00 */
[----:B--2---:R-:W-:-:S07]  /*32d20*/  MOV R23, R29 ;  /* 0x0000001d00177202 */ /* 0x004fce0000000f00 */
[C---:B---3--:R-:W-:Y:S08]  /*32d30*/  HMMA.16816.F32.BF16 R20, R4.reuse, R12, R20 ;  /* 0x0000000c0414723c */ /* 0x048ff00000041814 */
[----:B------:R-:W-:Y:S11]  /*32d40*/  HMMA.16816.F32.BF16 R4, R4, R16, R8 ;  /* 0x000000100404723c */ /* 0x000ff60000041808 */
[----:B------:R-:W-:Y:S05]  /*32d50*/  @!UPT UIADD3 URZ, URZ, URZ, URZ ;  /* 0x0000003f3f3ff290 */ /* 0x000fea000fffe03f */
[----:B------:R-:W-:Y:S01]  /*32d60*/  MOV R14, R22 ;  /* 0x00000016000e7202 */ /* 0x000fe20000000f00 */
[----:B------:R-:W-:Y:S01]  /*32d70*/  IMAD.MOV.U32 R18, RZ, RZ, R21 ;  /* 0x000000ffff127224 */ /* 0x000fe200078e0015 */
[----:B------:R-:W-:-:S03]  /*32d80*/  MOV R19, R20 ;  /* 0x0000001400137202 */ /* 0x000fc60000000f00 */
[----:B------:R-:W-:Y:S01]  /*32d90*/  STL [R1+0x4834], R14 ;  /* 0x0048340e01007387 */ /* 0x000fe20000100800 */
[----:B------:R-:W-:Y:S02]  /*32da0*/  STL [R1+0x4830], R18 ;  /* 0x0048301201007387 */ /* 0x000fe40000100800 */
[----:B------:R-:W-:Y:S02]  /*32db0*/  STL [R1+0x482c], R19 ;  /* 0x00482c1301007387 */ /* 0x000fe40000100800 */
[----:B------:R0:W-:Y:S01]  /*32dc0*/  STL [R1+0xc0], R4 ;  /* 0x0000c00401007387 */ /* 0x0001e20000100800 */
[----:B------:R1:W-:Y:S01]  /*32dd0*/  STL.64 [R1+0xc8], R6 ;  /* 0x0000c80601007387 */ /* 0x0003e20000100a00 */
[----:B------:R-:W2:Y:S02]  /*32de0*/  LDL.LU R20, [R1+0xe0] ;  /* 0x0000e00001147983 */ /* 0x000ea40000300800 */
[----:B------:R-:W2:Y:S01]  /*32df0*/  LDL.LU R21, [R1+0xe4] ;  /* 0x0000e40001157983 */ /* 0x000ea20000300800 */
[----:B------:R-:W-:Y:S01]  /*32e00*/  MOV R15, R23 ;  /* 0x00000017000f7202 */ /* 0x000fe20000000f00 */
[----:B------:R-:W3:Y:S01]  /*32e10*/  LDL.LU R22, [R1+0xe8] ;  /* 0x0000e80001167983 */ /* 0x000ee20000300800 */
[----:B------:R-:W3:Y:S02]  /*32e20*/  LDL.LU R23, [R1+0xec] ;  /* 0x0000ec0001177983 */ /* 0x000ee40000300800 */
[----:B------:R-:W4:Y:S02]  /*32e30*/  LDL.LU R8, [R1+0x110] ;  /* 0x0001100001087983 */ /* 0x000f240000300800 */
[----:B------:R-:W4:Y:S01]  /*32e40*/  LDL.LU R9, [R1+0x114] ;  /* 0x0001140001097983 */ /* 0x000f220000300800 */
[----:B------:R-:W2:Y:S01]  /*32e50*/  LDL.LU R10, [R1+0x118] ;  /* 0x00011800010a7983 */ /* 0x000ea20000300800 */
[----:B------:R-:W2:Y:S01]  /*32e60*/  LDL.LU R11, [R1+0x11c] ;  /* 0x00011c00010b7983 */ /* 0x000ea20000300800 */
[----:B------:R-:W-:Y:S01]  /*32e70*/  MOV R29, R5 ;  /* 0x00000005001d7202 */ /* 0x000fe20000000f00 */
[----:B0-----:R-:W-:Y:S01]  /*32e80*/  IMAD.MOV.U32 R4, RZ, RZ, R27 ;  /* 0x000000ffff047224 */ /* 0x001fe200078e001b */
[----:B-1----:R-:W-:-:S02]  /*32e90*/  MOV R6, R25 ;  /* 0x0000001900067202 */ /* 0x002fc40000000f00 */
[----:B------:R-:W-:Y:S02]  /*32ea0*/  MOV R7, R24 ;  /* 0x0000001800077202 */ /* 0x000fe40000000f00 */
[----:B------:R-:W-:Y:S02]  /*32eb0*/  MOV R5, R26 ;  /* 0x0000001a00057202 */ /* 0x000fe40000000f00 */
[----:B------:R-:W0:Y:S04]  /*32ec0*/  LDSM.16.MT88.4 R24, [R3+0xc080] ;  /* 0x00c080000318783b */ /* 0x000e280000004200 */
[----:B------:R-:W-:Y:S01]  /*32ed0*/  STL.64 [R1+0x48d0], R6 ;  /* 0x0048d00601007387 */ /* 0x000fe20000100a00 */
[----:B------:R-:W-:Y:S03]  /*32ee0*/  STL.64 [R1+0x48c8], R4 ;  /* 0x0048c80401007387 */ /* 0x000fe60000100a00 */
[----:B--2---:R-:W-:Y:S01]  /*32ef0*/  STL.64 [R1+0x4890], R10 ;  /* 0x0048900a01007387 */ /* 0x004fe20000100a00 */
[----:B----4-:R1:W-:Y:S03]  /*32f00*/  STL.64 [R1+0x4888], R8 ;  /* 0x0048880801007387 */ /* 0x0103e60000100a00 */
[----:B-1----:R-:W2:Y:S01]  /*32f10*/  LDL.LU R8, [R1+0x120] ;  /* 0x0001200001087983 */ /* 0x002ea20000300800 */
[----:B------:R-:W2:Y:S02]  /*32f20*/  LDL.LU R9, [R1+0x124] ;  /* 0x0001240001097983 */ /* 0x000ea40000300800 */
[----:B------:R-:W4:Y:S02]  /*32f30*/  LDL.LU R10, [R1+0x128] ;  /* 0x00012800010a7983 */ /* 0x000f240000300800 */
[----:B------:R-:W4:Y:S01]  /*32f40*/  LDL.LU R11, [R1+0x12c] ;  /* 0x00012c00010b7983 */ /* 0x000f220000300800 */
[----:B------:R-:W2:Y:S01]  /*32f50*/  LDL.LU R4, [R1+0x20] ;  /* 0x0000200001047983 */ /* 0x000ea20000300800 */
[----:B------:R-:W3:Y:S02]  /*32f60*/  LDL.LU R5, [R1+0x24] ;  /* 0x0000240001057983 */ /* 0x000ee40000300800 */
[----:B------:R-:W3:Y:S02]  /*32f70*/  LDL.LU R6, [R1+0x28] ;  /* 0x0000280001067983 */ /* 0x000ee40000300800 */
[----:B------:R-:W3:Y:S01]  /*32f80*/  LDL.LU R7, [R1+0x2c] ;  /* 0x00002c0001077983 */ /* 0x000ee20000300800 */
[----:B----4-:R-:W-:Y:S01]  /*32f90*/  STL.64 [R1+0x48b0], R10 ;  /* 0x0048b00a01007387 */ /* 0x010fe20000100a00 */
[----:B--2---:R1:W-:Y:S03]  /*32fa0*/  STL.64 [R1+0x48a8], R8 ;  /* 0x0048a80801007387 */ /* 0x0043e60000100a00 */
[----:B-1----:R-:W2:Y:S01]  /*32fb0*/  LDL.LU R8, [R1+0x100] ;  /* 0x0001000001087983 */ /* 0x002ea20000300800 */
[----:B------:R-:W2:Y:S02]  /*32fc0*/  LDL.LU R9, [R1+0x104] ;  /* 0x0001040001097983 */ /* 0x000ea40000300800 */
[----:B------:R-:W4:Y:S02]  /*32fd0*/  LDL.LU R10, [R1+0x108] ;  /* 0x00010800010a7983 */ /* 0x000f240000300800 */
[----:B------:R-:W4:Y:S02]  /*32fe0*/  LDL.LU R11, [R1+0x10c] ;  /* 0x00010c00010b7983 */ /* 0x000f240000300800 */
        /* <DEDUP_REMOVED lines=16> */
[----:B------:R-:W2:Y:S02]  /*330f0*/  LDL.LU R10, [R1+0x148] ;  /* 0x00014800010a7983 */ /* 0x000ea40000300800 */
[----:B------:R-:W2:Y:S01]  /*33100*/  LDL.LU R11, [R1+0x14c] ;  /* 0x00014c00010b7983 */ /* 0x000ea20000300800 */
[----:B---3--:R-:W-:Y:S01]  /*33110*/  STL.64 [R1+0x4870], R22 ;  /* 0x0048701601007387 */ /* 0x008fe20000100a00 */
[----:B------:R1:W-:Y:S03]  /*33120*/  STL.64 [R1+0x4868], R20 ;  /* 0x0048681401007387 */ /* 0x0003e60000100a00 */
[----:B-1----:R-:W3:Y:S01]  /*33130*/  LDL.LU R20, [R1+0xf0] ;  /* 0x0000f00001147983 */ /* 0x002ee20000300800 */
[----:B------:R-:W3:Y:S02]  /*33140*/  LDL.LU R21, [R1+0xf4] ;  /* 0x0000f40001157983 */ /* 0x000ee40000300800 */
[----:B------:R-:W3:Y:S02]  /*33150*/  LDL.LU R22, [R1+0xf8] ;  /* 0x0000f80001167983 */ /* 0x000ee40000300800 */
[----:B------:R-:W3:Y:S01]  /*33160*/  LDL.LU R23, [R1+0xfc] ;  /* 0x0000fc0001177983 */ /* 0x000ee20000300800 */
[----:B------:R-:W-:Y:S01]  /*33170*/  STL [R1+0x4800], R29 ;  /* 0x0048001d01007387 */ /* 0x000fe20000100800 */
[----:B0-----:R-:W-:Y:S02]  /*33180*/  STL.64 [R1+0x4840], R26 ;  /* 0x0048401a01007387 */ /* 0x001fe40000100a00 */
[----:B------:R0:W-:Y:S02]  /*33190*/  STL.64 [R1+0x4838], R24 ;  /* 0x0048381801007387 */ /* 0x0001e40000100a00 */
[----:B0-----:R-:W4:Y:S01]  /*331a0*/  LDL.LU R24, [R1+0xa0] ;  /* 0x0000a00001187983 */ /* 0x001f220000300800 */
[----:B------:R-:W4:Y:S02]  /*331b0*/  LDL.LU R25, [R1+0xa4] ;  /* 0x0000a40001197983 */ /* 0x000f240000300800 */
[----:B------:R-:W3:Y:S02]  /*331c0*/  LDL.LU R26, [R1+0xa8] ;  /* 0x0000a800011a7983 */ /* 0x000ee40000300800 */
[----:B------:R-:W-:-:S02]  /*331d0*/  IMAD.MOV.U32 R27, RZ, RZ, R0 ;  /* 0x000000ffff1b7224 */ /* 0x000fc400078e0000 */
[----:B------:R-:W4:Y:S01]  /*331e0*/  LDL.LU R0, [R1+0x48f8] ;  /* 0x0048f80001007983 */ /* 0x000f220000300800 */
[----:B--2---:R-:W-:Y:S03]  /*331f0*/  HMMA.16816.F32.BF16 R8, R4, R12, R8 ;  /* 0x0000000c0408723c */ /* 0x004fe60000041808 */
[----:B---3--:R-:W-:Y:S01]  /*33200*/  STL.64 [R1+0x4850], R26 ;  /* 0x0048501a01007387 */ /* 0x008fe20000100a00 */
[----:B----4-:R0:W-:Y:S03]  /*33210*/  STL.64 [R1+0x4848], R24 ;  /* 0x0048481801007387 */ /* 0x0101e60000100a00 */
[----:B0-----:R-:W2:Y:S01]  /*33220*/  LDL.LU R24, [R1+0xd0] ;  /* 0x0000d00001187983 */ /* 0x001ea20000300800 */
[----:B------:R-:W2:Y:S02]  /*33230*/  LDL.LU R25, [R1+0xd4] ;  /* 0x0000d40001197983 */ /* 0x000ea40000300800 */
[----:B------:R-:W2:Y:S02]  /*33240*/  LDL.LU R26, [R1+0xd8] ;  /* 0x0000d800011a7983 */ /* 0x000ea40000300800 */
[----:B------:R-:W2:Y:S11]  /*33250*/  LDL.LU R27, [R1+0xdc] ;  /* 0x0000dc00011b7983 */ /* 0x000eb60000300800 */
[----:B------:R-:W-:Y:S01]  /*33260*/  STL.64 [R1+0x170], R8 ;  /* 0x0001700801007387 */ /* 0x000fe20000100a00 */
[----:B------:R-:W-:Y:S02]  /*33270*/  STL.64 [R1+0x178], R10 ;  /* 0x0001780a01007387 */ /* 0x000fe40000100a00 */
[----:B------:R-:W0:Y:S02]  /*33280*/  LDSM.16.MT88.4 R8, [R0+0xd000] ;  /* 0x00d000000008783b */ /* 0x000e240000004200 */
[----:B0-----:R-:W-:-:S02]  /*33290*/  MOV R19, R10 ;  /* 0x0000000a00137202 */ /* 0x001fc40000000f00 */
[----:B------:R-:W-:Y:S01]  /*332a0*/  IMAD.MOV.U32 R28, RZ, RZ, R11 ;  /* 0x000000ffff1c7224 */ /* 0x000fe200078e000b */
[----:B------:R-:W-:Y:S02]  /*332b0*/  MOV R14, R8 ;  /* 0x00000008000e7202 */ /* 0x000fe40000000f00 */
[----:B------:R-:W-:Y:S01]  /*332c0*/  MOV R18, R9 ;  /* 0x0000000900127202 */ /* 0x000fe20000000f00 */
[----:B------:R-:W3:Y:S01]  /*332d0*/  LDL.LU.64 R10, [R1+0x48f0] ;  /* 0x0048f000010a7983 */ /* 0x000ee20000300a00 */
[----:B------:R-:W3:Y:S02]  /*332e0*/  LDL.LU.64 R8, [R1+0x48e8] ;  /* 0x0048e80001087983 */ /* 0x000ee40000300a00 */
[----:B---3--:R-:W-:Y:S01]  /*332f0*/  HMMA.16816.F32.BF16 R4, R4, R16, R8 ;  /* 0x000000100404723c */ /* 0x008fe20000041808 */
[----:B------:R-:W3:Y:S01]  /*33300*/  LDL.LU.64 R10, [R1+0x48e0] ;  /* 0x0048e000010a7983 */ /* 0x000ee20000300a00 */
[----:B------:R-:W3:Y:S11]  /*33310*/  LDL.LU.64 R8, [R1+0x48d8] ;  /* 0x0048d80001087983 */ /* 0x000ef60000300a00 */
[----:B------:R-:W-:Y:S10]  /*33320*/  @!UPT UIADD3 URZ, URZ, URZ, URZ ;  /* 0x0000003f3f3ff290 */ /* 0x000ff4000fffe03f */
[----:B------:R-:W-:Y:S01]  /*33330*/  STL.64 [R1+0x160], R4 ;  /* 0x0001600401007387 */ /* 0x000fe20000100a00 */
[----:B------:R-:W-:Y:S02]  /*33340*/  STL.64 [R1+0x168], R6 ;  /* 0x0001680601007387 */ /* 0x000fe40000100a00 */
[----:B------:R-:W0:Y:S02]  /*33350*/  LDSM.16.MT88.4 R4, [R0+0xd080] ;  /* 0x00d080000004783b */ /* 0x000e240000004200 */
[----:B0-----:R-:W-:Y:S02]  /*33360*/  STL.64 [R1+0x40], R4 ;  /* 0x0000400401007387 */ /* 0x001fe40000100a00 */
[----:B------:R0:W-:Y:S01]  /*33370*/  STL [R1+0x4c], R7 ;  /* 0x00004c0701007387 */ /* 0x0001e20000100800 */
[----:B------:R-:W-:Y:S02]  /*33380*/  MOV R29, R6 ;  /* 0x00000006001d7202 */ /* 0x000fe40000000f00 */
        /* <DEDUP_REMOVED lines=67> */
[----:B------:R-:W2:Y:S02]  /*337c0*/  LDL.LU R18, [R1+0x4830] ;  /* 0x0048300001127983 */ /* 0x000ea40000300800 */
[----:B-1----:R-:W-:Y:S02]  /*337d0*/  IMAD.MOV.U32 R22, RZ, RZ, R19 ;  /* 0x000000ffff167224 */ /* 0x002fe400078e0013 */
[----:B------:R-:W2:Y:S01]  /*337e0*/  LDL.LU R19, [R1+0x482c] ;  /* 0x00482c0001137983 */ /* 0x000ea20000300800 */
[----:B------:R-:W-:-:S02]  /*337f0*/  MOV R23, R28 ;  /* 0x0000001c00177202 */ /* 0x000fc40000000f00 */
        /* <DEDUP_REMOVED lines=8> */
[----:B------:R-:W-:Y:S05]  /*33880*/  @!UPT UIADD3 URZ, URZ, URZ, URZ ;  /* 0x0000003f3f3ff290 */ /* 0x000fea000fffe03f */
[----:B------:R-:W-:Y:S01]  /*33890*/  MOV R8, R23 ;  /* 0x0000001700087202 */ /* 0x000fe20000000f00 */
[----:B------:R-:W-:Y:S01]  /*338a0*/  IMAD.MOV.U32 R9, RZ, RZ, R22 ;  /* 0x000000ffff097224 */ /* 0x000fe200078e0016 */
[----:B------:R-:W-:Y:S02]  /*338b0*/  MOV R10, R21 ;  /* 0x00000015000a7202 */ /* 0x000fe40000000f00 */
[----:B------:R-:W-:Y:S01]  /*338c0*/  MOV R11, R20 ;  /* 0x00000014000b7202 */ /* 0x000fe20000000f00 */
[----:B------:R-:W-:Y:S01]  /*338d0*/  STL [R1+0x47e4], R8 ;  /* 0x0047e40801007387 */ /* 0x000fe20000100800 */
[----:B------:R-:W-:Y:S02]  /*338e0*/  STL [R1+0x47e0], R9 ;  /* 0x0047e00901007387 */ /* 0x000fe40000100800 */
[----:B------:R-:W-:Y:S02]  /*338f0*/  STL [R1+0x47dc], R10 ;  /* 0x0047dc0a01007387 */ /* 0x000fe40000100800 */
[----:B------:R-:W-:Y:S01]  /*33900*/  STL [R1+0x47d8], R11 ;  /* 0x0047d80b01007387 */ /* 0x000fe20000100800 */
[----:B------:R-:W3:Y:S01]  /*33910*/  LDL.LU R24, [R1+0x50] ;  /* 0x0000500001187983 */ /* 0x000ee20000300800 */
[----:B------:R2:W-:Y:S02]  /*33920*/  STL.64 [R1+0x60], R4 ;  /* 0x0000600401007387 */ /* 0x0005e40000100a00 */
[----:B------:R0:W-:Y:S02]  /*33930*/  STL.64 [R1+0x68], R6 ;  /* 0x0000680601007387 */ /* 0x0001e40000100a00 */
[----:B------:R-:W3:Y:S01]  /*33940*/  LDL.LU R25, [R1+0x54] ;  /* 0x0000540001197983 */ /* 0x000ee20000300800 */
[----:B------:R-:W3:Y:S01]  /*33950*/  LDL.LU R26, [R1+0x58] ;  /* 0x00005800011a7983 */ /* 0x000ee20000300800 */
[----:B------:R-:W3:Y:S03]  /*33960*/  LDL.LU R27, [R1+0x5c] ;  /* 0x00005c00011b7983 */ /* 0x000ee60000300800 */
[----:B------:R-:W1:Y:S01]  /*33970*/  LDSM.16.MT88.4 R20, [R2+0xd080] ;  /* 0x00d080000214783b */ /* 0x000e620000004200 */
[----:B--2---:R-:W-:-:S03]  /*33980*/  MOV R4, R19 ;  /* 0x0000001300047202 */ /* 0x004fc60000000f00 */
[----:B------:R-:W2:Y:S01]  /*33990*/  LDL.LU R19, [R1+0x4824] ;  /* 0x0048240001137983 */ /* 0x000ea20000300800 */
[----:B------:R-:W-:Y:S02]  /*339a0*/  MOV R5, R18 ;  /* 0x0000001200057202 */ /* 0x000fe40000000f00 */
[----:B------:R-:W3:Y:S02]  /*339b0*/  LDL.LU R18, [R1+0x4820] ;  /* 0x0048200001127983 */ /* 0x000ee40000300800 */
[----:B0-----:R-:W-:Y:S01]  /*339c0*/  IMAD.MOV.U32 R6, RZ, RZ, R14 ;  /* 0x000000ffff067224 */ /* 0x001fe200078e000e */
[----:B------:R-:W-:Y:S01]  /*339d0*/  MOV R7, R15 ;  /* 0x0000000f00077202 */ /* 0x000fe20000000f00 */
[----:B------:R-:W4:Y:S01]  /*339e0*/  LDL.LU R14, [R1+0x481c] ;  /* 0x00481c00010e7983 */ /* 0x000f220000300800 */
[----:B------:R-:W4:Y:S01]  /*339f0*/  LDL.LU R15, [R1+0x4818] ;  /* 0x00481800010f7983 */ /* 0x000f220000300800 */
[----:B-1----:R-:W-:Y:S02]  /*33a00*/  MOV R8, R20 ;  /* 0x0000001400087202 */ /* 0x002fe40000000f00 */
[----:B------:R-:W-:Y:S01]  /*33a10*/  MOV R9, R21 ;  /* 0x0000001500097202 */ /* 0x000fe20000000f00 */
[----:B------:R-:W-:Y:S01]  /*33a20*/  IMAD.MOV.U32 R10, RZ, RZ, R22 ;  /* 0x000000ffff0a7224 */ /* 0x000fe200078e0016 */
[----:B------:R-:W-:-:S02]  /*33a30*/  MOV R11, R23 ;  /* 0x00000017000b7202 */ /* 0x000fc40000000f00 */
[----:B------:R-:W4:Y:S01]  /*33a40*/  LDL.LU.64 R22, [R1+0x4810] ;  /* 0x0048100001167983 */ /* 0x000f220000300a00 */
[----:B------:R-:W4:Y:S02]  /*33a50*/  LDL.LU.64 R20, [R1+0x4808] ;  /* 0x0048080001147983 */ /* 0x000f240000300a00 */
[----:B------:R2:W-:Y:S02]  /*33a60*/  STL [R1+0x47f8], R8 ;  /* 0x0047f80801007387 */ /* 0x0005e40000100800 */
[----:B------:R0:W-:Y:S01]  /*33a70*/  STL [R1+0x47f4], R9 ;  /* 0x0047f40901007387 */ /* 0x0001e20000100800 */
[----:B------:R1:W-:Y:S01]  /*33a80*/  STL [R1+0x47f0], R10 ;  /* 0x0047f00a01007387 */ /* 0x0003e20000100800 */
[----:B------:R0:W-:Y:S01]  /*33a90*/  STL [R1+0x47ec], R11 ;  /* 0x0047ec0b01007387 */ /* 0x0001e20000100800 */
[----:B--2---:R-:W-:Y:S02]  /*33aa0*/  MOV R8, R19 ;  /* 0x0000001300087202 */ /* 0x004fe40000000f00 */
[----:B------:R-:W3:Y:S01]  /*33ab0*/  LDL.LU R19, [R1+0x4804] ;  /* 0x0048040001137983 */ /* 0x000ee20000300800 */
[----:B0-----:R-:W4:Y:S02]  /*33ac0*/  LDL.LU R9, [R1+0x74] ;  /* 0x0000740001097983 */ /* 0x001f240000300800 */
[----:B-1----:R-:W4:Y:S02]  /*33ad0*/  LDL.LU R10, [R1+0x78] ;  /* 0x00007800010a7983 */ /* 0x002f240000300800 */
[----:B------:R-:W4:Y:S01]  /*33ae0*/  LDL.LU R11, [R1+0x7c] ;  /* 0x00007c00010b7983 */ /* 0x000f220000300800 */
[----:B------:R-:W-:Y:S01]  /*33af0*/  STL [R1+0x47e8], R2 ;  /* 0x0047e80201007387 */ /* 0x000fe20000100800 */
[C---:B----4-:R-:W-:Y:S11]  /*33b00*/  HMMA.16816.F32.BF16 R8, R20.reuse, R14, R8 ;  /* 0x0000000e1408723c */ /* 0x050ff60000041808 */
[----:B------:R-:W-:Y:S11]  /*33b10*/  @!UPT UIADD3 URZ, URZ, URZ, URZ ;  /* 0x0000003f3f3ff290 */ /* 0x000ff6000fffe03f */
[----:B------:R-:W-:Y:S01]  /*33b20*/  @!UPT UIADD3 URZ, URZ, URZ, URZ ;  /* 0x0000003f3f3ff290 */ /* 0x000fe2000fffe03f */
[----:B------:R-:W-:Y:S01]  /*33b30*/  STL.64 [R1+0x70], R8 ;  /* 0x0000700801007387 */ /* 0x000fe20000100a00 */
[----:B------:R3:W-:Y:S02]  /*33b40*/  STL.64 [R1+0x78], R10 ;  /* 0x0000780a01007387 */ /* 0x0007e40000100a00 */
[----:B---3--:R-:W-:Y:S01]  /*33b50*/  HMMA.16816.F32.BF16 R8, R20, R18, R24 ;  /* 0x000000121408723c */ /* 0x008fe20000041818 */
[----:B------:R-:W0:Y:S04]  /*33b60*/  LDSM.16.MT88.4 R20, [R28+0xd000] ;  /* 0x00d000001c14783b */ /* 0x000e280000004200 */
[----:B------:R-:W-:Y:S11]  /*33b70*/  LDSM.16.MT88.4 R24, [R3+0xd080] ;  /* 0x00d080000318783b */ /* 0x000ff60000004200 */
[----:B------:R-:W-:Y:S07]  /*33b80*/  @!UPT UIADD3 URZ, URZ, URZ, URZ ;  /* 0x0000003f3f3ff290 */ /* 0x000fee000fffe03f */
[----:B------:R0:W-:Y:S01]  /*33b90*/  STL.64 [R1+0x100], R8 ;  /* 0x0001000801007387 */ /* 0x0001e20000100a00 */
[----:B------:R-:W-:Y:S01]  /*33ba0*/  MOV R17, R10 ;  /* 0x0000000a00117202 */ /* 0x000fe20000000f00 */
[----:B------:R-:W-:Y:S01]  /*33bb0*/  IMAD.MOV.U32 R16, RZ, RZ, R11 ;  /* 0x000000ffff107224 */ /* 0x000fe200078e000b */
[----:B0-----:R-:W-:Y:S02]  /*33bc0*/  MOV R9, R20 ;  /* 0x0000001400097202 */ /* 0x001fe40000000f00 */
[----:B------:R-:W-:Y:S02]  /*33bd0*/  MOV R10, R21 ;  /* 0x00000015000a7202 */ /* 0x000fe40000000f00 */
[----:B------:R-:W-:Y:S01]  /*33be0*/  MOV R11, R22 ;  /* 0x00000016000b7202 */ /* 0x000fe20000000f00 */
[----:B------:R-:W-:Y:S02]  /*33bf0*/  IMAD.MOV.U32 R2, RZ, RZ, R23 ;  /* 0x000000ffff027224 */ /* 0x000fe400078e0017 */
[----:B------:R-:W0:Y:S04]  /*33c00*/  LDSM.16.MT88.4 R20, [R28+0xd080] ;  /* 0x00d080001c14783b */ /* 0x000e280000004200 */
[----:B------:R-:W-:Y:S01]  /*33c10*/  STL [R1+0x46dc], R16 ;  /* 0x0046dc1001007387 */ /* 0x000fe20000100800 */
[----:B------:R-:W-:Y:S03]  /*33c20*/  STL [R1+0x46d8], R17 ;  /* 0x0046d81101007387 */ /* 0x000fe60000100800 */
[----:B0-----:R-:W-:Y:S01]  /*33c30*/  STL.64 [R1], R20 ;  /* 0x0000001401007387 */ /* 0x001fe20000100a00 */
[----:B------:R-:W-:Y:S01]  /*33c40*/  STL [R1+0x8], R22 ;  /* 0x0000081601007387 */ /* 0x000fe20000100800 */
[----:B------:R-:W-:-:S02]  /*33c50*/  MOV R8, R23 ;  /* 0x0000001700087202 */ /* 0x000fc40000000f00 */
[----:B------:R-:W0:Y:S04]  /*33c60*/  LDSM.16.MT88.4 R20, [R3+0xd000] ;  /* 0x00d000000314783b */ /* 0x000e280000004200 */
[----:B0-----:R0:W-:Y:S01]  /*33c70*/  STL.64 [R1+0x4720], R22 ;  /* 0x0047201601007387 */ /* 0x0011e20000100a00 */
[----:B------:R1:W-:Y:S01]  /*33c80*/  STL.64 [R1+0x4718], R20 ;  /* 0x0047181401007387 */ /* 0x0003e20000100a00 */
[----:B0-----:R-:W-:Y:S02]  /*33c90*/  MOV R22, R29 ;  /* 0x0000001d00167202 */ /* 0x001fe40000000f00 */
[----:B-1----:R-:W2:Y:S01]  /*33ca0*/  LDL.LU R20, [R1+0x40] ;  /* 0x0000400001147983 */ /* 0x002ea20000300800 */
[----:B------:R-:W2:Y:S02]  /*33cb0*/  LDL.LU R21, [R1+0x44] ;  /* 0x0000440001157983 */ /* 0x000ea40000300800 */
[----:B------:R-:W3:Y:S02]  /*33cc0*/  LDL.LU R29, [R1+0x4800] ;  /* 0x00480000011d7983 */ /* 0x000ee40000300800 */
[----:B------:R-:W2:Y:S01]  /*33cd0*/  LDL.LU R23, [R1+0x4c] ;  /* 0x00004c0001177983 */ /* 0x000ea20000300800 */
[----:B------:R-:W-:Y:S01]  /*33ce0*/  STL.64 [R1+0x4700], R26 ;  /* 0x0047001a01007387 */ /* 0x000fe20000100a00 */
[----:B--2---:R-:W-:Y:S11]  /*33cf0*/  HMMA.16816.F32.BF16 R4, R20, R14, R4 ;  /* 0x0000000e1404723c */ /* 0x004ff60000041804 */
[----:B------:R-:W-:Y:S11]  /*33d00*/  @!UPT UIADD3 URZ, URZ, URZ, URZ ;  /* 0x0000003f3f3ff290 */ /* 0x000ff6000fffe03f */
[----:B------:R-:W-:Y:S01]  /*33d10*/  @!UPT UIADD3 URZ, URZ, URZ, URZ ;  /* 0x0000003f3f3ff290 */ /* 0x000fe2000fffe03f */
[----:B------:R-:W-:Y:S01]  /*33d20*/  STL.64 [R1+0x130], R4 ;  /* 0x0001300401007387 */ /* 0x000fe20000100a00 */
[----:B------:R-:W-:Y:S02]  /*33d30*/  STL.64 [R1+0x138], R6 ;  /* 0x0001380601007387 */ /* 0x000fe40000100a00 */
[----:B------:R0:W-:Y:S02]  /*33d40*/  STL.64 [R1+0x46f8], R24 ;  /* 0x0046f81801007387 */ /* 0x0001e40000100a00 */
[----:B------:R-:W1:Y:S01]  /*33d50*/  LDSM.16.MT88.4 R4, [R0+0xe000] ;  /* 0x00e000000004783b */ /* 0x000e620000004200 */
[----:B0-----:R-:W2:Y:S01]  /*33d60*/  LDL.LU R24, [R1+0xc0] ;  /* 0x0000c00001187983 */ /* 0x001ea20000300800 */
[----:B---3--:R-:W-:Y:S02]  /*33d70*/  MOV R25, R29 ;  /* 0x0000001d00197202 */ /* 0x008fe40000000f00 */
[----:B------:R-:W3:Y:S02]  /*33d80*/  LDL.LU R29, [R1+0x47fc] ;  /* 0x0047fc00011d7983 */ /* 0x000ee40000300800 */
[----:B------:R-:W2:Y:S01]  /*33d90*/  LDL.LU R26, [R1+0xc8] ;  /* 0x0000c800011a7983 */ /* 0x000ea20000300800 */
[----:B------:R-:W2:Y:S01]  /*33da0*/  LDL.LU R27, [R1+0xcc] ;  /* 0x0000cc00011b7983 */ /* 0x000ea20000300800 */
[----:B-1----:R-:W-:Y:S01]  /*33db0*/  IMAD.MOV.U32 R16, RZ, RZ, R4 ;  /* 0x000000ffff107224 */ /* 0x002fe200078e0004 */
[----:B------:R-:W-:-:S02]  /*33dc0*/  MOV R17, R5 ;  /* 0x0000000500117202 */ /* 0x000fc40000000f00 */
[----:B------:R-:W-:Y:S02]  /*33dd0*/  MOV R13, R6 ;  /* 0x00000006000d7202 */ /* 0x000fe40000000f00 */
[----:B------:R-:W-:Y:S01]  /*33de0*/  MOV R12, R7 ;  /* 0x00000007000c7202 */ /* 0x000fe20000000f00 */
[----:B------:R-:W-:Y:S04]  /*33df0*/  STL [R1+0x46c0], R3 ;  /* 0x0046c00301007387 */ /* 0x000fe80000100800 */
[----:B---3--:R-:W0:Y:S04]  /*33e00*/  LDSM.16.M88.4 R4, [R29+0x20180] ;  /* 0x020180001d04783b */ /* 0x008e280000000200 */
[----:B0-----:R-:W-:Y:S01]  /*33e10*/  STL [R1+0x45b8], R6 ;  /* 0x0045b80601007387 */ /* 0x001fe20000100800 */
[----:B------:R-:W-:Y:S02]  /*33e20*/  STL [R1+0x45b4], R7 ;  /* 0x0045b40701007387 */ /* 0x000fe40000100800 */
[----:B------:R2:W-:Y:S02]  /*33e30*/  STL.64 [R1+0x46e0], R4 ;  /* 0x0046e00401007387 */ /* 0x0005e40000100a00 */
[----:B--2---:R-:W-:Y:S01]  /*33e40*/  HMMA.16816.F32.BF16 R4, R20, R18, R24 ;  /* 0x000000121404723c */ /* 0x004fe20000041818 */
[----:B------:R-:W-:Y:S01]  /*33e50*/  STL.64 [R1+0x47d0], R18 ;  /* 0x0047d01201007387 */ /* 0x000fe20000100a00 */
[----:B------:R-:W-:Y:S11]  /*33e60*/  STL.64 [R1+0x47c8], R16 ;  /* 0x0047c81001007387 */ /* 0x000ff60000100a00 */
[----:B------:R-:W-:Y:S10]  /*33e70*/  @!UPT UIADD3 URZ, URZ, URZ, URZ ;  /* 0x0000003f3f3ff290 */ /* 0x000ff4000fffe03f */
[----:B------:R0:W-:Y:S01]  /*33e80*/  STL.64 [R1+0x40], R4 ;  /* 0x0000400401007387 */ /* 0x0001e20000100a00 */
[----:B------:R1:W-:Y:S03]  /*33e90*/  STL.64 [R1+0x48], R6 ;  /* 0x0000480601007387 */ /* 0x0003e60000100a00 */
[----:B0-----:R-:W2:Y:S01]  /*33ea0*/  LDL.LU R4, [R1+0x60] ;  /* 0x0000600001047983 */ /* 0x001ea20000300800 */
[----:B------:R-:W2:Y:S02]  /*33eb0*/  LDL.LU R5, [R1+0x64] ;  /* 0x0000640001057983 */ /* 0x000ea40000300800 */
[----:B-1----:R-:W3:Y:S02]  /*33ec0*/  LDL.LU R6, [R1+0x68] ;  /* 0x0000680001067983 */ /* 0x002ee40000300800 */
[----:B------:R-:W3:Y:S01]  /*33ed0*/  LDL.LU R7, [R1+0x6c] ;  /* 0x00006c0001077983 */ /* 0x000ee20000300800 */
[----:B------:R-:W4:Y:S01]  /*33ee0*/  LDL.LU R24, [R1+0xf0] ;  /* 0x0000f00001187983 */ /* 0x000f220000300800 */
[----:B------:R-:W4:Y:S02]  /*33ef0*/  LDL.LU R25, [R1+0xf4] ;  /* 0x0000f40001197983 */ /* 0x000f240000300800 */
[----:B------:R-:W2:Y:S02]  /*33f00*/  LDL.LU R26, [R1+0xf8] ;  /* 0x0000f800011a7983 */ /* 0x000ea40000300800 */
[----:B------:R-:W2:Y:S01]  /*33f10*/  LDL.LU R27, [R1+0xfc] ;  /* 0x0000fc00011b7983 */ /* 0x000ea20000300800 */
[----:B------:R-:W2:Y:S01]  /*33f20*/  LDL.LU R20, [R1] ;  /* 0x0000000001147983 */ /* 0x000ea20000300800 */
[----:B------:R-:W2:Y:S02]  /*33f30*/  LDL.LU R21, [R1+0x4] ;  /* 0x0000040001157983 */ /* 0x000ea40000300800 */
[----:B------:R-:W2:Y:S02]  /*33f40*/  LDL.LU R22, [R1+0x8] ;  /* 0x0000080001167983 */ /* 0x000ea40000300800 */
[----:B------:R-:W-:-:S02]  /*33f50*/  IMAD.MOV.U32 R23, RZ, RZ, R8 ;  /* 0x000000ffff177224 */ /* 0x000fc400078e0008 */
[----:B------:R-:W3:Y:S04]  /*33f60*/  LDL.LU R8, [R1+0x47f8] ;  /* 0x0047f80001087983 */ /* 0x000ee80000300800 */
[----:B--2---:R-:W-:Y:S01]  /*33f70*/  STL.64 [R1+0x4750], R22 ;  /* 0x0047501601007387 */ /* 0x004fe20000100a00 */
[----:B------:R-:W-:Y:S02]  /*33f80*/  STL.64 [R1+0x4748], R20 ;  /* 0x0047481401007387 */ /* 0x000fe40000100a00 */
[----:B------:R-:W-:Y:S02]  /*33f90*/  STL.64 [R1+0x4710], R26 ;  /* 0x0047101a01007387 */ /* 0x000fe40000100a00 */
[----:B----4-:R0:W-:Y:S02]  /*33fa0*/  STL.64 [R1+0x4708], R24 ;  /* 0x0047081801007387 */ /* 0x0101e40000100a00 */
[----:B0-----:R-:W2:Y:S01]  /*33fb0*/  LDL.LU R24, [R1+0x120] ;  /* 0x0001200001187983 */ /* 0x001ea20000300800 */
[----:B------:R-:W2:Y:S02]  /*33fc0*/  LDL.LU R25, [R1+0x124] ;  /* 0x0001240001197983 */ /* 0x000ea40000300800 */
[----:B------:R-:W4:Y:S02]  /*33fd0*/  LDL.LU R26, [R1+0x128] ;  /* 0x00012800011a7983 */ /* 0x000f240000300800 */
[----:B------:R-:W4:Y:S01]  /*33fe0*/  LDL.LU R27, [R1+0x12c] ;  /* 0x00012c00011b7983 */ /* 0x000f220000300800 */
[----:B------:R-:W-:-:S02]  /*33ff0*/  MOV R20, R9 ;  /* 0x0000000900147202 */ /* 0x000fc40000000f00 */
[----:B------:R-:W-:Y:S02]  /*34000*/  MOV R21, R10 ;  /* 0x0000000a00157202 */ /* 0x000fe40000000f00 */
[----:B------:R-:W-:Y:S01]  /*34010*/  MOV R22, R11 ;  /* 0x0000000b00167202 */ /* 0x000fe20000000f00 */
[----:B----4-:R-:W-:Y:S01]  /*34020*/  STL.64 [R1+0x4730], R26 ;  /* 0x0047301a01007387 */ /* 0x010fe20000100a00 */
[----:B--2---:R0:W-:Y:S03]  /*34030*/  STL.64 [R1+0x4728], R24 ;  /* 0x0047281801007387 */ /* 0x0041e60000100a00 */
[----:B0-----:R-:W2:Y:S01]  /*34040*/  LDL.LU R24, [R1+0x110] ;  /* 0x0001100001187983 */ /* 0x001ea20000300800 */
[----:B------:R-:W2:Y:S02]  /*34050*/  LDL.LU R25, [R1+0x114] ;  /* 0x0001140001197983 */ /* 0x000ea40000300800 */
[----:B------:R-:W4:Y:S02]  /*34060*/  LDL.LU R26, [R1+0x118] ;  /* 0x00011800011a7983 */ /* 0x000f240000300800 */
[----:B------:R-:W4:Y:S01]  /*34070*/  LDL.LU R27, [R1+0x11c] ;  /* 0x00011c00011b7983 */ /* 0x000f220000300800 */
[----:B------:R-:W2:Y:S01]  /*34080*/  LDL.LU R9, [R1+0x47f4] ;  /* 0x0047f40001097983 */ /* 0x000ea20000300800 */
[----:B------:R-:W4:Y:S02]  /*34090*/  LDL.LU R10, [R1+0x47f0] ;  /* 0x0047f000010a7983 */ /* 0x000f240000300800 */
[----:B------:R-:W4:Y:S02]  /*340a0*/  LDL.LU R11, [R1+0x47ec] ;  /* 0x0047ec00010b7983 */ /* 0x000f240000300800 */
[----:B------:R-:W-:-:S02]  /*340b0*/  IMAD.MOV.U32 R23, RZ, RZ, R2 ;  /* 0x000000ffff177224 */ /* 0x000fc400078e0002 */
[----:B------:R-:W4:Y:S03]  /*340c0*/  LDL.LU R2, [R1+0x47e8] ;  /* 0x0047e80001027983 */ /* 0x000f260000300800 */
[----:B------:R-:W-:Y:S02]  /*340d0*/  STL.64 [R1+0x4780], R22 ;  /* 0x0047801601007387 */ /* 0x000fe40000100a00 */
[----:B------:R3:W-:Y:S02]  /*340e0*/  STL.64 [R1+0x4778], R20 ;  /* 0x0047781401007387 */ /* 0x0007e40000100a00 */
[----:B---3--:R-:W-:Y:S02]  /*340f0*/  MOV R20, R8 ;  /* 0x0000000800147202 */ /* 0x008fe40000000f00 */
[----:B------:R-:W3:Y:S01]  /*34100*/  LDL.LU R8, [R1+0x47e4] ;  /* 0x0047e40001087983 */ /* 0x000ee20000300800 */
[----:B--2---:R-:W-:-:S02]  /*34110*/  MOV R21, R9 ;  /* 0x0000000900157202 */ /* 0x004fc40000000f00 */
[----:B----4-:R-:W-:Y:S01]  /*34120*/  MOV R22, R10 ;  /* 0x0000000a00167202 */ /* 0x010fe20000000f00 */
[----:B------:R-:W-:Y:S01]  /*34130*/  IMAD.MOV.U32 R23, RZ, RZ, R11 ;  /* 0x000000ffff177224 */ /* 0x000fe200078e000b */
[----:B------:R-:W2:Y:S01]  /*34140*/  LDL.LU R9, [R1+0x47e0] ;  /* 0x0047e00001097983 */ /* 0x000ea20000300800 */
[----:B------:R-:W4:Y:S02]  /*34150*/  LDL.LU R10, [R1+0x47dc] ;  /* 0x0047dc00010a7983 */ /* 0x000f240000300800 */
[----:B------:R-:W2:Y:S01]  /*34160*/  LDL.LU R11, [R1+0x47d8] ;  /* 0x0047d800010b7983 */ /* 0x000ea20000300800 */
[----:B------:R-:W-:Y:S01]  /*34170*/  STL.64 [R1+0x47b0], R22 ;  /* 0x0047b01601007387 */ /* 0x000fe20000100a00 */
        /* <DEDUP_REMOVED lines=39> */
[----:B---3--:R-:W-:Y:S01]  /*343f0*/  HMMA.16816.F32.BF16 R16, R20, R14, R16 ;  /* 0x0000000e1410723c */ /* 0x008fe20000041810 */
[----:B--2---:R-:W-:Y:S01]  /*34400*/  STL.64 [R1+0x47c0], R26 ;  /* 0x0047c01a01007387 */ /* 0x004fe20000100a00 */
[----:B------:R0:W-:Y:S03]  /*34410*/  STL.64 [R1+0x47b8], R24 ;  /* 0x0047b81801007387 */ /* 0x0001e60000100a00 */
[----:B0-----:R-:W2:Y:S01]  /*34420*/  LDL.LU R24, [R1+0x160] ;  /* 0x0001600001187983 */ /* 0x001ea20000300800 */
[----:B------:R-:W2:Y:S02]  /*34430*/  LDL.LU R25, [R1+0x164] ;  /* 0x0001640001197983 */ /* 0x000ea40000300800 */
[----:B------:R-:W2:Y:S02]  /*34440*/  LDL.LU R26, [R1+0x168] ;  /* 0x00016800011a7983 */ /* 0x000ea40000300800 */
[----:B------:R-:W2:Y:S01]  /*34450*/  LDL.LU R27, [R1+0x16c] ;  /* 0x00016c00011b7983 */ /* 0x000ea20000300800 */
[----:B------:R0:W-:Y:S01]  /*34460*/  STL.64 [R1+0x46f0], R6 ;  /* 0x0046f00601007387 */ /* 0x0001e20000100a00 */
[----:B------:R1:W-:Y:S01]  /*34470*/  STL.64 [R1+0x46e8], R4 ;  /* 0x0046e80401007387 */ /* 0x0003e20000100a00 */
[----:B0-----:R-:W-:-:S02]  /*34480*/  MOV R6, R9 ;  /* 0x0000000900067202 */ /* 0x001fc40000000f00 */
[----:B-1----:R-:W-:Y:S02]  /*34490*/  MOV R4, R11 ;  /* 0x0000000b00047202 */ /* 0x002fe40000000f00 */
[----:B----4-:R-:W-:Y:S01]  /*344a0*/  MOV R5, R10 ;  /* 0x0000000a00057202 */ /* 0x010fe20000000f00 */
[----:B------:R-:W-:Y:S02]  /*344b0*/  IMAD.MOV.U32 R7, RZ, RZ, R8 ;  /* 0x000000ffff077224 */ /* 0x000fe400078e0008 */
[----:B------:R-:W0:Y:S04]  /*344c0*/  LDSM.16.M88.4 R8, [R29+0x28180] ;  /* 0x028180001d08783b */ /* 0x000e280000000200 */
[----:B0-----:R-:W-:Y:S01]  /*344d0*/  STL [R1+0x4618], R10 ;  /* 0x0046180a01007387 */ /* 0x001fe20000100800 */
[----:B------:R-:W-:Y:S02]  /*344e0*/  STL [R1+0x45b0], R11 ;  /* 0x0045b00b01007387 */ /* 0x000fe40000100800 */
[----:B------:R-:W-:Y:S02]  /*344f0*/  STL [R1+0x4328], R29 ;  /* 0x0043281d01007387 */ /* 0x000fe40000100800 */
[----:B------:R-:W-:Y:S01]  /*34500*/  STL.64 [R1+0x180], R16 ;  /* 0x0001801001007387 */ /* 0x000fe20000100a00 */
[----:B------:R0:W-:Y:S04]  /*34510*/  STL.64 [R1+0x188], R18 ;  /* 0x0001881201007387 */ /* 0x0001e80000100a00 */
[----:B0-----:R-:W2:Y:S01]  /*34520*/  LDL.LU.64 R18, [R1+0x47d0] ;  /* 0x0047d00001127983 */ /* 0x001ea20000300a00 */
[----:B------:R-:W3:Y:S01]  /*34530*/  LDL.LU.64 R16, [R1+0x47c8] ;  /* 0x0047c80001107983 */ /* 0x000ee20000300a00 */
[----:B--2---:R-:W-:Y:S02]  /*34540*/  HMMA.16816.F32.BF16 R20, R20, R18, R24 ;  /* 0x000000121414723c */ /* 0x004fe40000041818 */
[----:B------:R-:W2:Y:S01]  /*34550*/  LDL.LU.64 R26, [R1+0x47c0] ;  /* 0x0047c000011a7983 */ /* 0x000ea20000300a00 */
[----:B------:R-:W2:Y:S11]  /*34560*/  LDL.LU.64 R24, [R1+0x47b8] ;  /* 0x0047b80001187983 */ /* 0x000eb60000300a00 */
[----:B------:R-:W-:Y:S09]  /*34570*/  @!UPT UIADD3 URZ, URZ, URZ, URZ ;  /* 0x0000003f3f3ff290 */ /* 0x000ff2000fffe03f */
[----:B------:R-:W-:Y:S01]  /*34580*/  STL.64 [R1+0x160], R20 ;  /* 0x0001601401007387 */ /* 0x000fe20000100a00 */
[----:B------:R-:W-:Y:S01]  /*34590*/  STL [R1+0x168], R22 ;  /* 0x0001681601007387 */ /* 0x000fe20000100800 */
[----:B------:R-:W-:Y:S02]  /*345a0*/  MOV R3, R23 ;  /* 0x0000001700037202 */ /* 0x000fe40000000f00 */
[----:B------:R-:W0:Y:S04]  /*345b0*/  LDSM.16.MT88.4 R20, [R0+0xe080] ;  /* 0x00e080000014783b */ /* 0x000e280000004200 */
[----:B------:R-:W-:Y:S04]  /*345c0*/  STL [R1+0x46c4], R3 ;  /* 0x0046c40301007387 */ /* 0x000fe80000100800 */
[----:B0-----:R-:W-:Y:S01]  /*345d0*/  STL.64 [R1+0x30], R20 ;  /* 0x0000301401007387 */ /* 0x001fe20000100a00 */
[----:B------:R0:W-:Y:S03]  /*345e0*/  STL.64 [R1+0x38], R22 ;  /* 0x0000381601007387 */ /* 0x0001e60000100a00 */
[----:B0-----:R-:W2:Y:S01]  /*345f0*/  LDL.LU.64 R22, [R1+0x47b0] ;  /* 0x0047b00001167983 */ /* 0x001ea20000300a00 */
[----:B------:R-:W2:Y:S02]  /*34600*/  LDL.LU.64 R20, [R1+0x47a8] ;  /* 0x0047a80001147983 */ /* 0x000ea40000300a00 */
[----:B------:R-:W-:Y:S01]  /*34610*/  STL [R1+0x46c8], R0 ;  /* 0x0046c80001007387 */ /* 0x000fe20000100800 */
[C---:B--2---:R-:W-:Y:S11]  /*34620*/  HMMA.16816.F32.BF16 R24, R20.reuse, R14, R24 ;  /* 0x0000000e1418723c */ /* 0x044ff60000041818 */
[----:B------:R-:W-:Y:S11]  /*34630*/  @!UPT UIADD3 URZ, URZ, URZ, URZ ;  /* 0x0000003f3f3ff290 */ /* 0x000ff6000fffe03f */
[----:B------:R-:W-:Y:S01]  /*34640*/  @!UPT UIADD3 URZ, URZ, URZ, URZ ;  /* 0x0000003f3f3ff290 */ /* 0x000fe2000fffe03f */
[----:B------:R-:W-:Y:S01]  /*34650*/  STL.64 [R1+0x190], R24 ;  /* 0x0001901801007387 */ /* 0x000fe20000100a00 */
[----:B------:R0:W-:Y:S01]  /*34660*/  STL [R1+0x19c], R27 ;  /* 0x00019c1b01007387 */ /* 0x0001e20000100800 */
[----:B------:R-:W-:Y:S02]  /*34670*/  MOV R3, R26 ;  /* 0x0000001a00037202 */ /* 0x000fe40000000f00 */
[----:B0-----:R-:W2:Y:S01]  /*34680*/  LDL.LU.64 R26, [R1+0x47a0] ;  /* 0x0047a000011a7983 */ /* 0x001ea20000300a00 */
[----:B------:R-:W2:Y:S02]  /*34690*/  LDL.LU.64 R24, [R1+0x4798] ;  /* 0x0047980001187983 */ /* 0x000ea40000300a00 */
[----:B------:R-:W-:Y:S01]  /*346a0*/  STL [R1+0x46cc], R3 ;  /* 0x0046cc0301007387 */ /* 0x000fe20000100800 */
[----:B--2---:R-:W-:Y:S01]  /*346b0*/  HMMA.16816.F32.BF16 R20, R20, R18, R24 ;  /* 0x000000121414723c */ /* 0x004fe20000041818 */
[----:B------:R-:W2:Y:S01]  /*346c0*/  LDL.LU.64 R26, [R1+0x4790] ;  /* 0x00479000011a7983 */ /* 0x000ea20000300a00 */
[----:B------:R-:W2:Y:S11]  /*346d0*/  LDL.LU.64 R24, [R1+0x4788] ;  /* 0x0047880001187983 */ /* 0x000eb60000300a00 */
[----:B------:R-:W-:Y:S10]  /*346e0*/  @!UPT UIADD3 URZ, URZ, URZ, URZ ;  /* 0x0000003f3f3ff290 */ /* 0x000ff4000fffe03f */
[----:B------:R-:W-:Y:S01]  /*346f0*/  STL.64 [R1+0xe0], R20 ;  /* 0x0000e01401007387 */ /* 0x000fe20000100a00 */
[----:B------:R-:W-:Y:S01]  /*34700*/  STL [R1+0xe8], R22 ;  /* 0x0000e81601007387 */ /* 0x000fe20000100800 */
[----:B------:R-:W-:Y:S02]  /*34710*/  MOV R0, R23 ;  /* 0x0000001700007202 */ /* 0x000fe40000000f00 */
[----:B------:R-:W0:Y:S04]  /*34720*/  LDSM.16.MT88.4 R20, [R2+0xe000] ;  /* 0x00e000000214783b */ /* 0x000e280000004200 */
[----:B------:R-:W-:Y:S04]  /*34730*/  STL [R1+0x46d0], R0 ;  /* 0x0046d00001007387 */ /* 0x000fe80000100800 */
[----:B0-----:R-:W-:Y:S01]  /*34740*/  STL.64 [R1+0x20], R20 ;  /* 0x0000201401007387 */ /* 0x001fe20000100a00 */
[----:B------:R0:W-:Y:S02]  /*34750*/  STL [R1+0x28], R22 ;  /* 0x0000281601007387 */ /* 0x0001e40000100800 */
[----:B------:R-:W-:-:S02]  /*34760*/  IMAD.MOV.U32 R3, RZ, RZ, R23 ;  /* 0x000000ffff037224 */ /* 0x000fc400078e0017 */
        /* <DEDUP_REMOVED lines=11> */
[----:B--2---:R-:W-:Y:S01]  /*34820*/  HMMA.16816.F32.BF16 R20, R20, R18, R24 ;  /* 0x000000121414723c */ /* 0x004fe20000041818 */
[----:B------:R-:W2:Y:S01]  /*34830*/  LDL.LU.64 R26, [R1+0x4760] ;  /* 0x00476000011a7983 */ /* 0x000ea20000300a00 */
[----:B------:R-:W2:Y:S11]  /*34840*/  LDL.LU.64 R24, [R1+0x4758] ;  /* 0x0047580001187983 */ /* 0x000eb60000300a00 */
[----:B------:R-:W-:Y:S10]  /*34850*/  @!UPT UIADD3 URZ, URZ, URZ, URZ ;  /* 0x0000003f3f3ff290 */ /* 0x000ff4000fffe03f */
[----:B------:R-:W-:Y:S01]  /*34860*/  STL.64 [R1+0xd0], R20 ;  /* 0x0000d01401007387 */ /* 0x000fe20000100a00 */
[----:B------:R0:W-:Y:S01]  /*34870*/  STL [R1+0xd8], R22 ;  /* 0x0000d81601007387 */ /* 0x0001e20000100800 */
[----:B------:R-:W-:Y:S02]  /*34880*/  MOV R3, R23 ;  /* 0x0000001700037202 */ /* 0x000fe40000000f00 */
[----:B0-----:R-:W2:Y:S01]  /*34890*/  LDL.LU.64 R22, [R1+0x4750] ;  /* 0x0047500001167983 */ /* 0x001ea20000300a00 */
[----:B------:R-:W2:Y:S02]  /*348a0*/  LDL.LU.64 R20, [R1+0x4748] ;  /* 0x0047480001147983 */ /* 0x000ea40000300a00 */
[C---:B--2---:R-:W-:Y:S11]  /*348b0*/  HMMA.16816.F32.BF16 R24, R20.reuse, R14, R24 ;  /* 0x0000000e1418723c */ /* 0x044ff60000041818 */
[----:B------:R-:W-:Y:S11]  /*348c0*/  @!UPT UIADD3 URZ, URZ, URZ, URZ ;  /* 0x0000003f3f3ff290 */ /* 0x000ff6000fffe03f */
[----:B------:R-:W-:Y:S01]  /*348d0*/  @!UPT UIADD3 URZ, URZ, URZ, URZ ;  /* 0x0000003f3f3ff290 */ /* 0x000fe2000fffe03f */
[----:B------:R-:W-:Y:S01]  /*348e0*/  STL [R1+0xc4], R25 ;  /* 0x0000c41901007387 */ /* 0x000fe20000100800 */
[----:B------:R0:W-:Y:S01]  /*348f0*/  STL.64 [R1+0xc8], R26 ;  /* 0x0000c81a01007387 */ /* 0x0001e20000100a00 */
        /* <DEDUP_REMOVED lines=22> */
[----:B------:R0:W-:Y:S01]  /*34a60*/  STL.64 [R1+0x90], R20 ;  /* 0x0000901401007387 */ /* 0x0001e20000100a00 */
[----:B------:R1:W-:Y:S03]  /*34a70*/  STL.64 [R1+0x98], R22 ;  /* 0x0000981601007387 */ /* 0x0003e60000100a00 */
[----:B0-----:R-:W4:Y:S01]  /*34a80*/  LDL.LU R20, [R1+0x70] ;  /* 0x0000700001147983 */ /* 0x001f220000300800 */
[----:B------:R-:W4:Y:S02]  /*34a90*/  LDL.LU R21, [R1+0x74] ;  /* 0x0000740001157983 */ /* 0x000f240000300800 */
[----:B-1----:R-:W4:Y:S02]  /*34aa0*/  LDL.LU R22, [R1+0x78] ;  /* 0x0000780001167983 */ /* 0x002f240000300800 */
[----:B------:R-:W4:Y:S01]  /*34ab0*/  LDL.LU R23, [R1+0x7c] ;  /* 0x00007c0001177983 */ /* 0x000f220000300800 */
        /* <DEDUP_REMOVED lines=8> */
[----:B------:R-:W4:Y:S11]  /*34b40*/  LDL.LU.64 R4, [R1+0x46e0] ;  /* 0x0046e00001047983 */ /* 0x000f360000300a00 */
[----:B------:R-:W-:Y:S11]  /*34b50*/  @!UPT UIADD3 URZ, URZ, URZ, URZ ;  /* 0x0000003f3f3ff290 */ /* 0x000ff6000fffe03f */
[----:B------:R-:W-:Y:S01]  /*34b60*/  STL.64 [R1+0x60], R24 ;  /* 0x0000601801007387 */ /* 0x000fe20000100a00 */
[----:B------:R0:W-:Y:S02]  /*34b70*/  STL.64 [R1+0x68], R26 ;  /* 0x0000681a01007387 */ /* 0x0001e40000100a00 */
[----:B0-----:R-:W-:Y:S02]  /*34b80*/  MOV R26, R13 ;  /* 0x0000000d001a7202 */ /* 0x001fe40000000f00 */
[----:B------:R-:W-:Y:S02]  /*34b90*/  MOV R27, R12 ;  /* 0x0000000c001b7202 */ /* 0x000fe40000000f00 */
[----:B------:R-:W0:Y:S01]  /*34ba0*/  LDSM.16.MT88.4 R12, [R2+0xe080] ;  /* 0x00e08000020c783b */ /* 0x000e220000004200 */
[----:B---3--:R-:W-:Y:S01]  /*34bb0*/  IMAD.MOV.U32 R24, RZ, RZ, R16 ;  /* 0x000000ffff187224 */ /* 0x008fe200078e0010 */
[----:B------:R-:W-:Y:S01]  /*34bc0*/  MOV R25, R17 ;  /* 0x0000001100197202 */ /* 0x000fe20000000f00 */
[----:B------:R-:W2:Y:S01]  /*34bd0*/  LDL.LU R16, [R1+0x46dc] ;  /* 0x0046dc0001107983 */ /* 0x000ea20000300800 */
[----:B------:R-:W3:Y:S05]  /*34be0*/  LDL.LU R17, [R1+0x46d8] ;  /* 0x0046d80001117983 */ /* 0x000eea0000300800 */
[----:B----4-:R-:W-:Y:S11]  /*34bf0*/  HMMA.16816.F32.BF16 R20, R24, R4, R20 ;  /* 0x000000041814723c */ /* 0x010ff60000041814 */
[----:B------:R-:W-:Y:S11]  /*34c00*/  @!UPT UIADD3 URZ, URZ, URZ, URZ ;  /* 0x0000003f3f3ff290 */ /* 0x000ff6000fffe03f */
[----:B------:R-:W-:Y:S01]  /*34c10*/  @!UPT UIADD3 URZ, URZ, URZ, URZ ;  /* 0x0000003f3f3ff290 */ /* 0x000fe2000fffe03f */
[----:B------:R0:W-:Y:S01]  /*34c20*/  STL.64 [R1+0x70], R20 ;  /* 0x0000701401007387 */ /* 0x0001e20000100a00 */
[----:B------:R1:W-:Y:S01]  /*34c30*/  STL.64 [R1+0x78], R22 ;  /* 0x0000781601007387 */ /* 0x0003e20000100a00 */
[----:B0-----:R-:W-:Y:S01]  /*34c40*/  MOV R21, R14 ;  /* 0x0000000e00157202 */ /* 0x001fe20000000f00 */
[----:B-1----:R-:W-:Y:S01]  /*34c50*/  IMAD.MOV.U32 R23, RZ, RZ, R12 ;  /* 0x000000ffff177224 */ /* 0x002fe200078e000c */
[----:B------:R-:W-:Y:S02]  /*34c60*/  MOV R22, R13 ;  /* 0x0000000d00167202 */ /* 0x000fe40000000f00 */
[----:B------:R-:W-:Y:S02]  /*34c70*/  MOV R20, R15 ;  /* 0x0000000f00147202 */ /* 0x000fe40000000f00 */
[----:B------:R-:W0:Y:S04]  /*34c80*/  LDSM.16.MT88.4 R12, [R28+0xe000] ;  /* 0x00e000001c0c783b */ /* 0x000e280000004200 */
[----:B------:R-:W-:Y:S04]  /*34c90*/  STL [R1+0x4600], R2 ;  /* 0x0046000201007387 */ /* 0x000fe80000100800 */
[----:B0-----:R-:W-:Y:S01]  /*34ca0*/  STL.64 [R1+0x4648], R14 ;  /* 0x0046480e01007387 */ /* 0x001fe20000100a00 */
[----:B------:R0:W-:Y:S03]  /*34cb0*/  STL.64 [R1+0x4640], R12 ;  /* 0x0046400c01007387 */ /* 0x0001e60000100a00 */
[----:B0-----:R-:W4:Y:S01]  /*34cc0*/  LDL.LU R12, [R1+0x100] ;  /* 0x00010000010c7983 */ /* 0x001f220000300800 */
[----:B------:R-:W4:Y:S02]  /*34cd0*/  LDL.LU R13, [R1+0x104] ;  /* 0x00010400010d7983 */ /* 0x000f240000300800 */
[----:B---3--:R-:W-:Y:S01]  /*34ce0*/  IMAD.MOV.U32 R14, RZ, RZ, R17 ;  /* 0x000000ffff0e7224 */ /* 0x008fe200078e0011 */
[----:B--2---:R-:W-:-:S02]  /*34cf0*/  MOV R15, R16 ;  /* 0x00000010000f7202 */ /* 0x004fc40000000f00 */
[----:B------:R-:W0:Y:S04]  /*34d00*/  LDSM.16.MT88.4 R16, [R28+0xe080] ;  /* 0x00e080001c10783b */ /* 0x000e280000004200 */
[----:B0-----:R-:W-:Y:S01]  /*34d10*/  STL.64 [R1+0x4628], R18 ;  /* 0x0046281201007387 */ /* 0x001fe20000100a00 */
[----:B------:R0:W-:Y:S02]  /*34d20*/  STL.64 [R1+0x4620], R16 ;  /* 0x0046201001007387 */ /* 0x0001e40000100a00 */
[----:B------:R-:W-:Y:S01]  /*34d30*/  STL [R1+0x4604], R28 ;  /* 0x0046041c01007387 */ /* 0x000fe20000100800 */
[----:B----4-:R-:W-:Y:S11]  /*34d40*/  HMMA.16816.F32.BF16 R24, R24, R8, R12 ;  /* 0x000000081818723c */ /* 0x010ff6000004180c */
[----:B------:R-:W-:Y:S11]  /*34d50*/  @!UPT UIADD3 URZ, URZ, URZ, URZ ;  /* 0x0000003f3f3ff290 */ /* 0x000ff6000fffe03f */
[----:B------:R-:W-:Y:S02]  /*34d60*/  @!UPT UIADD3 URZ, URZ, URZ, URZ ;  /* 0x0000003f3f3ff290 */ /* 0x000fe4000fffe03f */
[----:B------:R-:W-:-:S05]  /*34d70*/  IMAD.MOV.U32 R11, RZ, RZ, R26 ;  /* 0x000000ffff0b7224 */ /* 0x000fca00078e001a */
[----:B------:R-:W-:Y:S01]  /*34d80*/  STL.64 [R1+0x46b8], R10 ;  /* 0x0046b80a01007387 */ /* 0x000fe20000100a00 */
[----:B------:R-:W-:Y:S02]  /*34d90*/  STL.64 [R1+0x46b0], R8 ;  /* 0x0046b00801007387 */ /* 0x000fe40000100a00 */
[----:B0-----:R-:W2:Y:S02]  /*34da0*/  LDL.LU R16, [R1+0xd0] ;  /* 0x0000d00001107983 */ /* 0x001ea40000300800 */
[----:B------:R-:W2:Y:S01]  /*34db0*/  LDL.LU R17, [R1+0xd4] ;  /* 0x0000d40001117983 */ /* 0x000ea20000300800 */
[----:B------:R-:W3:Y:S01]  /*34dc0*/  LDL.LU R18, [R1+0xd8] ;  /* 0x0000d80001127983 */ /* 0x000ee20000300800 */
[----:B------:R-:W-:Y:S02]  /*34dd0*/  MOV R19, R3 ;  /* 0x0000000300137202 */ /* 0x000fe40000000f00 */
[----:B------:R-:W4:Y:S03]  /*34de0*/  LDL.LU R3, [R1+0x46d4] ;  /* 0x0046d40001037983 */ /* 0x000f260000300800 */
[----:B---3--:R-:W-:Y:S01]  /*34df0*/  STL.64 [R1+0x4638], R18 ;  /* 0x0046381201007387 */ /* 0x008fe20000100a00 */
[----:B--2---:R0:W-:Y:S03]  /*34e00*/  STL.64 [R1+0x4630], R16 ;  /* 0x0046301001007387 */ /* 0x0041e60000100a00 */
[----:B0-----:R-:W2:Y:S01]  /*34e10*/  LDL.LU R16, [R1+0x170] ;  /* 0x0001700001107983 */ /* 0x001ea20000300800 */
[----:B------:R-:W2:Y:S02]  /*34e20*/  LDL.LU R17, [R1+0x174] ;  /* 0x0001740001117983 */ /* 0x000ea40000300800 */
[----:B------:R-:W3:Y:S01]  /*34e30*/  LDL.LU R18, [R1+0x178] ;  /* 0x0001780001127983 */ /* 0x000ee20000300800 */
[----:B------:R-:W-:-:S02]  /*34e40*/  MOV R19, R0 ;  /* 0x0000000000137202 */ /* 0x000fc40000000f00 */
[----:B------:R-:W4:Y:S01]  /*34e50*/  LDL.LU R0, [R1+0x46d0] ;  /* 0x0046d00001007983 */ /* 0x000f220000300800 */
[----:B------:R-:W-:Y:S02]  /*34e60*/  MOV R6, R24 ;  /* 0x0000001800067202 */ /* 0x000fe40000000f00 */
[----:B------:R-:W-:Y:S02]  /*34e70*/  MOV R14, R21 ;  /* 0x00000015000e7202 */ /* 0x000fe40000000f00 */
[----:B------:R-:W-:Y:S02]  /*34e80*/  MOV R15, R20 ;  /* 0x00000014000f7202 */ /* 0x000fe40000000f00 */
[----:B------:R-:W-:Y:S01]  /*34e90*/  MOV R7, R25 ;  /* 0x0000001900077202 */ /* 0x000fe20000000f00 */
[----:B------:R-:W-:Y:S01]  /*34ea0*/  IMAD.MOV.U32 R12, RZ, RZ, R23 ;  /* 0x000000ffff0c7224 */ /* 0x000fe200078e0017 */
[----:B------:R-:W-:Y:S02]  /*34eb0*/  MOV R13, R22 ;  /* 0x00000016000d7202 */ /* 0x000fe40000000f00 */
[----:B------:R-:W-:Y:S01]  /*34ec0*/  MOV R29, R27 ;  /* 0x0000001b001d7202 */ /* 0x000fe20000000f00 */
[----:B---3--:R-:W-:Y:S01]  /*34ed0*/  STL.64 [R1+0x4658], R18 ;  /* 0x0046581201007387 */ /* 0x008fe20000100a00 */
[----:B--2---:R-:W-:Y:S02]  /*34ee0*/  STL.64 [R1+0x4650], R16 ;  /* 0x0046501001007387 */ /* 0x004fe40000100a00 */
[----:B------:R-:W2:Y:S02]  /*34ef0*/  LDL.LU R24, [R1+0x30] ;  /* 0x0000300001187983 */ /* 0x000ea40000300800 */
[----:B------:R-:W2:Y:S01]  /*34f00*/  LDL.LU R25, [R1+0x34] ;  /* 0x0000340001197983 */ /* 0x000ea20000300800 */
[----:B------:R-:W2:Y:S01]  /*34f10*/  LDL.LU R26, [R1+0x38] ;  /* 0x00003800011a7983 */ /* 0x000ea20000300800 */
[----:B------:R-:W2:Y:S02]  /*34f20*/  LDL.LU R27, [R1+0x3c] ;  /* 0x00003c00011b7983 */ /* 0x000ea40000300800 */
[----:B------:R-:W-:Y:S02]  /*34f30*/  STL.64 [R1+0x4678], R14 ;  /* 0x0046780e01007387 */ /* 0x000fe40000100a00 */
[----:B------:R0:W-:Y:S02]  /*34f40*/  STL.64 [R1+0x4670], R12 ;  /* 0x0046700c01007387 */ /* 0x0001e40000100a00 */
[----:B0-----:R-:W3:Y:S01]  /*34f50*/  LDL.LU R12, [R1+0x20] ;  /* 0x00002000010c7983 */ /* 0x001ee20000300800 */
[----:B------:R-:W3:Y:S02]  /*34f60*/  LDL.LU R13, [R1+0x24] ;  /* 0x00002400010d7983 */ /* 0x000ee40000300800 */
[----:B------:R-:W2:Y:S02]  /*34f70*/  LDL.LU R14, [R1+0x28] ;  /* 0x00002800010e7983 */ /* 0x000ea40000300800 */
[----:B----4-:R-:W-:-:S02]  /*34f80*/  IMAD.MOV.U32 R15, RZ, RZ, R3 ;  /* 0x000000ffff0f7224 */ /* 0x010fc400078e0003 */
[----:B------:R-:W4:Y:S01]  /*34f90*/  LDL.LU R3, [R1+0x46cc] ;  /* 0x0046cc0001037983 */ /* 0x000f220000300800 */
[----:B------:R-:W4:Y:S02]  /*34fa0*/  LDL.LU R8, [R1+0x130] ;  /* 0x0001300001087983 */ /* 0x000f240000300800 */
[----:B------:R-:W4:Y:S02]  /*34fb0*/  LDL.LU R9, [R1+0x134] ;  /* 0x0001340001097983 */ /* 0x000f240000300800 */
[----:B------:R-:W4:Y:S01]  /*34fc0*/  LDL.LU R10, [R1+0x138] ;  /* 0x00013800010a7983 */ /* 0x000f220000300800 */
[----:B------:R-:W4:Y:S04]  /*34fd0*/  LDL.LU R11, [R1+0x13c] ;  /* 0x00013c00010b7983 */ /* 0x000f280000300800 */
[----:B--2---:R-:W-:Y:S01]  /*34fe0*/  STL.64 [R1+0x46a8], R14 ;  /* 0x0046a80e01007387 */ /* 0x004fe20000100a00 */
[----:B---3--:R0:W-:Y:S03]  /*34ff0*/  STL.64 [R1+0x46a0], R12 ;  /* 0x0046a00c01007387 */ /* 0x0081e60000100a00 */
[----:B0-----:R-:W2:Y:S01]  /*35000*/  LDL.LU R12, [R1+0x40] ;  /* 0x00004000010c7983 */ /* 0x001ea20000300800 */
[----:B------:R-:W2:Y:S02]  /*35010*/  LDL.LU R13, [R1+0x44] ;  /* 0x00004400010d7983 */ /* 0x000ea40000300800 */
[----:B------:R-:W2:Y:S02]  /*35020*/  LDL.LU R14, [R1+0x48] ;  /* 0x00004800010e7983 */ /* 0x000ea40000300800 */
[----:B------:R-:W2:Y:S01]  /*35030*/  LDL.LU R15, [R1+0x4c] ;  /* 0x00004c00010f7983 */ /* 0x000ea20000300800 */
[----:B------:R-:W3:Y:S01]  /*35040*/  LDL.LU R16, [R1+0xe0] ;  /* 0x0000e00001107983 */ /* 0x000ee20000300800 */
[----:B------:R-:W3:Y:S02]  /*35050*/  LDL.LU R17, [R1+0xe4] ;  /* 0x0000e40001117983 */ /* 0x000ee40000300800 */
[----:B------:R-:W2:Y:S01]  /*35060*/  LDL.LU R18, [R1+0xe8] ;  /* 0x0000e80001127983 */ /* 0x000ea20000300800 */
[----:B------:R-:W-:-:S02]  /*35070*/  MOV R19, R0 ;  /* 0x0000000000137202 */ /* 0x000fc40000000f00 */
[----:B------:R-:W4:Y:S04]  /*35080*/  LDL.LU R0, [R1+0x46c8] ;  /* 0x0046c80001007983 */ /* 0x000f280000300800 */
[----:B--2---:R4:W-:Y:S01]  /*35090*/  STL.64 [R1+0x4668], R18 ;  /* 0x0046681201007387 */ /* 0x0049e20000100a00 */
[----:B---3--:R0:W-:Y:S01]  /*350a0*/  STL.64 [R1+0x4660], R16 ;  /* 0x0046601001007387 */ /* 0x0081e20000100a00 */
[----:B----4-:R-:W-:Y:S02]  /*350b0*/  MOV R18, R3 ;  /* 0x0000000300127202 */ /* 0x010fe40000000f00 */
[----:B0-----:R-:W2:Y:S01]  /*350c0*/  LDL.LU R16, [R1+0x190] ;  /* 0x0001900001107983 */ /* 0x001ea20000300800 */
[----:B------:R-:W2:Y:S02]  /*350d0*/  LDL.LU R17, [R1+0x194] ;  /* 0x0001940001117983 */ /* 0x000ea40000300800 */
[----:B------:R-:W3:Y:S02]  /*350e0*/  LDL.LU R3, [R1+0x46c4] ;  /* 0x0046c40001037983 */ /* 0x000ee40000300800 */
[----:B------:R-:W4:Y:S02]  /*350f0*/  LDL.LU R19, [R1+0x19c] ;  /* 0x00019c0001137983 */ /* 0x000f240000300800 */
[----:B----4-:R-:W-:Y:S01]  /*35100*/  STL.64 [R1+0x4688], R18 ;  /* 0x0046881201007387 */ /* 0x010fe20000100a00 */
[----:B--2---:R0:W-:Y:S03]  /*35110*/  STL.64 [R1+0x4680], R16 ;  /* 0x0046801001007387 */ /* 0x0041e60000100a00 */
[----:B0-----:R-:W2:Y:S01]  /*35120*/  LDL.LU R16, [R1+0x160] ;  /* 0x0001600001107983 */ /* 0x001ea20000300800 */
[----:B------:R-:W2:Y:S02]  /*35130*/  LDL.LU R17, [R1+0x164] ;  /* 0x0001640001117983 */ /* 0x000ea40000300800 */
[----:B------:R-:W4:Y:S01]  /*35140*/  LDL.LU R18, [R1+0x168] ;  /* 0x0001680001127983 */ /* 0x000f220000300800 */
[----:B---3--:R-:W-:-:S02]  /*35150*/  MOV R19, R3 ;  /* 0x0000000300137202 */ /* 0x008fc40000000f00 */
[----:B------:R-:W3:Y:S01]  /*35160*/  LDL.LU R3, [R1+0x46c0] ;  /* 0x0046c00001037983 */ /* 0x000ee20000300800 */
[C---:B------:R-:W-:Y:S11]  /*35170*/  HMMA.16816.F32.BF16 R8, R24.reuse, R4, R8 ;  /* 0x000000041808723c */ /* 0x040ff60000041808 */
[----:B------:R-:W-:Y:S11]  /*35180*/  @!UPT UIADD3 URZ, URZ, URZ, URZ ;  /* 0x0000003f3f3ff290 */ /* 0x000ff6000fffe03f */
[----:B------:R-:W-:Y:S02]  /*35190*/  @!UPT UIADD3 URZ, URZ, URZ, URZ ;  /* 0x0000003f3f3ff290 */ /* 0x000fe4000fffe03f */
[----:B------:R-:W-:Y:S01]  /*351a0*/  IMAD.MOV.U32 R28, RZ, RZ, R10 ;  /* 0x000000ffff1c7224 */ /* 0x000fe200078e000a */
[----:B------:R-:W-:Y:S01]  /*351b0*/  MOV R2, R11 ;  /* 0x0000000b00027202 */ /* 0x000fe20000000f00 */
[----:B---3--:R-:W0:Y:S04]  /*351c0*/  LDSM.16.MT88.4 R20, [R3+0xe000] ;  /* 0x00e000000314783b */ /* 0x008e280000004200 */
[----:B----4-:R-:W-:Y:S01]  /*351d0*/  STL.64 [R1+0x4698], R18 ;  /* 0x0046981201007387 */ /* 0x010fe20000100a00 */
[----:B--2---:R1:W-:Y:S03]  /*351e0*/  STL.64 [R1+0x4690], R16 ;  /* 0x0046901001007387 */ /* 0x0043e60000100a00 */
[----:B-1----:R-:W2:Y:S01]  /*351f0*/  LDL.LU R16, [R1+0x180] ;  /* 0x0001800001107983 */ /* 0x002ea20000300800 */
[----:B------:R-:W2:Y:S02]  /*35200*/  LDL.LU R17, [R1+0x184] ;  /* 0x0001840001117983 */ /* 0x000ea40000300800 */
[----:B------:R-:W2:Y:S02]  /*35210*/  LDL.LU R18, [R1+0x188] ;  /* 0x0001880001127983 */ /* 0x000ea40000300800 */
[----:B------:R-:W2:Y:S01]  /*35220*/  LDL.LU R19, [R1+0x18c] ;  /* 0x00018c0001137983 */ /* 0x000ea20000300800 */
[----:B------:R-:W-:Y:S01]  /*35230*/  STL [R1+0x4610], R29 ;  /* 0x0046101d01007387 */ /* 0x000fe20000100800 */
[----:B------:R-:W-:Y:S02]  /*35240*/  STL [R1+0x460c], R7 ;  /* 0x00460c0701007387 */ /* 0x000fe40000100800 */
[----:B------:R-:W-:Y:S01]  /*35250*/  STL [R1+0x4608], R6 ;  /* 0x0046080601007387 */ /* 0x000fe20000100800 */
[----:B0-----:R-:W-:Y:S01]  /*35260*/  STL [R1+0x4614], R23 ;  /* 0x0046141701007387 */ /* 0x001fe20000100800 */
[----:B------:R0:W-:Y:S02]  /*35270*/  STL.64 [R1+0xf0], R8 ;  /* 0x0000f00801007387 */ /* 0x0001e40000100a00 */
[----:B------:R-:W3:Y:S01]  /*35280*/  LDL.LU.64 R10, [R1+0x46b8] ;  /* 0x0046b800010a7983 */ /* 0x000ee20000300a00 */
[----:B0-----:R-:W4:Y:S02]  /*35290*/  LDL.LU.64 R8, [R1+0x46b0] ;  /* 0x0046b00001087983 */ /* 0x001f240000300a00 */
[----:B----4-:R-:W-:Y:S02]  /*352a0*/  HMMA.16816.F32.BF16 R24, R24, R8, R12 ;  /* 0x000000081818723c */ /* 0x010fe4000004180c */
[----:B------:R-:W2:Y:S01]  /*352b0*/  LDL.LU.64 R14, [R1+0x46a8] ;  /* 0x0046a800010e7983 */ /* 0x000ea20000300a00 */
[----:B------:R-:W2:Y:S11]  /*352c0*/  LDL.LU.64 R12, [R1+0x46a0] ;  /* 0x0046a000010c7983 */ /* 0x000eb60000300a00 */
[----:B------:R-:W-:Y:S09]  /*352d0*/  @!UPT UIADD3 URZ, URZ, URZ, URZ ;  /* 0x0000003f3f3ff290 */ /* 0x000ff2000fffe03f */
[----:B------:R-:W-:Y:S01]  /*352e0*/  STL.64 [R1+0x120], R24 ;  /* 0x0001201801007387 */ /* 0x000fe20000100a00 */
[----:B------:R-:W-:Y:S02]  /*352f0*/  STL.64 [R1+0x128], R26 ;  /* 0x0001281a01007387 */ /* 0x000fe40000100a00 */
[----:B------:R-:W0:Y:S02]  /*35300*/  LDSM.16.MT88.4 R24, [R3+0xe080] ;  /* 0x00e080000318783b */ /* 0x000e240000004200 */
[----:B0-----:R-:W-:Y:S02]  /*35310*/  STL.64 [R1+0x45d8], R26 ;  /* 0x0045d81a01007387 */ /* 0x001fe40000100a00 */
[----:B------:R2:W-:Y:S02]  /*35320*/  STL.64 [R1+0x45d0], R24 ;  /* 0x0045d01801007387 */ /* 0x0005e40000100a00 */
[C---:B--2---:R-:W-:Y:S01]  /*35330*/  HMMA.16816.F32.BF16 R24, R12.reuse, R4, R16 ;  /* 0x000000040c18723c */ /* 0x044fe20000041810 */
[----:B------:R-:W0:Y:S11]  /*35340*/  LDSM.16.MT88.4 R16, [R0+0xf000] ;  /* 0x00f000000010783b */ /* 0x000e360000004200 */
[----:B------:R-:W-:Y:S11]  /*35350*/  @!UPT UIADD3 URZ, URZ, URZ, URZ ;  /* 0x0000003f3f3ff290 */ /* 0x000ff6000fffe03f */
[----:B------:R0:W-:Y:S01]  /*35360*/  STL.64 [R1+0x140], R24 ;  /* 0x0001401801007387 */ /* 0x0001e20000100a00 */
[----:B------:R1:W-:Y:S02]  /*35370*/  STL.64 [R1+0x148], R26 ;  /* 0x0001481a01007387 */ /* 0x0003e40000100a00 */
[----:B0-----:R-:W-:Y:S01]  /*35380*/  IMAD.MOV.U32 R25, RZ, RZ, R18 ;  /* 0x000000ffff197224 */ /* 0x001fe200078e0012 */
[----:B------:R-:W-:Y:S02]  /*35390*/  MOV R24, R19 ;  /* 0x0000001300187202 */ /* 0x000fe40000000f00 */
[----:B-1----:R-:W-:Y:S02]  /*353a0*/  MOV R27, R16 ;  /* 0x00000010001b7202 */ /* 0x002fe40000000f00 */
[----:B------:R-:W-:Y:S01]  /*353b0*/  MOV R26, R17 ;  /* 0x00000011001a7202 */ /* 0x000fe20000000f00 */
[----:B------:R-:W2:Y:S01]  /*353c0*/  LDL.LU.64 R18, [R1+0x4698] ;  /* 0x0046980001127983 */ /* 0x000ea20000300a00 */
[----:B------:R-:W2:Y:S03]  /*353d0*/  LDL.LU.64 R16, [R1+0x4690] ;  /* 0x0046900001107983 */ /* 0x000ea60000300a00 */
[----:B------:R-:W-:Y:S01]  /*353e0*/  STL.64 [R1+0x45e8], R26 ;  /* 0x0045e81a01007387 */ /* 0x000fe20000100a00 */
[----:B------:R0:W-:Y:S03]  /*353f0*/  STL.64 [R1+0x45e0], R24 ;  /* 0x0045e01801007387 */ /* 0x0001e60000100a00 */
[----:B0-----:R-:W4:Y:S01]  /*35400*/  LDL.LU R24, [R1+0xa0] ;  /* 0x0000a00001187983 */ /* 0x001f220000300800 */
[----:B------:R-:W4:Y:S02]  /*35410*/  LDL.LU R25, [R1+0xa4] ;  /* 0x0000a40001197983 */ /* 0x000f240000300800 */
[----:B------:R-:W4:Y:S02]  /*35420*/  LDL.LU R26, [R1+0xa8] ;  /* 0x0000a800011a7983 */ /* 0x000f240000300800 */
[----:B------:R-:W4:Y:S01]  /*35430*/  LDL.LU R27, [R1+0xac] ;  /* 0x0000ac00011b7983 */ /* 0x000f220000300800 */
[----:B--2---:R-:W-:Y:S01]  /*35440*/  HMMA.16816.F32.BF16 R12, R12, R8, R16 ;  /* 0x000000080c0c723c */ /* 0x004fe20000041810 */
[----:B------:R-:W2:Y:S01]  /*35450*/  LDL.LU.64 R18, [R1+0x4688] ;  /* 0x0046880001127983 */ /* 0x000ea20000300a00 */
[----:B------:R-:W2:Y:S11]  /*35460*/  LDL.LU.64 R16, [R1+0x4680] ;  /* 0x0046800001107983 */ /* 0x000eb60000300a00 */
[----:B------:R-:W-:Y:S10]  /*35470*/  @!UPT UIADD3 URZ, URZ, URZ, URZ ;  /* 0x0000003f3f3ff290 */ /* 0x000ff4000fffe03f */
[----:B------:R-:W-:Y:S01]  /*35480*/  STL.64 [R1+0x130], R12 ;  /* 0x0001300c01007387 */ /* 0x000fe20000100a00 */
[----:B------:R-:W-:Y:S02]  /*35490*/  STL.64 [R1+0x138], R14 ;  /* 0x0001380e01007387 */ /* 0x000fe40000100a00 */
[----:B------:R-:W0:Y:S04]  /*354a0*/  LDSM.16.MT88.4 R12, [R0+0xf080] ;  /* 0x00f08000000c783b */ /* 0x000e280000004200 */
[----:B0-----:R-:W-:Y:S01]  /*354b0*/  IMAD.MOV.U32 R7, RZ, RZ, R14 ;  /* 0x000000ffff077224 */ /* 0x001fe200078e000e */
[----:B------:R-:W-:Y:S02]  /*354c0*/  MOV R6, R15 ;  /* 0x0000000f00067202 */ /* 0x000fe40000000f00 */
[----:B------:R-:W-:-:S02]  /*354d0*/  MOV R23, R12 ;  /* 0x0000000c00177202 */ /* 0x000fc40000000f00 */
        /* <DEDUP_REMOVED lines=31> */
[----:B------:R0:W-:Y:S01]  /*356d0*/  STL.64 [R1+0x108], R14 ;  /* 0x0001080e01007387 */ /* 0x0001e20000100a00 */
[----:B---3--:R-:W-:Y:S02]  /*356e0*/  MOV R12, R10 ;  /* 0x0000000a000c7202 */ /* 0x008fe40000000f00 */
[----:B------:R-:W3:Y:S01]  /*356f0*/  LDL.LU R10, [R1+0x4618] ;  /* 0x00461800010a7983 */ /* 0x000ee20000300800 */
[----:B------:R-:W2:Y:S02]  /*35700*/  LDL.LU R13, [R1+0xc4] ;  /* 0x0000c400010d7983 */ /* 0x000ea40000300800 */
[----:B0-----:R-:W2:Y:S02]  /*35710*/  LDL.LU R14, [R1+0xc8] ;  /* 0x0000c800010e7983 */ /* 0x001ea40000300800 */
[----:B------:R-:W2:Y:S02]  /*35720*/  LDL.LU R15, [R1+0xcc] ;  /* 0x0000cc00010f7983 */ /* 0x000ea40000300800 */
[C---:B--2---:R-:W-:Y:S11]  /*35730*/  HMMA.16816.F32.BF16 R12, R16.reuse, R4, R12 ;  /* 0x00000004100c723c */ /* 0x044ff6000004180c */
[----:B------:R-:W-:Y:S11]  /*35740*/  @!UPT UIADD3 URZ, URZ, URZ, URZ ;  /* 0x0000003f3f3ff290 */ /* 0x000ff6000fffe03f */
[----:B------:R-:W-:Y:S01]  /*35750*/  @!UPT UIADD3 URZ, URZ, URZ, URZ ;  /* 0x0000003f3f3ff290 */ /* 0x000fe2000fffe03f */
[----:B------:R-:W-:Y:S01]  /*35760*/  STL.64 [R1+0xd0], R12 ;  /* 0x0000d00c01007387 */ /* 0x000fe20000100a00 */
[----:B------:R4:W-:Y:S02]  /*35770*/  STL.64 [R1+0xd8], R14 ;  /* 0x0000d80e01007387 */ /* 0x0009e40000100a00 */
[----:B----4-:R-:W-:Y:S01]  /*35780*/  HMMA.16816.F32.BF16 R12, R16, R8, R24 ;  /* 0x00000008100c723c */ /* 0x010fe20000041818 */
[----:B---3--:R-:W-:Y:S01]  /*35790*/  STL.64 [R1+0x45f8], R10 ;  /* 0x0045f80a01007387 */ /* 0x008fe20000100a00 */
[----:B------:R0:W-:Y:S05]  /*357a0*/  STL.64 [R1+0x45f0], R8 ;  /* 0x0045f00801007387 */ /* 0x0001ea0000100a00 */
[----:B------:R-:W-:Y:S01]  /*357b0*/  MOV R16, R23 ;  /* 0x0000001700107202 */ /* 0x000fe20000000f00 */
[----:B------:R-:W-:Y:S01]  /*357c0*/  IMAD.MOV.U32 R17, RZ, RZ, R29 ;  /* 0x000000ffff117224 */ /* 0x000fe200078e001d */
[----:B------:R-:W-:Y:S11]  /*357d0*/  MOV R18, R7 ;  /* 0x0000000700127202 */ /* 0x000ff60000000f00 */
[----:B------:R-:W-:Y:S03]  /*357e0*/  @!UPT UIADD3 URZ, URZ, URZ, URZ ;  /* 0x0000003f3f3ff290 */ /* 0x000fe6000fffe03f */
[----:B------:R1:W-:Y:S01]  /*357f0*/  STL.64 [R1+0xc0], R12 ;  /* 0x0000c00c01007387 */ /* 0x0003e20000100a00 */
[----:B------:R2:W-:Y:S02]  /*35800*/  STL.64 [R1+0xc8], R14 ;  /* 0x0000c80e01007387 */ /* 0x0005e40000100a00 */
[----:B0-----:R-:W3:Y:S02]  /*35810*/  LDL.LU R8, [R1+0xb0] ;  /* 0x0000b00001087983 */ /* 0x001ee40000300800 */
[----:B------:R-:W3:Y:S01]  /*35820*/  LDL.LU R9, [R1+0xb4] ;  /* 0x0000b40001097983 */ /* 0x000ee20000300800 */
[----:B------:R-:W3:Y:S01]  /*35830*/  LDL.LU R10, [R1+0xb8] ;  /* 0x0000b800010a7983 */ /* 0x000ee20000300800 */
[----:B------:R-:W3:Y:S02]  /*35840*/  LDL.LU R11, [R1+0xbc] ;  /* 0x0000bc00010b7983 */ /* 0x000ee40000300800 */
[----:B------:R-:W4:Y:S02]  /*35850*/  LDL.LU R24, [R1+0x90] ;  /* 0x0000900001187983 */ /* 0x000f240000300800 */
[----:B------:R-:W4:Y:S01]  /*35860*/  LDL.LU R25, [R1+0x94] ;  /* 0x0000940001197983 */ /* 0x000f220000300800 */
[----:B------:R-:W4:Y:S01]  /*35870*/  LDL.LU R26, [R1+0x98] ;  /* 0x00009800011a7983 */ /* 0x000f220000300800 */
[----:B------:R-:W4:Y:S02]  /*35880*/  LDL.LU R27, [R1+0x9c] ;  /* 0x00009c00011b7983 */ /* 0x000f240000300800 */
[----:B------:R-:W3:Y:S02]  /*35890*/  LDL.LU R23, [R1+0x4614] ;  /* 0x0046140001177983 */ /* 0x000ee40000300800 */
[----:B------:R-:W-:Y:S01]  /*358a0*/  STL [R1+0x4584], R16 ;  /* 0x0045841001007387 */ /* 0x000fe20000100800 */
[----:B------:R-:W3:Y:S01]  /*358b0*/  LDL.LU R29, [R1+0x4610] ;  /* 0x00461000011d7983 */ /* 0x000ee20000300800 */
[----:B------:R-:W-:Y:S02]  /*358c0*/  STL [R1+0x4588], R17 ;  /* 0x0045881101007387 */ /* 0x000fe40000100800 */
[----:B------:R-:W3:Y:S02]  /*358d0*/  LDL.LU R7, [R1+0x460c] ;  /* 0x00460c0001077983 */ /* 0x000ee40000300800 */
[----:B------:R-:W-:Y:S01]  /*358e0*/  STL [R1+0x458c], R18 ;  /* 0x00458c1201007387 */ /* 0x000fe20000100800 */
[----:B------:R-:W-:-:S02]  /*358f0*/  MOV R19, R6 ;  /* 0x0000000600137202 */ /* 0x000fc40000000f00 */
[----:B------:R-:W3:Y:S01]  /*35900*/  LDL.LU R6, [R1+0x4608] ;  /* 0x0046080001067983 */ /* 0x000ee20000300800 */
[----:B-1----:R-:W3:Y:S02]  /*35910*/  LDL.LU R12, [R1+0xf0] ;  /* 0x0000f000010c7983 */ /* 0x002ee40000300800 */
[----:B------:R-:W3:Y:S01]  /*35920*/  LDL.LU R13, [R1+0xf4] ;  /* 0x0000f400010d7983 */ /* 0x000ee20000300800 */
[----:B--2---:R-:W-:Y:S01]  /*35930*/  MOV R14, R28 ;  /* 0x0000001c000e7202 */ /* 0x004fe20000000f00 */
[----:B------:R-:W-:Y:S01]  /*35940*/  IMAD.MOV.U32 R15, RZ, RZ, R2 ;  /* 0x000000ffff0f7224 */ /* 0x000fe200078e0002 */
[----:B------:R-:W2:Y:S01]  /*35950*/  LDL.LU R28, [R1+0x4604] ;  /* 0x00460400011c7983 */ /* 0x000ea20000300800 */
[----:B------:R-:W2:Y:S03]  /*35960*/  LDL.LU R2, [R1+0x4600] ;  /* 0x0046000001027983 */ /* 0x000ea60000300800 */
[----:B------:R-:W-:Y:S04]  /*35970*/  STL.64 [R1+0x4598], R14 ;  /* 0x0045980e01007387 */ /* 0x000fe80000100a00 */
[----:B---3--:R0:W-:Y:S04]  /*35980*/  STL.64 [R1+0x4590], R12 ;  /* 0x0045900c01007387 */ /* 0x0081e80000100a00 */
[----:B0-----:R-:W3:Y:S01]  /*35990*/  LDL.LU R12, [R1+0x70] ;  /* 0x00007000010c7983 */ /* 0x001ee20000300800 */
[----:B------:R-:W3:Y:S02]  /*359a0*/  LDL.LU R13, [R1+0x74] ;  /* 0x00007400010d7983 */ /* 0x000ee40000300800 */
[----:B------:R-:W2:Y:S02]  /*359b0*/  LDL.LU R14, [R1+0x78] ;  /* 0x00007800010e7983 */ /* 0x000ea40000300800 */
[----:B------:R-:W2:Y:S01]  /*359c0*/  LDL.LU R15, [R1+0x7c] ;  /* 0x00007c00010f7983 */ /* 0x000ea20000300800 */
[C---:B------:R-:W-:Y:S01]  /*359d0*/  HMMA.16816.F32.BF16 R8, R20.reuse, R4, R8 ;  /* 0x000000041408723c */ /* 0x040fe20000041808 */
[----:B--2---:R-:W-:Y:S01]  /*359e0*/  STL.64 [R1+0x45a8], R14 ;  /* 0x0045a80e01007387 */ /* 0x004fe20000100a00 */
[----:B---3--:R0:W-:Y:S03]  /*359f0*/  STL.64 [R1+0x45a0], R12 ;  /* 0x0045a00c01007387 */ /* 0x0081e60000100a00 */
        /* <DEDUP_REMOVED lines=8> */
[----:B------:R-:W2:Y:S02]  /*35a80*/  LDL.LU R14, [R1+0x88] ;  /* 0x00008800010e7983 */ /* 0x000ea40000300800 */
[----:B------:R-:W2:Y:S02]  /*35a90*/  LDL.LU R15, [R1+0x8c] ;  /* 0x00008c00010f7983 */ /* 0x000ea40000300800 */
[----:B------:R-:W-:Y:S01]  /*35aa0*/  STL.64 [R1+0xb0], R8 ;  /* 0x0000b00801007387 */ /* 0x000fe20000100a00 */
[----:B------:R0:W-:Y:S03]  /*35ab0*/  STL.64 [R1+0xb8], R10 ;  /* 0x0000b80a01007387 */ /* 0x0001e60000100a00 */
[----:B0-----:R-:W3:Y:S01]  /*35ac0*/  LDL.LU.64 R10, [R1+0x45f8] ;  /* 0x0045f800010a7983 */ /* 0x001ee20000300a00 */
[----:B------:R-:W4:Y:S02]  /*35ad0*/  LDL.LU.64 R8, [R1+0x45f0] ;  /* 0x0045f00001087983 */ /* 0x000f240000300a00 */
[----:B----4-:R-:W-:Y:S01]  /*35ae0*/  HMMA.16816.F32.BF16 R20, R20, R8, R24 ;  /* 0x000000081414723c */ /* 0x010fe20000041818 */
[----:B------:R-:W4:Y:S01]  /*35af0*/  LDL.LU.64 R26, [R1+0x45e8] ;  /* 0x0045e800011a7983 */ /* 0x000f220000300a00 */
[----:B------:R-:W2:Y:S11]  /*35b00*/  LDL.LU.64 R24, [R1+0x45e0] ;  /* 0x0045e00001187983 */ /* 0x000eb60000300a00 */
[----:B------:R-:W-:Y:S10]  /*35b10*/  @!UPT UIADD3 URZ, URZ, URZ, URZ ;  /* 0x0000003f3f3ff290 */ /* 0x000ff4000fffe03f */
[----:B------:R4:W-:Y:S01]  /*35b20*/  STL.64 [R1+0xa0], R20 ;  /* 0x0000a01401007387 */ /* 0x0009e20000100a00 */
[----:B------:R2:W-:Y:S01]  /*35b30*/  STL.64 [R1+0xa8], R22 ;  /* 0x0000a81601007387 */ /* 0x0005e20000100a00 */
[----:B----4-:R-:W-:Y:S02]  /*35b40*/  MOV R20, R27 ;  /* 0x0000001b00147202 */ /* 0x010fe40000000f00 */
[----:B------:R-:W-:Y:S02]  /*35b50*/  MOV R21, R26 ;  /* 0x0000001a00157202 */ /* 0x000fe40000000f00 */
[----:B--2---:R-:W-:Y:S01]  /*35b60*/  MOV R22, R25 ;  /* 0x0000001900167202 */ /* 0x004fe20000000f00 */
[----:B------:R-:W-:Y:S02]  /*35b70*/  IMAD.MOV.U32 R23, RZ, RZ, R24 ;  /* 0x000000ffff177224 */ /* 0x000fe400078e0018 */
[----:B------:R-:W0:Y:S02]  /*35b80*/  LDSM.16.MT88.4 R24, [R2+0xf000] ;  /* 0x00f000000218783b */ /* 0x000e240000004200 */
[----:B0-----:R-:W-:Y:S01]  /*35b90*/  MOV R16, R26 ;  /* 0x0000001a00107202 */ /* 0x001fe20000000f00 */
[----:B------:R-:W-:Y:S01]  /*35ba0*/  IMAD.MOV.U32 R0, RZ, RZ, R27 ;  /* 0x000000ffff007224 */ /* 0x000fe200078e001b */
[----:B------:R-:W-:-:S02]  /*35bb0*/  MOV R18, R24 ;  /* 0x0000001800127202 */ /* 0x000fc40000000f00 */
[----:B------:R-:W-:Y:S01]  /*35bc0*/  MOV R17, R25 ;  /* 0x0000001900117202 */ /* 0x000fe20000000f00 */
[----:B------:R-:W2:Y:S01]  /*35bd0*/  LDL.LU.64 R26, [R1+0x45d8] ;  /* 0x0045d800011a7983 */ /* 0x000ea20000300a00 */
        /* <DEDUP_REMOVED lines=8> */
[----:B--2---:R-:W-:Y:S07]  /*35c60*/  HMMA.16816.F32.BF16 R12, R24, R8, R12 ;  /* 0x00000008180c723c */ /* 0x004fee000004180c */
[----:B------:R-:W-:-:S02]  /*35c70*/  MOV R24, R6 ;  /* 0x0000000600187202 */ /* 0x000fc40000000f00 */
[----:B------:R-:W2:Y:S11]  /*35c80*/  LDL.LU R6, [R1+0x45b8] ;  /* 0x0045b80001067983 */ /* 0x000eb60000300800 */
[----:B------:R-:W-:Y:S03]  /*35c90*/  @!UPT UIADD3 URZ, URZ, URZ, URZ ;  /* 0x0000003f3f3ff290 */ /* 0x000fe6000fffe03f */
[----:B------:R-:W-:Y:S01]  /*35ca0*/  STL.64 [R1+0x60], R12 ;  /* 0x0000600c01007387 */ /* 0x000fe20000100a00 */
[----:B------:R-:W-:Y:S02]  /*35cb0*/  STL.64 [R1+0x68], R14 ;  /* 0x0000680e01007387 */ /* 0x000fe40000100a00 */
[----:B------:R-:W0:Y:S01]  /*35cc0*/  LDSM.16.MT88.4 R12, [R2+0xf080] ;  /* 0x00f08000020c783b */ /* 0x000e220000004200 */
[----:B------:R-:W-:Y:S02]  /*35cd0*/  MOV R25, R7 ;  /* 0x0000000700197202 */ /* 0x000fe40000000f00 */
[----:B---3--:R-:W-:Y:S01]  /*35ce0*/  MOV R26, R11 ;  /* 0x0000000b001a7202 */ /* 0x008fe20000000f00 */
[----:B------:R-:W2:Y:S01]  /*35cf0*/  LDL.LU R7, [R1+0x45b4] ;  /* 0x0045b40001077983 */ /* 0x000ea20000300800 */
[----:B------:R-:W3:Y:S03]  /*35d00*/  LDL.LU R11, [R1+0x45b0] ;  /* 0x0045b000010b7983 */ /* 0x000ee60000300800 */
[----:B0-----:R-:W-:Y:S01]  /*35d10*/  STL.64 [R1+0x20], R12 ;  /* 0x0000200c01007387 */ /* 0x001fe20000100a00 */
[----:B------:R0:W-:Y:S03]  /*35d20*/  STL.64 [R1+0x28], R14 ;  /* 0x0000280e01007387 */ /* 0x0001e60000100a00 */
[----:B0-----:R-:W2:Y:S01]  /*35d30*/  LDL.LU.64 R14, [R1+0x45a8] ;  /* 0x0045a800010e7983 */ /* 0x001ea20000300a00 */
[----:B------:R-:W2:Y:S02]  /*35d40*/  LDL.LU.64 R12, [R1+0x45a0] ;  /* 0x0045a000010c7983 */ /* 0x000ea40000300a00 */
[----:B------:R-:W-:-:S02]  /*35d50*/  IMAD.MOV.U32 R27, RZ, RZ, R29 ;  /* 0x000000ffff1b7224 */ /* 0x000fc400078e001d */
[----:B------:R-:W4:Y:S01]  /*35d60*/  LDL R29, [R1+0xe38] ;  /* 0x000e3800011d7983 */ /* 0x000f220000100800 */
[----:B------:R-:W-:Y:S01]  /*35d70*/  STL [R1+0x4568], R2 ;  /* 0x0045680201007387 */ /* 0x000fe20000100800 */
[C---:B--2---:R-:W-:Y:S08]  /*35d80*/  HMMA.16816.F32.BF16 R12, R20.reuse, R6, R12 ;  /* 0x00000006140c723c */ /* 0x044ff0000004180c */
[----:B---3--:R-:W-:Y:S01]  /*35d90*/  HMMA.16816.F32.BF16 R20, R20, R10, R24 ;  /* 0x0000000a1414723c */ /* 0x008fe20000041818 */
[----:B------:R-:W-:Y:S11]  /*35da0*/  LDSM.16.MT88.4 R24, [R28+0xf080] ;  /* 0x00f080001c18783b */ /* 0x000ff60000004200 */
[----:B------:R-:W-:Y:S03]  /*35db0*/  @!UPT UIADD3 URZ, URZ, URZ, URZ ;  /* 0x0000003f3f3ff290 */ /* 0x000fe6000fffe03f */
[----:B------:R-:W-:Y:S01]  /*35dc0*/  STL.64 [R1+0x70], R12 ;  /* 0x0000700c01007387 */ /* 0x000fe20000100a00 */
[----:B------:R0:W-:Y:S08]  /*35dd0*/  STL.64 [R1+0x78], R14 ;  /* 0x0000780e01007387 */ /* 0x0001f00000100a00 */
[----:B------:R-:W-:Y:S02]  /*35de0*/  MOV R9, R22 ;  /* 0x0000001600097202 */ /* 0x000fe40000000f00 */
[----:B------:R-:W-:Y:S01]  /*35df0*/  MOV R8, R23 ;  /* 0x0000001700087202 */ /* 0x000fe20000000f00 */
[----:B0-----:R-:W2:Y:S01]  /*35e00*/  LDL.LU.64 R14, [R1+0x4598] ;  /* 0x00459800010e7983 */ /* 0x001ea20000300a00 */
[----:B------:R-:W2:Y:S02]  /*35e10*/  LDL.LU.64 R12, [R1+0x4590] ;  /* 0x00459000010c7983 */ /* 0x000ea40000300a00 */
[----:B------:R-:W-:Y:S02]  /*35e20*/  STL.64 [R1+0x80], R20 ;  /* 0x0000801401007387 */ /* 0x000fe40000100a00 */
[----:B------:R-:W0:Y:S04]  /*35e30*/  LDSM.16.MT88.4 R20, [R28+0xf000] ;  /* 0x00f000001c14783b */ /* 0x000e280000004200 */
[----:B------:R-:W-:Y:S01]  /*35e40*/  STL [R1+0x4490], R8 ;  /* 0x0044900801007387 */ /* 0x000fe20000100800 */
[----:B------:R-:W-:Y:S03]  /*35e50*/  STL [R1+0x448c], R9 ;  /* 0x00448c0901007387 */ /* 0x000fe60000100800 */
[----:B0-----:R-:W-:Y:S01]  /*35e60*/  STL.64 [R1+0x10], R20 ;  /* 0x0000101401007387 */ /* 0x001fe20000100a00 */
[----:B------:R-:W-:Y:S01]  /*35e70*/  STL [R1+0x18], R22 ;  /* 0x0000181601007387 */ /* 0x000fe20000100800 */
[----:B------:R-:W-:-:S02]  /*35e80*/  MOV R2, R23 ;  /* 0x0000001700027202 */ /* 0x000fc40000000f00 */
[----:B------:R-:W0:Y:S04]  /*35e90*/  LDSM.16.MT88.4 R20, [R3+0xf000] ;  /* 0x00f000000314783b */ /* 0x000e280000004200 */
[----:B0-----:R0:W-:Y:S01]  /*35ea0*/  STL.64 [R1+0x44d0], R22 ;  /* 0x0044d01601007387 */ /* 0x0011e20000100a00 */
[----:B------:R-:W-:Y:S02]  /*35eb0*/  STL.64 [R1], R24 ;  /* 0x0000001801007387 */ /* 0x000fe40000100a00 */
[----:B------:R-:W-:Y:S02]  /*35ec0*/  STL.64 [R1+0x8], R26 ;  /* 0x0000081a01007387 */ /* 0x000fe40000100a00 */
[----:B------:R1:W-:Y:S01]  /*35ed0*/  STL.64 [R1+0x44c8], R20 ;  /* 0x0044c81401007387 */ /* 0x0003e20000100a00 */
[----:B------:R-:W3:Y:S01]  /*35ee0*/  LDSM.16.MT88.4 R24, [R3+0xf080] ;  /* 0x00f080000318783b */ /* 0x000ee20000004200 */
[----:B0-----:R-:W-:Y:S01]  /*35ef0*/  MOV R22, R16 ;  /* 0x0000001000167202 */ /* 0x001fe20000000f00 */
[----:B-1----:R-:W-:Y:S01]  /*35f00*/  IMAD.MOV.U32 R20, RZ, RZ, R18 ;  /* 0x000000ffff147224 */ /* 0x002fe200078e0012 */
[----:B------:R-:W-:Y:S01]  /*35f10*/  MOV R21, R17 ;  /* 0x0000001100157202 */ /* 0x000fe20000000f00 */
[----:B------:R-:W2:Y:S01]  /*35f20*/  LDL.LU R18, [R1+0x458c] ;  /* 0x00458c0001127983 */ /* 0x000ea20000300800 */
[----:B------:R-:W2:Y:S02]  /*35f30*/  LDL.LU R17, [R1+0x4588] ;  /* 0x0045880001117983 */ /* 0x000ea40000300800 */
[----:B------:R-:W2:Y:S01]  /*35f40*/  LDL.LU R16, [R1+0x4584] ;  /* 0x0045840001107983 */ /* 0x000ea20000300800 */
[----:B------:R-:W-:-:S02]  /*35f50*/  MOV R23, R0 ;  /* 0x0000000000177202 */ /* 0x000fc40000000f00 */
[----:B------:R-:W4:Y:S03]  /*35f60*/  LDL.LU R0, [R1+0x4580] ;  /* 0x0045800001007983 */ /* 0x000f260000300800 */
[----:B------:R-:W-:Y:S02]  /*35f70*/  STL.64 [R1+0x4578], R22 ;  /* 0x0045781601007387 */ /* 0x000fe40000100a00 */
[----:B------:R0:W-:Y:S02]  /*35f80*/  STL.64 [R1+0x4570], R20 ;  /* 0x0045701401007387 */ /* 0x0001e40000100a00 */
[----:B0-----:R-:W4:Y:S01]  /*35f90*/  LDL.LU R20, [R1+0x120] ;  /* 0x0001200001147983 */ /* 0x001f220000300800 */
[----:B------:R-:W4:Y:S02]  /*35fa0*/  LDL.LU R21, [R1+0x124] ;  /* 0x0001240001157983 */ /* 0x000f240000300800 */
[----:B------:R-:W4:Y:S02]  /*35fb0*/  LDL.LU R22, [R1+0x128] ;  /* 0x0001280001167983 */ /* 0x000f240000300800 */
[----:B------:R-:W4:Y:S01]  /*35fc0*/  LDL.LU R23, [R1+0x12c] ;  /* 0x00012c0001177983 */ /* 0x000f220000300800 */
[----:B---3--:R-:W-:Y:S01]  /*35fd0*/  STL.64 [R1+0x44b0], R26 ;  /* 0x0044b01a01007387 */ /* 0x008fe20000100a00 */
[C---:B--2---:R-:W-:Y:S11]  /*35fe0*/  HMMA.16816.F32.BF16 R12, R16.reuse, R6, R12 ;  /* 0x00000006100c723c */ /* 0x044ff6000004180c */
[----:B------:R-:W-:Y:S11]  /*35ff0*/  @!UPT UIADD3 URZ, URZ, URZ, URZ ;  /* 0x0000003f3f3ff290 */ /* 0x000ff6000fffe03f */
[----:B------:R-:W-:Y:S01]  /*36000*/  @!UPT UIADD3 URZ, URZ, URZ, URZ ;  /* 0x0000003f3f3ff290 */ /* 0x000fe2000fffe03f */
[----:B------:R-:W-:Y:S01]  /*36010*/  STL.64 [R1+0xe0], R12 ;  /* 0x0000e00c01007387 */ /* 0x000fe20000100a00 */
[----:B------:R-:W-:Y:S02]  /*36020*/  STL.64 [R1+0xe8], R14 ;  /* 0x0000e80e01007387 */ /* 0x000fe40000100a00 */
[----:B----4-:R-:W0:Y:S04]  /*36030*/  LDSM.16.MT88.4 R12, [R0+0x10000] ;  /* 0x01000000000c783b */ /* 0x010e280000004200 */
[----:B------:R1:W-:Y:S01]  /*36040*/  STL.64 [R1+0x44a8], R24 ;  /* 0x0044a81801007387 */ /* 0x0003e20000100a00 */
[----:B------:R-:W-:Y:S01]  /*36050*/  HMMA.16816.F32.BF16 R16, R16, R10, R20 ;  /* 0x0000000a1010723c */ /* 0x000fe20000041814 */
[----:B-1----:R-:W2:Y:S01]  /*36060*/  LDL.LU R24, [R1+0x130] ;  /* 0x0001300001187983 */ /* 0x002ea20000300800 */
[----:B------:R-:W2:Y:S02]  /*36070*/  LDL.LU R25, [R1+0x134] ;  /* 0x0001340001197983 */ /* 0x000ea40000300800 */
[----:B------:R-:W2:Y:S02]  /*36080*/  LDL.LU R26, [R1+0x138] ;  /* 0x00013800011a7983 */ /* 0x000ea40000300800 */
[----:B------:R-:W2:Y:S02]  /*36090*/  LDL.LU R27, [R1+0x13c] ;  /* 0x00013c00011b7983 */ /* 0x000ea40000300800 */
[----:B0-----:R-:W-:Y:S01]  /*360a0*/  IMAD.MOV.U32 R8, RZ, RZ, R12 ;  /* 0x000000ffff087224 */ /* 0x001fe200078e000c */
[----:B------:R-:W-:-:S02]  /*360b0*/  MOV R9, R13 ;  /* 0x0000000d00097202 */ /* 0x000fc40000000f00 */
[----:B------:R-:W-:Y:S02]  /*360c0*/  MOV R5, R14 ;  /* 0x0000000e00057202 */ /* 0x000fe40000000f00 */
[----:B------:R-:W-:Y:S02]  /*360d0*/  MOV R4, R15 ;  /* 0x0000000f00047202 */ /* 0x000fe40000000f00 */
[----:B------:R-:W0:Y:S04]  /*360e0*/  LDSM.16.M88.4 R12, [R29+0x20200] ;  /* 0x020200001d0c783b */ /* 0x000e280000000200 */
[----:B------:R-:W-:Y:S04]  /*360f0*/  STL [R1+0x4468], R3 ;  /* 0x0044680301007387 */ /* 0x000fe80000100800 */
[----:B0-----:R-:W-:Y:S01]  /*36100*/  STL [R1+0x436c], R14 ;  /* 0x00436c0e01007387 */ /* 0x001fe20000100800 */
[----:B------:R-:W-:Y:S02]  /*36110*/  STL [R1+0x4368], R15 ;  /* 0x0043680f01007387 */ /* 0x000fe40000100800 */
[----:B------:R0:W-:Y:S02]  /*36120*/  STL.64 [R1+0x4498], R12 ;  /* 0x0044980c01007387 */ /* 0x0001e40000100a00 */
[----:B0-----:R-:W3:Y:S01]  /*36130*/  LDL.LU R12, [R1+0x140] ;  /* 0x00014000010c7983 */ /* 0x001ee20000300800 */
[----:B------:R-:W3:Y:S02]  /*36140*/  LDL.LU R13, [R1+0x144] ;  /* 0x00014400010d7983 */ /* 0x000ee40000300800 */
[----:B------:R-:W3:Y:S02]  /*36150*/  LDL.LU R14, [R1+0x148] ;  /* 0x00014800010e7983 */ /* 0x000ee40000300800 */
[----:B------:R-:W3:Y:S01]  /*36160*/  LDL.LU R15, [R1+0x14c] ;  /* 0x00014c00010f7983 */ /* 0x000ee20000300800 */
[----:B------:R-:W3:Y:S01]  /*36170*/  LDL.LU.64 R22, [R1+0x4578] ;  /* 0x0045780001167983 */ /* 0x000ee20000300a00 */
[----:B------:R-:W3:Y:S02]  /*36180*/  LDL.LU.64 R20, [R1+0x4570] ;  /* 0x0045700001147983 */ /* 0x000ee40000300a00 */
[----:B------:R-:W-:Y:S02]  /*36190*/  STL.64 [R1+0x40], R16 ;  /* 0x0000401001007387 */ /* 0x000fe40000100a00 */
[----:B------:R-:W-:Y:S02]  /*361a0*/  STL.64 [R1+0x48], R18 ;  /* 0x0000481201007387 */ /* 0x000fe40000100a00 */
[----:B------:R-:W0:Y:S04]  /*361b0*/  LDSM.16.M88.4 R16, [R29+0x28200] ;  /* 0x028200001d10783b */ /* 0x000e280000000200 */
[----:B0-----:R-:W-:Y:S01]  /*361c0*/  STL [R1+0x4364], R18 ;  /* 0x0043641201007387 */ /* 0x001fe20000100800 */
[----:B------:R-:W-:Y:S02]  /*361d0*/  STL [R1+0x4360], R19 ;  /* 0x0043601301007387 */ /* 0x000fe40000100800 */
[----:B------:R-:W-:Y:S01]  /*361e0*/  STL.64 [R1+0x44a0], R16 ;  /* 0x0044a01001007387 */ /* 0x000fe20000100a00 */
[C---:B---3--:R-:W-:Y:S11]  /*361f0*/  HMMA.16816.F32.BF16 R12, R20.reuse, R6, R12 ;  /* 0x00000006140c723c */ /* 0x048ff6000004180c */
[----:B------:R-:W-:Y:S11]  /*36200*/  @!UPT UIADD3 URZ, URZ, URZ, URZ ;  /* 0x0000003f3f3ff290 */ /* 0x000ff6000fffe03f */
[----:B------:R-:W-:Y:S01]  /*36210*/  @!UPT UIADD3 URZ, URZ, URZ, URZ ;  /* 0x0000003f3f3ff290 */ /* 0x000fe2000fffe03f */
[----:B------:R-:W-:Y:S01]  /*36220*/  STL.64 [R1+0x150], R12 ;  /* 0x0001500c01007387 */ /* 0x000fe20000100a00 */
[----:B------:R2:W-:Y:S02]  /*36230*/  STL [R1+0x158], R14 ;  /* 0x0001580e01007387 */ /* 0x0005e40000100800 */
[----:B------:R-:W-:Y:S02]  /*36240*/  IMAD.MOV.U32 R29, RZ, RZ, R15 ;  /* 0x000000ffff1d7224 */ /* 0x000fe400078e000f */
[----:B--2---:R-:W-:Y:S01]  /*36250*/  HMMA.16816.F32.BF16 R12, R20, R10, R24 ;  /* 0x0000000a140c723c */ /* 0x004fe20000041818 */
[----:B------:R-:W-:Y:S01]  /*36260*/  STL.64 [R1+0x4560], R6 ;  /* 0x0045600601007387 */ /* 0x000fe20000100a00 */
[----:B------:R-:W-:Y:S02]  /*36270*/  STL.64 [R1+0x4558], R4 ;  /* 0x0045580401007387 */ /* 0x000fe40000100a00 */
[----:B------:R-:W-:Y:S02]  /*36280*/  STL [R1+0x446c], R29 ;  /* 0x00446c1d01007387 */ /* 0x000fe40000100800 */
[----:B------:R-:W0:Y:S11]  /*36290*/  LDSM.16.MT88.4 R4, [R0+0x10080] ;  /* 0x010080000004783b */ /* 0x000e360000004200 */
[----:B------:R-:W-:Y:S06]  /*362a0*/  @!UPT UIADD3 URZ, URZ, URZ, URZ ;  /* 0x0000003f3f3ff290 */ /* 0x000fec000fffe03f */
[----:B------:R-:W-:Y:S01]  /*362b0*/  STL.64 [R1+0x140], R12 ;  /* 0x0001400c01007387 */ /* 0x000fe20000100a00 */
[----:B------:R-:W-:Y:S02]  /*362c0*/  STL [R1+0x148], R14 ;  /* 0x0001480e01007387 */ /* 0x000fe40000100800 */
[----:B------:R-:W-:Y:S02]  /*362d0*/  STL.64 [R1+0x4550], R10 ;  /* 0x0045500a01007387 */ /* 0x000fe40000100a00 */
[----:B------:R-:W-:Y:S01]  /*362e0*/  STL.64 [R1+0x4548], R8 ;  /* 0x0045480801007387 */ /* 0x000fe20000100a00 */
[----:B------:R-:W2:Y:S01]  /*362f0*/  LDL.LU R24, [R1+0xa0] ;  /* 0x0000a00001187983 */ /* 0x000ea20000300800 */
[----:B------:R-:W2:Y:S02]  /*36300*/  LDL.LU R25, [R1+0xa4] ;  /* 0x0000a40001197983 */ /* 0x000ea40000300800 */
[----:B------:R-:W3:Y:S02]  /*36310*/  LDL.LU R26, [R1+0xa8] ;  /* 0x0000a800011a7983 */ /* 0x000ee40000300800 */
[----:B------:R-:W3:Y:S01]  /*36320*/  LDL.LU R27, [R1+0xac] ;  /* 0x0000ac00011b7983 */ /* 0x000ee20000300800 */
[----:B------:R-:W4:Y:S01]  /*36330*/  LDL.LU R20, [R1] ;  /* 0x0000000001147983 */ /* 0x000f220000300800 */
[----:B------:R-:W4:Y:S02]  /*36340*/  LDL.LU R21, [R1+0x4] ;  /* 0x0000040001157983 */ /* 0x000f240000300800 */
[----:B------:R-:W2:Y:S02]  /*36350*/  LDL.LU R22, [R1+0x8] ;  /* 0x0000080001167983 */ /* 0x000ea40000300800 */
[----:B------:R-:W2:Y:S02]  /*36360*/  LDL.LU R23, [R1+0xc] ;  /* 0x00000c0001177983 */ /* 0x000ea40000300800 */
[----:B--2---:R-:W-:Y:S01]  /*36370*/  STL.64 [R1+0x4500], R22 ;  /* 0x0045001601007387 */ /* 0x004fe20000100a00 */
[----:B----4-:R-:W-:Y:S02]  /*36380*/  STL.64 [R1+0x44f8], R20 ;  /* 0x0044f81401007387 */ /* 0x010fe40000100a00 */
[----:B---3--:R-:W-:Y:S02]  /*36390*/  STL.64 [R1+0x44c0], R26 ;  /* 0x0044c01a01007387 */ /* 0x008fe40000100a00 */
[----:B------:R1:W-:Y:S02]  /*363a0*/  STL.64 [R1+0x44b8], R24 ;  /* 0x0044b81801007387 */ /* 0x0003e40000100a00 */
[----:B-1----:R-:W2:Y:S01]  /*363b0*/  LDL.LU R24, [R1+0xb0] ;  /* 0x0000b00001187983 */ /* 0x002ea20000300800 */
[----:B------:R-:W2:Y:S02]  /*363c0*/  LDL.LU R25, [R1+0xb4] ;  /* 0x0000b40001197983 */ /* 0x000ea40000300800 */
[----:B------:R-:W3:Y:S02]  /*363d0*/  LDL.LU R26, [R1+0xb8] ;  /* 0x0000b800011a7983 */ /* 0x000ee40000300800 */
[----:B------:R-:W3:Y:S02]  /*363e0*/  LDL.LU R27, [R1+0xbc] ;  /* 0x0000bc00011b7983 */ /* 0x000ee40000300800 */
[----:B---3--:R-:W-:Y:S01]  /*363f0*/  STL.64 [R1+0x44e0], R26 ;  /* 0x0044e01a01007387 */ /* 0x008fe20000100a00 */
[----:B--2---:R1:W-:Y:S03]  /*36400*/  STL.64 [R1+0x44d8], R24 ;  /* 0x0044d81801007387 */ /* 0x0043e60000100a00 */
[----:B-1----:R-:W2:Y:S01]  /*36410*/  LDL.LU R24, [R1+0xc0] ;  /* 0x0000c00001187983 */ /* 0x002ea20000300800 */
[----:B------:R-:W2:Y:S02]  /*36420*/  LDL.LU R25, [R1+0xc4] ;  /* 0x0000c40001197983 */ /* 0x000ea40000300800 */
[----:B------:R-:W3:Y:S02]  /*36430*/  LDL.LU R26, [R1+0xc8] ;  /* 0x0000c800011a7983 */ /* 0x000ee40000300800 */
[----:B------:R-:W3:Y:S01]  /*36440*/  LDL.LU R27, [R1+0xcc] ;  /* 0x0000cc00011b7983 */ /* 0x000ee20000300800 */
[----:B------:R-:W4:Y:S01]  /*36450*/  LDL.LU R20, [R1+0x10] ;  /* 0x0000100001147983 */ /* 0x000f220000300800 */
[----:B------:R-:W4:Y:S02]  /*36460*/  LDL.LU R21, [R1+0x14] ;  /* 0x0000140001157983 */ /* 0x000f240000300800 */
[----:B------:R-:W2:Y:S01]  /*36470*/  LDL.LU R22, [R1+0x18] ;  /* 0x0000180001167983 */ /* 0x000ea20000300800 */
[----:B------:R-:W-:-:S02]  /*36480*/  MOV R23, R2 ;  /* 0x0000000200177202 */ /* 0x000fc40000000f00 */
[----:B------:R-:W3:Y:S04]  /*36490*/  LDL.LU R2, [R1+0x4568] ;  /* 0x0045680001027983 */ /* 0x000ee80000300800 */
[----:B--2---:R-:W-:Y:S01]  /*364a0*/  STL.64 [R1+0x4530], R22 ;  /* 0x0045301601007387 */ /* 0x004fe20000100a00 */
[----:B----4-:R1:W-:Y:S03]  /*364b0*/  STL.64 [R1+0x4528], R20 ;  /* 0x0045281401007387 */ /* 0x0103e60000100a00 */
[----:B-1----:R-:W2:Y:S01]  /*364c0*/  LDL.LU R20, [R1+0x20] ;  /* 0x0000200001147983 */ /* 0x002ea20000300800 */
[----:B------:R-:W2:Y:S02]  /*364d0*/  LDL.LU R21, [R1+0x24] ;  /* 0x0000240001157983 */ /* 0x000ea40000300800 */
[----:B------:R-:W2:Y:S02]  /*364e0*/  LDL.LU R22, [R1+0x28] ;  /* 0x0000280001167983 */ /* 0x000ea40000300800 */
[----:B------:R-:W2:Y:S01]  /*364f0*/  LDL.LU R23, [R1+0x2c] ;  /* 0x00002c0001177983 */ /* 0x000ea20000300800 */
[----:B------:R-:W2:Y:S01]  /*36500*/  LDL.LU R8, [R1+0x180] ;  /* 0x0001800001087983 */ /* 0x000ea20000300800 */
[----:B------:R-:W2:Y:S02]  /*36510*/  LDL.LU R9, [R1+0x184] ;  /* 0x0001840001097983 */ /* 0x000ea40000300800 */
[----:B------:R-:W2:Y:S02]  /*36520*/  LDL.LU R10, [R1+0x188] ;  /* 0x00018800010a7983 */ /* 0x000ea40000300800 */
[----:B------:R-:W2:Y:S01]  /*36530*/  LDL.LU R11, [R1+0x18c] ;  /* 0x00018c00010b7983 */ /* 0x000ea20000300800 */
[----:B---3--:R-:W-:Y:S01]  /*36540*/  STL.64 [R1+0x44f0], R26 ;  /* 0x0044f01a01007387 */ /* 0x008fe20000100a00 */
[----:B------:R1:W-:Y:S03]  /*36550*/  STL.64 [R1+0x44e8], R24 ;  /* 0x0044e81801007387 */ /* 0x0003e60000100a00 */
[----:B-1----:R-:W3:Y:S01]  /*36560*/  LDL.LU R24, [R1+0xd0] ;  /* 0x0000d00001187983 */ /* 0x002ee20000300800 */
[----:B------:R-:W3:Y:S02]  /*36570*/  LDL.LU R25, [R1+0xd4] ;  /* 0x0000d40001197983 */ /* 0x000ee40000300800 */
[----:B------:R-:W4:Y:S02]  /*36580*/  LDL.LU R26, [R1+0xd8] ;  /* 0x0000d800011a7983 */ /* 0x000f240000300800 */
[----:B------:R-:W4:Y:S02]  /*36590*/  LDL.LU R27, [R1+0xdc] ;  /* 0x0000dc00011b7983 */ /* 0x000f240000300800 */
[----:B----4-:R-:W-:Y:S01]  /*365a0*/  STL.64 [R1+0x4510], R26 ;  /* 0x0045101a01007387 */ /* 0x010fe20000100a00 */
[----:B---3--:R1:W-:Y:S03]  /*365b0*/  STL.64 [R1+0x4508], R24 ;  /* 0x0045081801007387 */ /* 0x0083e60000100a00 */
        /* <DEDUP_REMOVED lines=9> */
[----:B------:R-:W4:Y:S01]  /*36650*/  LDL.LU R27, [R1+0x16c] ;  /* 0x00016c00011b7983 */ /* 0x000f220000300800 */
[----:B------:R-:W-:Y:S01]  /*36660*/  MOV R3, R15 ;  /* 0x0000000f00037202 */ /* 0x000fe20000000f00 */
[----:B----4-:R-:W-:Y:S01]  /*36670*/  STL.64 [R1+0x4540], R26 ;  /* 0x0045401a01007387 */ /* 0x010fe20000100a00 */
[----:B---3--:R1:W-:Y:S03]  /*36680*/  STL.64 [R1+0x4538], R24 ;  /* 0x0045381801007387 */ /* 0x0083e60000100a00 */
[----:B-1----:R-:W3:Y:S01]  /*36690*/  LDL.LU R24, [R1+0x110] ;  /* 0x0001100001187983 */ /* 0x002ee20000300800 */
[----:B------:R-:W3:Y:S02]  /*366a0*/  LDL.LU R25, [R1+0x114] ;  /* 0x0001140001197983 */ /* 0x000ee40000300800 */
[----:B------:R-:W3:Y:S02]  /*366b0*/  LDL.LU R26, [R1+0x118] ;  /* 0x00011800011a7983 */ /* 0x000ee40000300800 */
[----:B------:R-:W3:Y:S01]  /*366c0*/  LDL.LU R27, [R1+0x11c] ;  /* 0x00011c00011b7983 */ /* 0x000ee20000300800 */
[----:B------:R-:W4:Y:S01]  /*366d0*/  LDL.LU R16, [R1+0x90] ;  /* 0x0000900001107983 */ /* 0x000f220000300800 */
[----:B------:R-:W4:Y:S02]  /*366e0*/  LDL.LU R17, [R1+0x94] ;  /* 0x0000940001117983 */ /* 0x000f240000300800 */
[----:B------:R-:W4:Y:S02]  /*366f0*/  LDL.LU R18, [R1+0x98] ;  /* 0x0000980001127983 */ /* 0x000f240000300800 */
[----:B------:R-:W4:Y:S01]  /*36700*/  LDL.LU R19, [R1+0x9c] ;  /* 0x00009c0001137983 */ /* 0x000f220000300800 */
[----:B------:R-:W2:Y:S01]  /*36710*/  LDL.LU R12, [R1+0x60] ;  /* 0x00006000010c7983 */ /* 0x000ea20000300800 */
[----:B------:R-:W2:Y:S02]  /*36720*/  LDL.LU R13, [R1+0x64] ;  /* 0x00006400010d7983 */ /* 0x000ea40000300800 */
[----:B------:R-:W2:Y:S02]  /*36730*/  LDL.LU R14, [R1+0x68] ;  /* 0x00006800010e7983 */ /* 0x000ea40000300800 */
[----:B------:R-:W2:Y:S01]  /*36740*/  LDL.LU R15, [R1+0x6c] ;  /* 0x00006c00010f7983 */ /* 0x000ea20000300800 */
[----:B------:R-:W-:Y:S01]  /*36750*/  STL [R1+0x4470], R3 ;  /* 0x0044700301007387 */ /* 0x000fe20000100800 */
[----:B0-----:R-:W-:Y:S02]  /*36760*/  STL.64 [R1+0x30], R4 ;  /* 0x0000300401007387 */ /* 0x001fe40000100a00 */
[----:B------:R0:W-:Y:S02]  /*36770*/  STL.64 [R1+0x38], R6 ;  /* 0x0000380601007387 */ /* 0x0001e40000100a00 */
[----:B0-----:R-:W2:Y:S01]  /*36780*/  LDL.LU.64 R6, [R1+0x4560] ;  /* 0x0045600001067983 */ /* 0x001ea20000300a00 */
[----:B------:R-:W3:Y:S02]  /*36790*/  LDL.LU.64 R4, [R1+0x4558] ;  /* 0x0045580001047983 */ /* 0x000ee40000300a00 */
[----:B------:R-:W-:Y:S01]  /*367a0*/  STL [R1+0x4474], R0 ;  /* 0x0044740001007387 */ /* 0x000fe20000100800 */
[C---:B--2---:R-:W-:Y:S11]  /*367b0*/  HMMA.16816.F32.BF16 R8, R20.reuse, R6, R8 ;  /* 0x000000061408723c */ /* 0x044ff60000041808 */
[----:B------:R-:W-:Y:S11]  /*367c0*/  @!UPT UIADD3 URZ, URZ, URZ, URZ ;  /* 0x0000003f3f3ff290 */ /* 0x000ff6000fffe03f */
[----:B------:R-:W-:Y:S01]  /*367d0*/  @!UPT UIADD3 URZ, URZ, URZ, URZ ;  /* 0x0000003f3f3ff290 */ /* 0x000fe2000fffe03f */
[----:B------:R0:W-:Y:S01]  /*367e0*/  STL.64 [R1+0x170], R8 ;  /* 0x0001700801007387 */ /* 0x0001e20000100a00 */
[----:B------:R-:W-:Y:S01]  /*367f0*/  MOV R3, R10 ;  /* 0x0000000a00037202 */ /* 0x000fe20000000f00 */
[----:B------:R-:W-:Y:S02]  /*36800*/  IMAD.MOV.U32 R29, RZ, RZ, R11 ;  /* 0x000000ffff1d7224 */ /* 0x000fe400078e000b */
[----:B------:R-:W3:Y:S04]  /*36810*/  LDL.LU.64 R10, [R1+0x4550] ;  /* 0x00455000010a7983 */ /* 0x000ee80000300a00 */
[----:B0-----:R-:W2:Y:S01]  /*36820*/  LDL.LU.64 R8, [R1+0x4548] ;  /* 0x0045480001087983 */ /* 0x001ea20000300a00 */
[----:B------:R-:W-:Y:S02]  /*36830*/  STL [R1+0x447c], R29 ;  /* 0x00447c1d01007387 */ /* 0x000fe40000100800 */
[----:B------:R-:W-:Y:S01]  /*36840*/  STL [R1+0x4478], R3 ;  /* 0x0044780301007387 */ /* 0x000fe20000100800 */
[----:B---3--:R-:W-:Y:S01]  /*36850*/  HMMA.16816.F32.BF16 R20, R20, R10, R24 ;  /* 0x0000000a1414723c */ /* 0x008fe20000041818 */
[----:B------:R-:W3:Y:S01]  /*36860*/  LDL.LU.64 R26, [R1+0x4540] ;  /* 0x00454000011a7983 */ /* 0x000ee20000300a00 */
[----:B------:R-:W3:Y:S11]  /*36870*/  LDL.LU.64 R24, [R1+0x4538] ;  /* 0x0045380001187983 */ /* 0x000ef60000300a00 */
[----:B------:R-:W-:Y:S10]  /*36880*/  @!UPT UIADD3 URZ, URZ, URZ, URZ ;  /* 0x0000003f3f3ff290 */ /* 0x000ff4000fffe03f */
[----:B------:R-:W-:Y:S01]  /*36890*/  STL.64 [R1+0x130], R20 ;  /* 0x0001301401007387 */ /* 0x000fe20000100a00 */
[----:B------:R-:W-:Y:S01]  /*368a0*/  STL [R1+0x138], R22 ;  /* 0x0001381601007387 */ /* 0x000fe20000100800 */
[----:B------:R-:W-:Y:S02]  /*368b0*/  MOV R0, R23 ;  /* 0x0000001700007202 */ /* 0x000fe40000000f00 */
[----:B------:R-:W0:Y:S04]  /*368c0*/  LDSM.16.MT88.4 R20, [R2+0x10000] ;  /* 0x010000000214783b */ /* 0x000e280000004200 */
[----:B------:R-:W-:Y:S01]  /*368d0*/  STL [R1+0x4480], R0 ;  /* 0x0044800001007387 */ /* 0x000fe20000100800 */
[----:B0-----:R-:W-:-:S03]  /*368e0*/  MOV R29, R22 ;  /* 0x00000016001d7202 */ /* 0x001fc60000000f00 */
[----:B------:R0:W-:Y:S01]  /*368f0*/  STL.64 [R1+0x20], R20 ;  /* 0x0000201401007387 */ /* 0x0001e20000100a00 */
[----:B------:R-:W-:Y:S02]  /*36900*/  MOV R3, R23 ;  /* 0x0000001700037202 */ /* 0x000fe40000000f00 */
[----:B------:R-:W3:Y:S01]  /*36910*/  LDL.LU.64 R22, [R1+0x4530] ;  /* 0x0045300001167983 */ /* 0x000ee20000300a00 */
[----:B0-----:R-:W3:Y:S02]  /*36920*/  LDL.LU.64 R20, [R1+0x4528] ;  /* 0x0045280001147983 */ /* 0x001ee40000300a00 */
[----:B------:R-:W-:Y:S02]  /*36930*/  STL [R1+0x4488], R3 ;  /* 0x0044880301007387 */ /* 0x000fe40000100800 */
[----:B------:R-:W-:Y:S01]  /*36940*/  STL [R1+0x4484], R29 ;  /* 0x0044841d01007387 */ /* 0x000fe20000100800 */
[C---:B---3--:R-:W-:Y:S11]  /*36950*/  HMMA.16816.F32.BF16 R24, R20.reuse, R6, R24 ;  /* 0x000000061418723c */ /* 0x048ff60000041818 */
[----:B------:R-:W-:Y:S11]  /*36960*/  @!UPT UIADD3 URZ, URZ, URZ, URZ ;  /* 0x0000003f3f3ff290 */ /* 0x000ff6000fffe03f */
[----:B------:R-:W-:Y:S01]  /*36970*/  @!UPT UIADD3 URZ, URZ, URZ, URZ ;  /* 0x0000003f3f3ff290 */ /* 0x000fe2000fffe03f */
[----:B------:R-:W-:Y:S01]  /*36980*/  STL.64 [R1+0x160], R24 ;  /* 0x0001601801007387 */ /* 0x000fe20000100a00 */
[----:B------:R0:W-:Y:S02]  /*36990*/  STL [R1+0x168], R26 ;  /* 0x0001681a01007387 */ /* 0x0001e40000100800 */
[----:B------:R-:W-:Y:S02]  /*369a0*/  IMAD.MOV.U32 R0, RZ, RZ, R27 ;  /* 0x000000ffff007224 */ /* 0x000fe400078e001b */
[----:B0-----:R-:W3:Y:S01]  /*369b0*/  LDL.LU.64 R26, [R1+0x4520] ;  /* 0x00452000011a7983 */ /* 0x001ee20000300a00 */
[----:B------:R-:W3:Y:S02]  /*369c0*/  LDL.LU.64 R24, [R1+0x4518] ;  /* 0x0045180001187983 */ /* 0x000ee40000300a00 */
[----:B---3--:R-:W-:Y:S01]  /*369d0*/  HMMA.16816.F32.BF16 R20, R20, R10, R24 ;  /* 0x0000000a1414723c */ /* 0x008fe20000041818 */
[----:B------:R-:W3:Y:S01]  /*369e0*/  LDL.LU.64 R26, [R1+0x4510] ;  /* 0x00451000011a7983 */ /* 0x000ee20000300a00 */
[----:B------:R-:W3:Y:S11]  /*369f0*/  LDL.LU.64 R24, [R1+0x4508] ;  /* 0x0045080001187983 */ /* 0x000ef60000300a00 */
[----:B------:R-:W-:Y:S10]  /*36a00*/  @!UPT UIADD3 URZ, URZ, URZ, URZ ;  /* 0x0000003f3f3ff290 */ /* 0x000ff4000fffe03f */
[----:B------:R0:W-:Y:S01]  /*36a10*/  STL.64 [R1+0x120], R20 ;  /* 0x0001201401007387 */ /* 0x0001e20000100a00 */
[----:B------:R-:W-:Y:S02]  /*36a20*/  MOV R3, R22 ;  /* 0x0000001600037202 */ /* 0x000fe40000000f00 */
[----:B------:R-:W-:Y:S02]  /*36a30*/  MOV R29, R23 ;  /* 0x00000017001d7202 */ /* 0x000fe40000000f00 */
[----:B------:R-:W3:Y:S04]  /*36a40*/  LDL.LU.64 R22, [R1+0x4500] ;  /* 0x0045000001167983 */ /* 0x000ee80000300a00 */
[----:B0-----:R-:W3:Y:S02]  /*36a50*/  LDL.LU.64 R20, [R1+0x44f8] ;  /* 0x0044f80001147983 */ /* 0x001ee40000300a00 */
        /* <DEDUP_REMOVED lines=23> */
[----:B------:R-:W4:Y:S01]  /*36bd0*/  LDL.LU.64 R26, [R1+0x44b0] ;  /* 0x0044b000011a7983 */ /* 0x000f220000300a00 */
[----:B------:R-:W4:Y:S11]  /*36be0*/  LDL.LU.64 R24, [R1+0x44a8] ;  /* 0x0044a80001187983 */ /* 0x000f360000300a00 */
[----:B------:R-:W-:Y:S10]  /*36bf0*/  @!UPT UIADD3 URZ, URZ, URZ, URZ ;  /* 0x0000003f3f3ff290 */ /* 0x000ff4000fffe03f */
[----:B------:R0:W-:Y:S01]  /*36c00*/  STL.64 [R1+0xd0], R20 ;  /* 0x0000d01401007387 */ /* 0x0001e20000100a00 */
[----:B------:R1:W-:Y:S03]  /*36c10*/  STL.64 [R1+0xd8], R22 ;  /* 0x0000d81601007387 */ /* 0x0003e60000100a00 */
[----:B0-----:R-:W3:Y:S01]  /*36c20*/  LDL.LU R20, [R1+0x70] ;  /* 0x0000700001147983 */ /* 0x001ee20000300800 */
[----:B------:R-:W3:Y:S02]  /*36c30*/  LDL.LU R21, [R1+0x74] ;  /* 0x0000740001157983 */ /* 0x000ee40000300800 */
[----:B-1----:R-:W3:Y:S02]  /*36c40*/  LDL.LU R22, [R1+0x78] ;  /* 0x0000780001167983 */ /* 0x002ee40000300800 */
[----:B------:R-:W3:Y:S01]  /*36c50*/  LDL.LU R23, [R1+0x7c] ;  /* 0x00007c0001177983 */ /* 0x000ee20000300800 */
[C---:B----4-:R-:W-:Y:S08]  /*36c60*/  HMMA.16816.F32.BF16 R16, R24.reuse, R6, R16 ;  /* 0x000000061810723c */ /* 0x050ff00000041810 */
[----:B------:R-:W-:Y:S11]  /*36c70*/  HMMA.16816.F32.BF16 R24, R24, R10, R12 ;  /* 0x0000000a1818723c */ /* 0x000ff6000004180c */
[----:B------:R-:W-:Y:S04]  /*36c80*/  @!UPT UIADD3 URZ, URZ, URZ, URZ ;  /* 0x0000003f3f3ff290 */ /* 0x000fe8000fffe03f */
[----:B------:R0:W-:Y:S01]  /*36c90*/  STL.64 [R1+0xc0], R16 ;  /* 0x0000c01001007387 */ /* 0x0001e20000100a00 */
[----:B------:R-:W-:Y:S03]  /*36ca0*/  STL.64 [R1+0xc8], R18 ;  /* 0x0000c81201007387 */ /* 0x000fe60000100a00 */
[----:B0-----:R-:W4:Y:S01]  /*36cb0*/  LDL.LU.64 R16, [R1+0x44a0] ;  /* 0x0044a00001107983 */ /* 0x001f220000300a00 */
[----:B------:R-:W3:Y:S03]  /*36cc0*/  LDL.LU.64 R12, [R1+0x4498] ;  /* 0x00449800010c7983 */ /* 0x000ee60000300a00 */
[----:B------:R2:W-:Y:S02]  /*36cd0*/  STL.64 [R1+0x60], R24 ;  /* 0x0000601801007387 */ /* 0x0005e40000100a00 */
[----:B------:R0:W-:Y:S01]  /*36ce0*/  STL.64 [R1+0x68], R26 ;  /* 0x0000681a01007387 */ /* 0x0001e20000100a00 */
[----:B--2---:R-:W-:Y:S01]  /*36cf0*/  MOV R24, R8 ;  /* 0x0000000800187202 */ /* 0x004fe20000000f00 */
[----:B------:R-:W-:Y:S01]  /*36d00*/  IMAD.MOV.U32 R25, RZ, RZ, R9 ;  /* 0x000000ffff197224 */ /* 0x000fe200078e0009 */
[----:B------:R-:W2:Y:S01]  /*36d10*/  LDL.LU R8, [R1+0x4490] ;  /* 0x0044900001087983 */ /* 0x000ea20000300800 */
[----:B------:R-:W2:Y:S01]  /*36d20*/  LDL.LU R9, [R1+0x448c] ;  /* 0x00448c0001097983 */ /* 0x000ea20000300800 */
[----:B0-----:R-:W-:-:S02]  /*36d30*/  MOV R26, R5 ;  /* 0x00000005001a7202 */ /* 0x001fc40000000f00 */
[----:B------:R-:W-:Y:S02]  /*36d40*/  MOV R27, R4 ;  /* 0x00000004001b7202 */ /* 0x000fe40000000f00 */
[----:B------:R-:W0:Y:S05]  /*36d50*/  LDSM.16.MT88.4 R4, [R2+0x10080] ;  /* 0x010080000204783b */ /* 0x000e2a0000004200 */
[----:B---3--:R-:W-:Y:S11]  /*36d60*/  HMMA.16816.F32.BF16 R20, R24, R12, R20 ;  /* 0x0000000c1814723c */ /* 0x008ff60000041814 */
[----:B------:R-:W-:Y:S11]  /*36d70*/  @!UPT UIADD3 URZ, URZ, URZ, URZ ;  /* 0x0000003f3f3ff290 */ /* 0x000ff6000fffe03f */
[----:B------:R-:W-:Y:S01]  /*36d80*/  @!UPT UIADD3 URZ, URZ, URZ, URZ ;  /* 0x0000003f3f3ff290 */ /* 0x000fe2000fffe03f */
[----:B------:R0:W-:Y:S01]  /*36d90*/  STL.64 [R1+0x70], R20 ;  /* 0x0000701401007387 */ /* 0x0001e20000100a00 */
[----:B------:R1:W-:Y:S01]  /*36da0*/  STL.64 [R1+0x78], R22 ;  /* 0x0000781601007387 */ /* 0x0003e20000100a00 */
[----:B0-----:R-:W-:Y:S02]  /*36db0*/  MOV R21, R6 ;  /* 0x0000000600157202 */ /* 0x001fe40000000f00 */
[----:B-1----:R-:W-:Y:S01]  /*36dc0*/  MOV R23, R4 ;  /* 0x0000000400177202 */ /* 0x002fe20000000f00 */
[----:B------:R-:W-:Y:S01]  /*36dd0*/  IMAD.MOV.U32 R22, RZ, RZ, R5 ;  /* 0x000000ffff167224 */ /* 0x000fe200078e0005 */
[----:B------:R-:W-:Y:S02]  /*36de0*/  MOV R20, R7 ;  /* 0x0000000700147202 */ /* 0x000fe40000000f00 */
[----:B------:R-:W0:Y:S04]  /*36df0*/  LDSM.16.MT88.4 R4, [R28+0x10000] ;  /* 0x010000001c04783b */ /* 0x000e280000004200 */
[----:B------:R-:W-:Y:S04]  /*36e00*/  STL [R1+0x43b0], R2 ;  /* 0x0043b00201007387 */ /* 0x000fe80000100800 */
[----:B0-----:R2:W-:Y:S02]  /*36e10*/  STL.64 [R1+0x43f0], R6 ;  /* 0x0043f00601007387 */ /* 0x0015e40000100a00 */
[----:B--2---:R-:W-:Y:S01]  /*36e20*/  MOV R6, R9 ;  /* 0x0000000900067202 */ /* 0x004fe20000000f00 */
[----:B------:R-:W-:-:S02]  /*36e30*/  IMAD.MOV.U32 R7, RZ, RZ, R8 ;  /* 0x000000ffff077224 */ /* 0x000fc400078e0008 */
[----:B------:R-:W0:Y:S04]  /*36e40*/  LDSM.16.MT88.4 R8, [R28+0x10080] ;  /* 0x010080001c08783b */ /* 0x000e280000004200 */
[----:B------:R1:W-:Y:S04]  /*36e50*/  STL.64 [R1+0x43e8], R4 ;  /* 0x0043e80401007387 */ /* 0x0003e80000100a00 */
[----:B-1----:R-:W4:Y:S01]  /*36e60*/  LDL.LU R4, [R1+0x80] ;  /* 0x0000800001047983 */ /* 0x002f220000300800 */
[----:B------:R-:W4:Y:S03]  /*36e70*/  LDL.LU R5, [R1+0x84] ;  /* 0x0000840001057983 */ /* 0x000f260000300800 */
[----:B0-----:R-:W-:Y:S01]  /*36e80*/  STL.64 [R1+0x43d0], R10 ;  /* 0x0043d00a01007387 */ /* 0x001fe20000100a00 */
[----:B------:R0:W-:Y:S02]  /*36e90*/  STL.64 [R1+0x43c8], R8 ;  /* 0x0043c80801007387 */ /* 0x0001e40000100a00 */
[----:B------:R-:W-:Y:S01]  /*36ea0*/  STL [R1+0x43b4], R28 ;  /* 0x0043b41c01007387 */ /* 0x000fe20000100800 */
[----:B0-----:R-:W2:Y:S01]  /*36eb0*/  LDL.LU R8, [R1+0x120] ;  /* 0x0001200001087983 */ /* 0x001ea20000300800 */
[----:B------:R-:W2:Y:S01]  /*36ec0*/  LDL.LU R9, [R1+0x124] ;  /* 0x0001240001097983 */ /* 0x000ea20000300800 */
[----:B------:R-:W-:-:S02]  /*36ed0*/  MOV R10, R3 ;  /* 0x00000003000a7202 */ /* 0x000fc40000000f00 */
[----:B------:R-:W-:Y:S01]  /*36ee0*/  MOV R11, R29 ;  /* 0x0000001d000b7202 */ /* 0x000fe20000000f00 */
[----:B------:R-:W3:Y:S01]  /*36ef0*/  LDL.LU R3, [R1+0x4488] ;  /* 0x0044880001037983 */ /* 0x000ee20000300800 */
[----:B------:R-:W3:Y:S03]  /*36f00*/  LDL.LU R29, [R1+0x4484] ;  /* 0x00448400011d7983 */ /* 0x000ee60000300800 */
[----:B------:R-:W-:Y:S04]  /*36f10*/  STL.64 [R1+0x43e0], R10 ;  /* 0x0043e00a01007387 */ /* 0x000fe80000100a00 */
[----:B--2---:R0:W-:Y:S04]  /*36f20*/  STL.64 [R1+0x43d8], R8 ;  /* 0x0043d80801007387 */ /* 0x0041e80000100a00 */
[----:B0-----:R-:W2:Y:S01]  /*36f30*/  LDL.LU R8, [R1+0x160] ;  /* 0x0001600001087983 */ /* 0x001ea20000300800 */
[----:B------:R-:W2:Y:S02]  /*36f40*/  LDL.LU R9, [R1+0x164] ;  /* 0x0001640001097983 */ /* 0x000ea40000300800 */
[----:B------:R-:W2:Y:S01]  /*36f50*/  LDL.LU R10, [R1+0x168] ;  /* 0x00016800010a7983 */ /* 0x000ea20000300800 */
[----:B----4-:R-:W-:Y:S01]  /*36f60*/  HMMA.16816.F32.BF16 R24, R24, R16, R4 ;  /* 0x000000101818723c */ /* 0x010fe20000041804 */
[----:B------:R-:W-:-:S02]  /*36f70*/  MOV R11, R0 ;  /* 0x00000000000b7202 */ /* 0x000fc40000000f00 */
[----:B------:R-:W4:Y:S04]  /*36f80*/  LDL.LU R0, [R1+0x4480] ;  /* 0x0044800001007983 */ /* 0x000f280000300800 */
[----:B------:R-:W-:Y:S02]  /*36f90*/  MOV R6, R21 ;  /* 0x0000001500067202 */ /* 0x000fe40000000f00 */
[----:B------:R-:W-:Y:S01]  /*36fa0*/  MOV R7, R20 ;  /* 0x0000001400077202 */ /* 0x000fe20000000f00 */
[----:B------:R-:W-:Y:S01]  /*36fb0*/  IMAD.MOV.U32 R4, RZ, RZ, R23 ;  /* 0x000000ffff047224 */ /* 0x000fe200078e0017 */
[----:B------:R-:W-:Y:S11]  /*36fc0*/  MOV R5, R22 ;  /* 0x0000001600057202 */ /* 0x000ff60000000f00 */
[----:B------:R-:W-:Y:S02]  /*36fd0*/  @!UPT UIADD3 URZ, URZ, URZ, URZ ;  /* 0x0000003f3f3ff290 */ /* 0x000fe4000fffe03f */
[----:B------:R-:W-:Y:S02]  /*36fe0*/  MOV R14, R24 ;  /* 0x00000018000e7202 */ /* 0x000fe40000000f00 */
[----:B------:R-:W-:Y:S02]  /*36ff0*/  MOV R15, R25 ;  /* 0x00000019000f7202 */ /* 0x000fe40000000f00 */
[----:B------:R-:W-:Y:S01]  /*37000*/  MOV R18, R26 ;  /* 0x0000001a00127202 */ /* 0x000fe20000000f00 */
[----:B------:R-:W-:Y:S01]  /*37010*/  IMAD.MOV.U32 R19, RZ, RZ, R27 ;  /* 0x000000ffff137224 */ /* 0x000fe200078e001b */
[----:B--2---:R-:W-:Y:S01]  /*37020*/  STL.64 [R1+0x4400], R10 ;  /* 0x0044000a01007387 */ /* 0x004fe20000100a00 */
[----:B------:R-:W-:Y:S02]  /*37030*/  STL.64 [R1+0x43f8], R8 ;  /* 0x0043f80801007387 */ /* 0x000fe40000100a00 */
[----:B------:R-:W2:Y:S02]  /*37040*/  LDL.LU R24, [R1+0x30] ;  /* 0x0000300001187983 */ /* 0x000ea40000300800 */
[----:B------:R-:W2:Y:S01]  /*37050*/  LDL.LU R25, [R1+0x34] ;  /* 0x0000340001197983 */ /* 0x000ea20000300800 */
[----:B------:R-:W2:Y:S01]  /*37060*/  LDL.LU R26, [R1+0x38] ;  /* 0x00003800011a7983 */ /* 0x000ea20000300800 */
[----:B------:R-:W2:Y:S02]  /*37070*/  LDL.LU R27, [R1+0x3c] ;  /* 0x00003c00011b7983 */ /* 0x000ea40000300800 */
[----:B------:R-:W-:Y:S02]  /*37080*/  STL.64 [R1+0x4420], R6 ;  /* 0x0044200601007387 */ /* 0x000fe40000100a00 */
[----:B------:R0:W-:Y:S02]  /*37090*/  STL.64 [R1+0x4418], R4 ;  /* 0x0044180401007387 */ /* 0x0001e40000100a00 */
[----:B0-----:R-:W2:Y:S01]  /*370a0*/  LDL.LU R4, [R1+0x20] ;  /* 0x0000200001047983 */ /* 0x001ea20000300800 */
[----:B------:R-:W2:Y:S02]  /*370b0*/  LDL.LU R5, [R1+0x24] ;  /* 0x0000240001057983 */ /* 0x000ea40000300800 */
[----:B---3--:R-:W-:Y:S01]  /*370c0*/  IMAD.MOV.U32 R6, RZ, RZ, R29 ;  /* 0x000000ffff067224 */ /* 0x008fe200078e001d */
[----:B------:R-:W-:Y:S01]  /*370d0*/  MOV R7, R3 ;  /* 0x0000000300077202 */ /* 0x000fe20000000f00 */
[----:B------:R-:W3:Y:S01]  /*370e0*/  LDL.LU R29, [R1+0x447c] ;  /* 0x00447c00011d7983 */ /* 0x000ee20000300800 */
[----:B------:R-:W3:Y:S03]  /*370f0*/  LDL.LU R3, [R1+0x4478] ;  /* 0x0044780001037983 */ /* 0x000ee60000300800 */
[----:B------:R-:W-:Y:S04]  /*37100*/  STL.64 [R1+0x4450], R6 ;  /* 0x0044500601007387 */ /* 0x000fe80000100a00 */
[----:B--2---:R0:W-:Y:S04]  /*37110*/  STL.64 [R1+0x4448], R4 ;  /* 0x0044480401007387 */ /* 0x0041e80000100a00 */
        /* <DEDUP_REMOVED lines=10> */
[----:B------:R-:W2:Y:S01]  /*371c0*/  LDL.LU R8, [R1+0x130] ;  /* 0x0001300001087983 */ /* 0x000ea20000300800 */
[----:B------:R-:W2:Y:S02]  /*371d0*/  LDL.LU R9, [R1+0x134] ;  /* 0x0001340001097983 */ /* 0x000ea40000300800 */
[----:B------:R-:W2:Y:S01]  /*371e0*/  LDL.LU R10, [R1+0x138] ;  /* 0x00013800010a7983 */ /* 0x000ea20000300800 */
[----:B----4-:R-:W-:-:S02]  /*371f0*/  MOV R11, R0 ;  /* 0x00000000000b7202 */ /* 0x010fc40000000f00 */
[----:B------:R-:W4:Y:S04]  /*37200*/  LDL.LU R0, [R1+0x4474] ;  /* 0x0044740001007983 */ /* 0x000f280000300800 */
[----:B--2---:R-:W-:Y:S01]  /*37210*/  STL.64 [R1+0x4410], R10 ;  /* 0x0044100a01007387 */ /* 0x004fe20000100a00 */
[----:B------:R0:W-:Y:S03]  /*37220*/  STL.64 [R1+0x4408], R8 ;  /* 0x0044080801007387 */ /* 0x0001e60000100a00 */
[----:B0-----:R-:W2:Y:S01]  /*37230*/  LDL.LU R8, [R1+0x170] ;  /* 0x0001700001087983 */ /* 0x001ea20000300800 */
[----:B------:R-:W2:Y:S01]  /*37240*/  LDL.LU R9, [R1+0x174] ;  /* 0x0001740001097983 */ /* 0x000ea20000300800 */
[----:B---3--:R-:W-:Y:S01]  /*37250*/  MOV R10, R3 ;  /* 0x00000003000a7202 */ /* 0x008fe20000000f00 */
[----:B------:R-:W-:Y:S01]  /*37260*/  IMAD.MOV.U32 R11, RZ, RZ, R29 ;  /* 0x000000ffff0b7224 */ /* 0x000fe200078e001d */
[----:B------:R-:W3:Y:S01]  /*37270*/  LDL.LU R3, [R1+0x4470] ;  /* 0x0044700001037983 */ /* 0x000ee20000300800 */
[----:B------:R-:W3:Y:S03]  /*37280*/  LDL.LU R29, [R1+0x446c] ;  /* 0x00446c00011d7983 */ /* 0x000ee60000300800 */
[----:B------:R-:W-:Y:S01]  /*37290*/  STL.64 [R1+0x4430], R10 ;  /* 0x0044300a01007387 */ /* 0x000fe20000100a00 */
[----:B------:R-:W-:Y:S03]  /*372a0*/  HMMA.16816.F32.BF16 R4, R24, R12, R4 ;  /* 0x0000000c1804723c */ /* 0x000fe60000041804 */
[----:B--2---:R0:W-:Y:S04]  /*372b0*/  STL.64 [R1+0x4428], R8 ;  /* 0x0044280801007387 */ /* 0x0041e80000100a00 */
[----:B0-----:R-:W2:Y:S01]  /*372c0*/  LDL.LU R8, [R1+0x140] ;  /* 0x0001400001087983 */ /* 0x001ea20000300800 */
[----:B------:R-:W2:Y:S02]  /*372d0*/  LDL.LU R9, [R1+0x144] ;  /* 0x0001440001097983 */ /* 0x000ea40000300800 */
[----:B------:R-:W2:Y:S01]  /*372e0*/  LDL.LU R10, [R1+0x148] ;  /* 0x00014800010a7983 */ /* 0x000ea20000300800 */
[----:B---3--:R-:W-:-:S02]  /*372f0*/  MOV R11, R3 ;  /* 0x00000003000b7202 */ /* 0x008fc40000000f00 */
[----:B------:R-:W3:Y:S11]  /*37300*/  LDL.LU R3, [R1+0x4468] ;  /* 0x0044680001037983 */ /* 0x000ef60000300800 */
[----:B------:R-:W-:Y:S01]  /*37310*/  MOV R28, R6 ;  /* 0x00000006001c7202 */ /* 0x000fe20000000f00 */
[----:B------:R-:W-:Y:S01]  /*37320*/  IMAD.MOV.U32 R2, RZ, RZ, R7 ;  /* 0x000000ffff027224 */ /* 0x000fe200078e0007 */
[----:B--2---:R-:W-:Y:S01]  /*37330*/  STL.64 [R1+0x4440], R10 ;  /* 0x0044400a01007387 */ /* 0x004fe20000100a00 */
[----:B------:R0:W-:Y:S03]  /*37340*/  STL.64 [R1+0x4438], R8 ;  /* 0x0044380801007387 */ /* 0x0001e60000100a00 */
[----:B---3--:R-:W-:Y:S04]  /*37350*/  LDSM.16.MT88.4 R20, [R3+0x10000] ;  /* 0x010000000314783b */ /* 0x008fe80000004200 */
[----:B0-----:R-:W2:Y:S01]  /*37360*/  LDL.LU R8, [R1+0x150] ;  /* 0x0001500001087983 */ /* 0x001ea20000300800 */
[----:B------:R-:W2:Y:S02]  /*37370*/  LDL.LU R9, [R1+0x154] ;  /* 0x0001540001097983 */ /* 0x000ea40000300800 */
[----:B------:R-:W2:Y:S02]  /*37380*/  LDL.LU R10, [R1+0x158] ;  /* 0x00015800010a7983 */ /* 0x000ea40000300800 */
[----:B------:R-:W-:Y:S01]  /*37390*/  STL [R1+0x43c0], R18 ;  /* 0x0043c01201007387 */ /* 0x000fe20000100800 */
[----:B------:R-:W-:Y:S01]  /*373a0*/  STL [R1+0x43bc], R15 ;  /* 0x0043bc0f01007387 */ /* 0x000fe20000100800 */
[----:B------:R-:W-:Y:S02]  /*373b0*/  STL [R1+0x43b8], R14 ;  /* 0x0043b80e01007387 */ /* 0x000fe40000100800 */
[----:B------:R0:W-:Y:S02]  /*373c0*/  STL.64 [R1+0x80], R4 ;  /* 0x0000800401007387 */ /* 0x0001e40000100a00 */
[----:B------:R-:W3:Y:S01]  /*373d0*/  LDL.LU.64 R6, [R1+0x4460] ;  /* 0x0044600001067983 */ /* 0x000ee20000300a00 */
[----:B0-----:R-:W3:Y:S01]  /*373e0*/  LDL.LU.64 R4, [R1+0x4458] ;  /* 0x0044580001047983 */ /* 0x001ee20000300a00 */
[----:B------:R-:W-:Y:S01]  /*373f0*/  MOV R11, R29 ;  /* 0x0000001d000b7202 */ /* 0x000fe20000000f00 */
[----:B---3--:R-:W-:Y:S02]  /*37400*/  HMMA.16816.F32.BF16 R24, R24, R16, R4 ;  /* 0x000000101818723c */ /* 0x008fe40000041804 */
[----:B------:R-:W2:Y:S01]  /*37410*/  LDL.LU.64 R6, [R1+0x4450] ;  /* 0x0044500001067983 */ /* 0x000ea20000300a00 */
[----:B------:R-:W2:Y:S11]  /*37420*/  LDL.LU.64 R4, [R1+0x4448] ;  /* 0x0044480001047983 */ /* 0x000eb60000300a00 */
[----:B------:R-:W-:Y:S09]  /*37430*/  @!UPT UIADD3 URZ, URZ, URZ, URZ ;  /* 0x0000003f3f3ff290 */ /* 0x000ff2000fffe03f */
[----:B------:R-:W-:Y:S01]  /*37440*/  STL.64 [R1+0xa0], R24 ;  /* 0x0000a01801007387 */ /* 0x000fe20000100a00 */
[----:B------:R-:W-:Y:S02]  /*37450*/  STL.64 [R1+0xa8], R26 ;  /* 0x0000a81a01007387 */ /* 0x000fe40000100a00 */
[----:B------:R-:W0:Y:S02]  /*37460*/  LDSM.16.MT88.4 R24, [R3+0x10080] ;  /* 0x010080000318783b */ /* 0x000e240000004200 */
[----:B0-----:R-:W-:Y:S02]  /*37470*/  STL.64 [R1+0x4388], R26 ;  /* 0x0043881a01007387 */ /* 0x001fe40000100a00 */
[----:B------:R-:W-:Y:S01]  /*37480*/  STL.64 [R1+0x4380], R24 ;  /* 0x0043801801007387 */ /* 0x000fe20000100a00 */
[----:B--2---:R-:W-:Y:S11]  /*37490*/  HMMA.16816.F32.BF16 R8, R4, R12, R8 ;  /* 0x0000000c0408723c */ /* 0x004ff60000041808 */
[----:B------:R-:W-:Y:S11]  /*374a0*/  @!UPT UIADD3 URZ, URZ, URZ, URZ ;  /* 0x0000003f3f3ff290 */ /* 0x000ff6000fffe03f */
[----:B------:R-:W-:Y:S01]  /*374b0*/  @!UPT UIADD3 URZ, URZ, URZ, URZ ;  /* 0x0000003f3f3ff290 */ /* 0x000fe2000fffe03f */
[----:B------:R-:W-:Y:S01]  /*374c0*/  STL [R1+0xe4], R9 ;  /* 0x0000e40901007387 */ /* 0x000fe20000100800 */
[----:B------:R-:W-:Y:S01]  /*374d0*/  STL.64 [R1+0xe8], R10 ;  /* 0x0000e80a01007387 */ /* 0x000fe20000100a00 */
[----:B------:R-:W-:Y:S02]  /*374e0*/  MOV R29, R8 ;  /* 0x00000008001d7202 */ /* 0x000fe40000000f00 */
[----:B----4-:R-:W0:Y:S04]  /*374f0*/  LDSM.16.MT88.4 R8, [R0+0x11000] ;  /* 0x011000000008783b */ /* 0x010e280000004200 */
[----:B------:R-:W-:Y:S01]  /*37500*/  STL [R1+0x432c], R29 ;  /* 0x00432c1d01007387 */ /* 0x000fe20000100800 */
[----:B0-----:R-:W-:Y:S01]  /*37510*/  IMAD.MOV.U32 R25, RZ, RZ, R10 ;  /* 0x000000ffff197224 */ /* 0x001fe200078e000a */
[----:B------:R-:W-:-:S02]  /*37520*/  MOV R24, R11 ;  /* 0x0000000b00187202 */ /* 0x000fc40000000f00 */
[----:B------:R-:W-:Y:S02]  /*37530*/  MOV R27, R8 ;  /* 0x00000008001b7202 */ /* 0x000fe40000000f00 */
[----:B------:R-:W-:Y:S01]  /*37540*/  MOV R26, R9 ;  /* 0x00000009001a7202 */ /* 0x000fe20000000f00 */
[----:B------:R-:W2:Y:S01]  /*37550*/  LDL.LU.64 R10, [R1+0x4440] ;  /* 0x00444000010a7983 */ /* 0x000ea20000300a00 */
[----:B------:R-:W2:Y:S03]  /*37560*/  LDL.LU.64 R8, [R1+0x4438] ;  /* 0x0044380001087983 */ /* 0x000ea60000300a00 */
[----:B------:R-:W-:Y:S01]  /*37570*/  STL.64 [R1+0x4398], R26 ;  /* 0x0043981a01007387 */ /* 0x000fe20000100a00 */
[----:B------:R0:W-:Y:S03]  /*37580*/  STL.64 [R1+0x4390], R24 ;  /* 0x0043901801007387 */ /* 0x0001e60000100a00 */
[----:B0-----:R-:W3:Y:S01]  /*37590*/  LDL.LU R24, [R1+0x110] ;  /* 0x0001100001187983 */ /* 0x001ee20000300800 */
[----:B------:R-:W3:Y:S02]  /*375a0*/  LDL.LU R25, [R1+0x114] ;  /* 0x0001140001197983 */ /* 0x000ee40000300800 */
[----:B------:R-:W3:Y:S02]  /*375b0*/  LDL.LU R26, [R1+0x118] ;  /* 0x00011800011a7983 */ /* 0x000ee40000300800 */
[----:B------:R-:W3:Y:S01]  /*375c0*/  LDL.LU R27, [R1+0x11c] ;  /* 0x00011c00011b7983 */ /* 0x000ee20000300800 */
        /* <DEDUP_REMOVED lines=41> */
[----:B------:R1:W-:Y:S03]  /*37860*/  STL.64 [R1+0x198], R6 ;  /* 0x0001980601007387 */ /* 0x0003e60000100a00 */
[----:B0-----:R-:W2:Y:S01]  /*37870*/  LDL.LU R4, [R1+0x100] ;  /* 0x0001000001047983 */ /* 0x001ea20000300800 */
[----:B------:R-:W2:Y:S02]  /*37880*/  LDL.LU R5, [R1+0x104] ;  /* 0x0001040001057983 */ /* 0x000ea40000300800 */
[----:B-1----:R-:W2:Y:S02]  /*37890*/  LDL.LU R6, [R1+0x108] ;  /* 0x0001080001067983 */ /* 0x002ea40000300800 */
[----:B------:R-:W2:Y:S01]  /*378a0*/  LDL.LU R7, [R1+0x10c] ;  /* 0x00010c0001077983 */ /* 0x000ea20000300800 */
[C---:B---3--:R-:W-:Y:S11]  /*378b0*/  HMMA.16816.F32.BF16 R24, R8.reuse, R12, R24 ;  /* 0x0000000c0818723c */ /* 0x048ff60000041818 */
[----:B------:R-:W-:Y:S11]  /*378c0*/  @!UPT UIADD3 URZ, URZ, URZ, URZ ;  /* 0x0000003f3f3ff290 */ /* 0x000ff6000fffe03f */
[----:B------:R-:W-:Y:S01]  /*378d0*/  @!UPT UIADD3 URZ, URZ, URZ, URZ ;  /* 0x0000003f3f3ff290 */ /* 0x000fe2000fffe03f */
[----:B------:R0:W-:Y:S01]  /*378e0*/  STL.64 [R1+0x180], R24 ;  /* 0x0001801801007387 */ /* 0x0001e20000100a00 */
[----:B------:R1:W-:Y:S03]  /*378f0*/  STL.64 [R1+0x188], R26 ;  /* 0x0001881a01007387 */ /* 0x0003e60000100a00 */
[----:B0-----:R-:W3:Y:S01]  /*37900*/  LDL.LU R24, [R1+0xd0] ;  /* 0x0000d00001187983 */ /* 0x001ee20000300800 */
[----:B------:R-:W3:Y:S02]  /*37910*/  LDL.LU R25, [R1+0xd4] ;  /* 0x0000d40001197983 */ /* 0x000ee40000300800 */
[----:B-1----:R-:W4:Y:S02]  /*37920*/  LDL.LU R26, [R1+0xd8] ;  /* 0x0000d800011a7983 */ /* 0x002f240000300800 */
[----:B------:R-:W4:Y:S01]  /*37930*/  LDL.LU R27, [R1+0xdc] ;  /* 0x0000dc00011b7983 */ /* 0x000f220000300800 */
[----:B--2---:R-:W-:Y:S07]  /*37940*/  HMMA.16816.F32.BF16 R4, R8, R16, R4 ;  /* 0x000000100804723c */ /* 0x004fee0000041804 */
[----:B------:R-:W-:-:S02]  /*37950*/  MOV R8, R18 ;  /* 0x0000001200087202 */ /* 0x000fc40000000f00 */
[----:B------:R-:W-:Y:S01]  /*37960*/  MOV R9, R15 ;  /* 0x0000000f00097202 */ /* 0x000fe20000000f00 */
[----:B------:R-:W-:Y:S01]  /*37970*/  IMAD.MOV.U32 R10, RZ, RZ, R14 ;  /* 0x000000ffff0a7224 */ /* 0x000fe200078e000e */
[----:B----4-:R-:W-:Y:S01]  /*37980*/  STL.64 [R1+0x43a8], R26 ;  /* 0x0043a81a01007387 */ /* 0x010fe20000100a00 */
[----:B---3--:R0:W-:Y:S03]  /*37990*/  STL.64 [R1+0x43a0], R24 ;  /* 0x0043a01801007387 */ /* 0x0081e60000100a00 */
[----:B0-----:R-:W2:Y:S01]  /*379a0*/  LDL.LU R24, [R1+0xf0] ;  /* 0x0000f00001187983 */ /* 0x001ea20000300800 */
[----:B------:R-:W2:Y:S02]  /*379b0*/  LDL.LU R25, [R1+0xf4] ;  /* 0x0000f40001197983 */ /* 0x000ea40000300800 */
[----:B------:R-:W2:Y:S02]  /*379c0*/  LDL.LU R26, [R1+0xf8] ;  /* 0x0000f800011a7983 */ /* 0x000ea40000300800 */
[----:B------:R-:W2:Y:S01]  /*379d0*/  LDL.LU R27, [R1+0xfc] ;  /* 0x0000fc00011b7983 */ /* 0x000ea20000300800 */
[----:B------:R-:W3:Y:S02]  /*379e0*/  LDL.LU R18, [R1+0x43c0] ;  /* 0x0043c00001127983 */ /* 0x000ee40000300800 */
[----:B------:R0:W-:Y:S02]  /*379f0*/  STL.64 [R1+0x150], R4 ;  /* 0x0001500401007387 */ /* 0x0001e40000100a00 */
[----:B------:R1:W-:Y:S02]  /*37a00*/  STL.64 [R1+0x158], R6 ;  /* 0x0001580601007387 */ /* 0x0003e40000100a00 */
[----:B------:R-:W-:Y:S01]  /*37a10*/  STL [R1+0x4334], R8 ;  /* 0x0043340801007387 */ /* 0x000fe20000100800 */
[----:B------:R-:W4:Y:S01]  /*37a20*/  LDL.LU R15, [R1+0x43bc] ;  /* 0x0043bc00010f7983 */ /* 0x000f220000300800 */
[----:B------:R-:W-:Y:S02]  /*37a30*/  STL [R1+0x4338], R9 ;  /* 0x0043380901007387 */ /* 0x000fe40000100800 */
[----:B------:R-:W2:Y:S01]  /*37a40*/  LDL.LU R14, [R1+0x43b8] ;  /* 0x0043b800010e7983 */ /* 0x000ea20000300800 */
[----:B0-----:R-:W2:Y:S01]  /*37a50*/  LDL.LU R4, [R1+0x80] ;  /* 0x0000800001047983 */ /* 0x001ea20000300800 */
[----:B------:R-:W2:Y:S01]  /*37a60*/  LDL.LU R5, [R1+0x84] ;  /* 0x0000840001057983 */ /* 0x000ea20000300800 */
[----:B-1----:R-:W-:-:S02]  /*37a70*/  MOV R6, R28 ;  /* 0x0000001c00067202 */ /* 0x002fc40000000f00 */
        /* <DEDUP_REMOVED lines=8> */
[----:B------:R-:W2:Y:S01]  /*37b00*/  LDL.LU R7, [R1+0x7c] ;  /* 0x00007c0001077983 */ /* 0x000ea20000300800 */
[C---:B------:R-:W-:Y:S01]  /*37b10*/  HMMA.16816.F32.BF16 R24, R20.reuse, R12, R24 ;  /* 0x0000000c1418723c */ /* 0x040fe20000041818 */
        /* <DEDUP_REMOVED lines=12> */
[----:B------:R-:W-:Y:S01]  /*37be0*/  STL.64 [R1+0x160], R24 ;  /* 0x0001601801007387 */ /* 0x000fe20000100a00 */
[----:B------:R0:W-:Y:S03]  /*37bf0*/  STL.64 [R1+0x168], R26 ;  /* 0x0001681a01007387 */ /* 0x0001e60000100a00 */
[----:B0-----:R-:W2:Y:S01]  /*37c00*/  LDL.LU.64 R26, [R1+0x43a8] ;  /* 0x0043a800011a7983 */ /* 0x001ea20000300a00 */
[----:B------:R-:W2:Y:S02]  /*37c10*/  LDL.LU.64 R24, [R1+0x43a0] ;  /* 0x0043a00001187983 */ /* 0x000ea40000300a00 */
[----:B--2---:R-:W-:Y:S01]  /*37c20*/  HMMA.16816.F32.BF16 R20, R20, R16, R24 ;  /* 0x000000101414723c */ /* 0x004fe20000041818 */
[----:B------:R-:W2:Y:S01]  /*37c30*/  LDL.LU.64 R26, [R1+0x4398] ;  /* 0x00439800011a7983 */ /* 0x000ea20000300a00 */
[----:B------:R-:W3:Y:S11]  /*37c40*/  LDL.LU.64 R24, [R1+0x4390] ;  /* 0x0043900001187983 */ /* 0x000ef60000300a00 */
[----:B------:R-:W-:Y:S10]  /*37c50*/  @!UPT UIADD3 URZ, URZ, URZ, URZ ;  /* 0x0000003f3f3ff290 */ /* 0x000ff4000fffe03f */
[----:B------:R2:W-:Y:S01]  /*37c60*/  STL.64 [R1+0x130], R20 ;  /* 0x0001301401007387 */ /* 0x0005e20000100a00 */
[----:B------:R3:W-:Y:S01]  /*37c70*/  STL.64 [R1+0x138], R22 ;  /* 0x0001381601007387 */ /* 0x0007e20000100a00 */
[----:B------:R-:W-:Y:S01]  /*37c80*/  MOV R11, R29 ;  /* 0x0000001d000b7202 */ /* 0x000fe20000000f00 */
[----:B--2---:R-:W-:Y:S01]  /*37c90*/  IMAD.MOV.U32 R20, RZ, RZ, R27 ;  /* 0x000000ffff147224 */ /* 0x004fe200078e001b */
[----:B------:R-:W-:Y:S02]  /*37ca0*/  MOV R21, R26 ;  /* 0x0000001a00157202 */ /* 0x000fe40000000f00 */
[----:B---3--:R-:W-:Y:S02]  /*37cb0*/  MOV R22, R25 ;  /* 0x0000001900167202 */ /* 0x008fe40000000f00 */
[----:B------:R-:W-:Y:S02]  /*37cc0*/  MOV R23, R24 ;  /* 0x0000001800177202 */ /* 0x000fe40000000f00 */
[----:B------:R-:W0:Y:S02]  /*37cd0*/  LDSM.16.MT88.4 R24, [R2+0x11000] ;  /* 0x011000000218783b */ /* 0x000e240000004200 */
[----:B0-----:R-:W-:-:S02]  /*37ce0*/  MOV R0, R26 ;  /* 0x0000001a00007202 */ /* 0x001fc40000000f00 */
[----:B------:R-:W-:Y:S01]  /*37cf0*/  MOV R29, R27 ;  /* 0x0000001b001d7202 */ /* 0x000fe20000000f00 */
[----:B------:R-:W-:Y:S01]  /*37d00*/  IMAD.MOV.U32 R9, RZ, RZ, R24 ;  /* 0x000000ffff097224 */ /* 0x000fe200078e0018 */
        /* <DEDUP_REMOVED lines=11> */
[----:B------:R-:W-:-:S02]  /*37dc0*/  IMAD.MOV.U32 R24, RZ, RZ, R14 ;  /* 0x000000ffff187224 */ /* 0x000fc400078e000e */
[----:B------:R-:W2:Y:S11]  /*37dd0*/  LDL.LU R14, [R1+0x436c] ;  /* 0x00436c00010e7983 */ /* 0x000eb60000300800 */
[----:B------:R-:W-:Y:S03]  /*37de0*/  @!UPT UIADD3 URZ, URZ, URZ, URZ ;  /* 0x0000003f3f3ff290 */ /* 0x000fe6000fffe03f */
[----:B------:R-:W-:Y:S01]  /*37df0*/  STL.64 [R1+0x60], R4 ;  /* 0x0000600401007387 */ /* 0x000fe20000100a00 */
[----:B------:R-:W-:Y:S02]  /*37e00*/  STL.64 [R1+0x68], R6 ;  /* 0x0000680601007387 */ /* 0x000fe40000100a00 */
[----:B------:R-:W0:Y:S01]  /*37e10*/  LDSM.16.MT88.4 R4, [R2+0x11080] ;  /* 0x011080000204783b */ /* 0x000e220000004200 */
[----:B----4-:R-:W-:Y:S02]  /*37e20*/  MOV R25, R15 ;  /* 0x0000000f00197202 */ /* 0x010fe40000000f00 */
[----:B------:R-:W-:Y:S01]  /*37e30*/  MOV R26, R18 ;  /* 0x00000012001a7202 */ /* 0x000fe20000000f00 */
[----:B------:R-:W2:Y:S01]  /*37e40*/  LDL.LU R15, [R1+0x4368] ;  /* 0x00436800010f7983 */ /* 0x000ea20000300800 */
[----:B------:R-:W3:Y:S01]  /*37e50*/  LDL.LU R18, [R1+0x4364] ;  /* 0x0043640001127983 */ /* 0x000ee20000300800 */
[----:B------:R-:W-:Y:S02]  /*37e60*/  MOV R27, R19 ;  /* 0x00000013001b7202 */ /* 0x000fe40000000f00 */
[----:B------:R-:W3:Y:S04]  /*37e70*/  LDL.LU R19, [R1+0x4360] ;  /* 0x0043600001137983 */ /* 0x000ee80000300800 */
[----:B0-----:R-:W-:Y:S01]  /*37e80*/  STL.64 [R1+0x20], R4 ;  /* 0x0000200401007387 */ /* 0x001fe20000100a00 */
[----:B------:R0:W-:Y:S03]  /*37e90*/  STL.64 [R1+0x28], R6 ;  /* 0x0000280601007387 */ /* 0x0001e60000100a00 */
[----:B0-----:R-:W2:Y:S01]  /*37ea0*/  LDL.LU.64 R6, [R1+0x4358] ;  /* 0x0043580001067983 */ /* 0x001ea20000300a00 */
[----:B------:R-:W2:Y:S02]  /*37eb0*/  LDL.LU.64 R4, [R1+0x4350] ;  /* 0x0043500001047983 */ /* 0x000ea40000300a00 */
[----:B------:R-:W-:Y:S01]  /*37ec0*/  STL [R1+0x4300], R2 ;  /* 0x0043000201007387 */ /* 0x000fe20000100800 */
[C---:B---3--:R-:W-:Y:S08]  /*37ed0*/  HMMA.16816.F32.BF16 R24, R20.reuse, R18, R24 ;  /* 0x000000121418723c */ /* 0x048ff00000041818 */
[----:B--2---:R-:W-:Y:S01]  /*37ee0*/  HMMA.16816.F32.BF16 R4, R20, R14, R4 ;  /* 0x0000000e1404723c */ /* 0x004fe20000041804 */
[----:B------:R-:W0:Y:S11]  /*37ef0*/  LDSM.16.MT88.4 R20, [R28+0x11000] ;  /* 0x011000001c14783b */ /* 0x000e360000004200 */
[----:B------:R-:W-:Y:S11]  /*37f00*/  @!UPT UIADD3 URZ, URZ, URZ, URZ ;  /* 0x0000003f3f3ff290 */ /* 0x000ff6000fffe03f */
[----:B------:R-:W-:Y:S01]  /*37f10*/  @!UPT UIADD3 URZ, URZ, URZ, URZ ;  /* 0x0000003f3f3ff290 */ /* 0x000fe2000fffe03f */
[----:B------:R-:W-:Y:S01]  /*37f20*/  IMAD.MOV.U32 R12, RZ, RZ, R4 ;  /* 0x000000ffff0c7224 */ /* 0x000fe200078e0004 */
[----:B------:R-:W-:Y:S01]  /*37f30*/  MOV R13, R5 ;  /* 0x00000005000d7202 */ /* 0x000fe20000000f00 */
[----:B------:R1:W-:Y:S04]  /*37f40*/  STL.64 [R1+0x78], R6 ;  /* 0x0000780601007387 */ /* 0x0003e80000100a00 */
[----:B-1----:R-:W2:Y:S01]  /*37f50*/  LDL.LU.64 R6, [R1+0x4348] ;  /* 0x0043480001067983 */ /* 0x002ea20000300a00 */
[----:B------:R-:W2:Y:S02]  /*37f60*/  LDL.LU.64 R4, [R1+0x4340] ;  /* 0x0043400001047983 */ /* 0x000ea40000300a00 */
[----:B------:R-:W-:Y:S02]  /*37f70*/  STL [R1+0x4238], R12 ;  /* 0x0042380c01007387 */ /* 0x000fe40000100800 */
[----:B------:R-:W-:Y:S01]  /*37f80*/  STL [R1+0x4234], R13 ;  /* 0x0042340d01007387 */ /* 0x000fe20000100800 */
[----:B0-----:R-:W-:Y:S01]  /*37f90*/  STL.64 [R1+0x10], R20 ;  /* 0x0000101401007387 */ /* 0x001fe20000100a00 */
[----:B------:R-:W-:Y:S02]  /*37fa0*/  STL.64 [R1+0x140], R24 ;  /* 0x0001401801007387 */ /* 0x000fe40000100a00 */
[----:B------:R-:W-:Y:S02]  /*37fb0*/  STL.64 [R1+0x148], R26 ;  /* 0x0001481a01007387 */ /* 0x000fe40000100a00 */
[----:B------:R-:W0:Y:S04]  /*37fc0*/  LDSM.16.MT88.4 R24, [R28+0x11080] ;  /* 0x011080001c18783b */ /* 0x000e280000004200 */
[----:B------:R-:W-:Y:S01]  /*37fd0*/  STL [R1+0x18], R22 ;  /* 0x0000181601007387 */ /* 0x000fe20000100800 */
[----:B------:R-:W-:-:S02]  /*37fe0*/  MOV R2, R23 ;  /* 0x0000001700027202 */ /* 0x000fc40000000f00 */
[----:B------:R-:W1:Y:S04]  /*37ff0*/  LDSM.16.MT88.4 R20, [R3+0x11000] ;  /* 0x011000000314783b */ /* 0x000e680000004200 */
[----:B------:R-:W-:Y:S01]  /*38000*/  STL [R1+0x4230], R28 ;  /* 0x0042301c01007387 */ /* 0x000fe20000100800 */
[----:B0-----:R-:W-:Y:S01]  /*38010*/  STL.64 [R1], R24 ;  /* 0x0000001801007387 */ /* 0x001fe20000100a00 */
[----:B------:R-:W-:Y:S02]  /*38020*/  STL.64 [R1+0x8], R26 ;  /* 0x0000081a01007387 */ /* 0x000fe40000100a00 */
[----:B-1----:R-:W-:Y:S02]  /*38030*/  STL.64 [R1+0x4268], R22 ;  /* 0x0042681601007387 */ /* 0x002fe40000100a00 */
[----:B------:R0:W-:Y:S01]  /*38040*/  STL.64 [R1+0x4260], R20 ;  /* 0x0042601401007387 */ /* 0x0001e20000100a00 */
[----:B------:R-:W1:Y:S01]  /*38050*/  LDSM.16.MT88.4 R24, [R3+0x11080] ;  /* 0x011080000318783b */ /* 0x000e620000004200 */
[----:B0-----:R-:W-:Y:S01]  /*38060*/  MOV R20, R9 ;  /* 0x0000000900147202 */ /* 0x001fe20000000f00 */
[----:B------:R-:W-:-:S02]  /*38070*/  IMAD.MOV.U32 R21, RZ, RZ, R8 ;  /* 0x000000ffff157224 */ /* 0x000fc400078e0008 */
[----:B------:R-:W2:Y:S01]  /*38080*/  LDL.LU R9, [R1+0x4338] ;  /* 0x0043380001097983 */ /* 0x000ea20000300800 */
[----:B------:R-:W2:Y:S01]  /*38090*/  LDL.LU R8, [R1+0x4334] ;  /* 0x0043340001087983 */ /* 0x000ea20000300800 */
[----:B------:R-:W-:Y:S02]  /*380a0*/  MOV R22, R0 ;  /* 0x0000000000167202 */ /* 0x000fe40000000f00 */
[----:B------:R-:W-:Y:S01]  /*380b0*/  MOV R23, R29 ;  /* 0x0000001d00177202 */ /* 0x000fe20000000f00 */
[----:B------:R-:W3:Y:S01]  /*380c0*/  LDL.LU R0, [R1+0x4330] ;  /* 0x0043300001007983 */ /* 0x000ee20000300800 */
[----:B------:R-:W4:Y:S03]  /*380d0*/  LDL.LU R29, [R1+0x432c] ;  /* 0x00432c00011d7983 */ /* 0x000f260000300800 */
[----:B------:R-:W-:Y:S01]  /*380e0*/  STL.64 [R1+0x4320], R22 ;  /* 0x0043201601007387 */ /* 0x000fe20000100a00 */
[----:B------:R0:W-:Y:S03]  /*380f0*/  STL.64 [R1+0x4318], R20 ;  /* 0x0043181401007387 */ /* 0x0001e60000100a00 */
[----:B0-----:R-:W3:Y:S01]  /*38100*/  LDL.LU R20, [R1+0xa0] ;  /* 0x0000a00001147983 */ /* 0x001ee20000300800 */
[----:B------:R-:W3:Y:S02]  /*38110*/  LDL.LU R21, [R1+0xa4] ;  /* 0x0000a40001157983 */ /* 0x000ee40000300800 */
[----:B------:R-:W3:Y:S02]  /*38120*/  LDL.LU R22, [R1+0xa8] ;  /* 0x0000a80001167983 */ /* 0x000ee40000300800 */
[----:B------:R-:W3:Y:S01]  /*38130*/  LDL.LU R23, [R1+0xac] ;  /* 0x0000ac0001177983 */ /* 0x000ee20000300800 */
[----:B--2---:R-:W-:Y:S11]  /*38140*/  HMMA.16816.F32.BF16 R4, R8, R14, R4 ;  /* 0x0000000e0804723c */ /* 0x004ff60000041804 */
[----:B------:R-:W-:Y:S11]  /*38150*/  @!UPT UIADD3 URZ, URZ, URZ, URZ ;  /* 0x0000003f3f3ff290 */ /* 0x000ff6000fffe03f */
[----:B------:R-:W-:Y:S01]  /*38160*/  @!UPT UIADD3 URZ, URZ, URZ, URZ ;  /* 0x0000003f3f3ff290 */ /* 0x000fe2000fffe03f */
[----:B------:R-:W-:Y:S01]  /*38170*/  STL.64 [R1+0x170], R4 ;  /* 0x0001700401007387 */ /* 0x000fe20000100a00 */
[----:B-1----:R-:W-:Y:S02]  /*38180*/  STL.64 [R1+0x4248], R26 ;  /* 0x0042481a01007387 */ /* 0x002fe40000100a00 */
[----:B------:R0:W-:Y:S02]  /*38190*/  STL.64 [R1+0x4240], R24 ;  /* 0x0042401801007387 */ /* 0x0001e40000100a00 */
[----:B0-----:R-:W2:Y:S01]  /*381a0*/  LDL.LU R24, [R1+0xb0] ;  /* 0x0000b00001187983 */ /* 0x001ea20000300800 */
[----:B------:R-:W2:Y:S02]  /*381b0*/  LDL.LU R25, [R1+0xb4] ;  /* 0x0000b40001197983 */ /* 0x000ea40000300800 */
[----:B------:R-:W2:Y:S02]  /*381c0*/  LDL.LU R26, [R1+0xb8] ;  /* 0x0000b800011a7983 */ /* 0x000ea40000300800 */
[----:B------:R-:W2:Y:S01]  /*381d0*/  LDL.LU R27, [R1+0xbc] ;  /* 0x0000bc00011b7983 */ /* 0x000ea20000300800 */
[----:B------:R-:W-:Y:S01]  /*381e0*/  MOV R17, R6 ;  /* 0x0000000600117202 */ /* 0x000fe20000000f00 */
[----:B------:R-:W-:-:S02]  /*381f0*/  IMAD.MOV.U32 R16, RZ, RZ, R7 ;  /* 0x000000ffff107224 */ /* 0x000fc400078e0007 */
[----:B---3--:R-:W0:Y:S04]  /*38200*/  LDSM.16.MT88.4 R4, [R0+0x12000] ;  /* 0x012000000004783b */ /* 0x008e280000004200 */
[----:B--2---:R-:W-:Y:S01]  /*38210*/  STL.64 [R1+0x4310], R26 ;  /* 0x0043101a01007387 */ /* 0x004fe20000100a00 */
[----:B------:R4:W-:Y:S02]  /*38220*/  STL.64 [R1+0x4308], R24 ;  /* 0x0043081801007387 */ /* 0x0009e40000100a00 */
[----:B----4-:R-:W-:Y:S02]  /*38230*/  MOV R24, R29 ;  /* 0x0000001d00187202 */ /* 0x010fe40000000f00 */
[----:B------:R-:W2:Y:S01]  /*38240*/  LDL.LU R29, [R1+0x4328] ;  /* 0x00432800011d7983 */ /* 0x000ea20000300800 */
[----:B------:R-:W3:Y:S02]  /*38250*/  LDL.LU R25, [R1+0xe4] ;  /* 0x0000e40001197983 */ /* 0x000ee40000300800 */
[----:B------:R-:W3:Y:S02]  /*38260*/  LDL.LU R26, [R1+0xe8] ;  /* 0x0000e800011a7983 */ /* 0x000ee40000300800 */
[----:B------:R-:W3:Y:S01]  /*38270*/  LDL.LU R27, [R1+0xec] ;  /* 0x0000ec00011b7983 */ /* 0x000ee20000300800 */
[----:B0-----:R-:W-:-:S02]  /*38280*/  MOV R12, R4 ;  /* 0x00000004000c7202 */ /* 0x001fc40000000f00 */
[----:B------:R-:W-:Y:S01]  /*38290*/  MOV R13, R5 ;  /* 0x00000005000d7202 */ /* 0x000fe20000000f00 */
[----:B------:R-:W-:Y:S01]  /*382a0*/  STL [R1+0x58], R6 ;  /* 0x0000580601007387 */ /* 0x000fe20000100800 */
[----:B------:R-:W-:Y:S01]  /*382b0*/  IMAD.MOV.U32 R28, RZ, RZ, R7 ;  /* 0x000000ffff1c7224 */ /* 0x000fe200078e0007 */
[----:B------:R-:W-:Y:S02]  /*382c0*/  HMMA.16816.F32.BF16 R8, R8, R18, R20 ;  /* 0x000000120808723c */ /* 0x000fe40000041814 */
[----:B--2---:R-:W0:Y:S04]  /*382d0*/  LDSM.16.M88.4 R4, [R29+0x20200] ;  /* 0x020200001d04783b */ /* 0x004e280000000200 */
[----:B0-----:R-:W-:Y:S01]  /*382e0*/  STL [R1+0x4114], R6 ;  /* 0x0041140601007387 */ /* 0x001fe20000100800 */
[----:B------:R-:W-:Y:S02]  /*382f0*/  STL [R1+0x4110], R7 ;  /* 0x0041100701007387 */ /* 0x000fe40000100800 */
[----:B------:R-:W3:Y:S02]  /*38300*/  LDL.LU.64 R22, [R1+0x4320] ;  /* 0x0043200001167983 */ /* 0x000ee40000300a00 */
[----:B------:R-:W3:Y:S11]  /*38310*/  LDL.LU.64 R20, [R1+0x4318] ;  /* 0x0043180001147983 */ /* 0x000ef60000300a00 */
[----:B------:R-:W-:Y:S01]  /*38320*/  @!UPT UIADD3 URZ, URZ, URZ, URZ ;  /* 0x0000003f3f3ff290 */ /* 0x000fe2000fffe03f */
[----:B------:R-:W-:Y:S01]  /*38330*/  STL.64 [R1+0x100], R8 ;  /* 0x0001000801007387 */ /* 0x000fe20000100a00 */
[----:B------:R-:W-:Y:S02]  /*38340*/  STL.64 [R1+0x108], R10 ;  /* 0x0001080a01007387 */ /* 0x000fe40000100a00 */
[----:B------:R-:W0:Y:S02]  /*38350*/  LDSM.16.M88.4 R8, [R29+0x28200] ;  /* 0x028200001d08783b */ /* 0x000e240000000200 */
[----:B0-----:R-:W-:Y:S02]  /*38360*/  STL [R1+0x411c], R10 ;  /* 0x00411c0a01007387 */ /* 0x001fe40000100800 */
[----:B------:R-:W-:Y:S01]  /*38370*/  STL [R1+0x4118], R11 ;  /* 0x0041180b01007387 */ /* 0x000fe20000100800 */
[C---:B---3--:R-:W-:Y:S11]  /*38380*/  HMMA.16816.F32.BF16 R24, R20.reuse, R14, R24 ;  /* 0x0000000e1418723c */ /* 0x048ff60000041818 */
[----:B------:R-:W-:Y:S11]  /*38390*/  @!UPT UIADD3 URZ, URZ, URZ, URZ ;  /* 0x0000003f3f3ff290 */ /* 0x000ff6000fffe03f */
[----:B------:R-:W-:Y:S01]  /*383a0*/  @!UPT UIADD3 URZ, URZ, URZ, URZ ;  /* 0x0000003f3f3ff290 */ /* 0x000fe2000fffe03f */
[----:B------:R-:W-:Y:S01]  /*383b0*/  STL.64 [R1+0x1a0], R24 ;  /* 0x0001a01801007387 */ /* 0x000fe20000100a00 */
[----:B------:R0:W-:Y:S01]  /*383c0*/  STL [R1+0x1a8], R26 ;  /* 0x0001a81a01007387 */ /* 0x0001e20000100800 */
[----:B------:R-:W-:Y:S02]  /*383d0*/  MOV R29, R27 ;  /* 0x0000001b001d7202 */ /* 0x000fe40000000f00 */
[----:B0-----:R-:W2:Y:S01]  /*383e0*/  LDL.LU.64 R26, [R1+0x4310] ;  /* 0x00431000011a7983 */ /* 0x001ea20000300a00 */
[----:B------:R-:W2:Y:S02]  /*383f0*/  LDL.LU.64 R24, [R1+0x4308] ;  /* 0x0043080001187983 */ /* 0x000ea40000300a00 */
[----:B------:R-:W-:Y:S02]  /*38400*/  STL.64 [R1+0x42f8], R14 ;  /* 0x0042f80e01007387 */ /* 0x000fe40000100a00 */
[----:B------:R2:W-:Y:S01]  /*38410*/  STL.64 [R1+0x42f0], R12 ;  /* 0x0042f00c01007387 */ /* 0x0005e20000100a00 */
[----:B------:R-:W-:Y:S01]  /*38420*/  STL [R1+0x41fc], R29 ;  /* 0x0041fc1d01007387 */ /* 0x000fe20000100800 */
[----:B------:R-:W-:Y:S02]  /*38430*/  STL.64 [R1+0x42e8], R18 ;  /* 0x0042e81201007387 */ /* 0x000fe40000100a00 */
[----:B------:R-:W-:Y:S01]  /*38440*/  STL.64 [R1+0x42e0], R16 ;  /* 0x0042e01001007387 */ /* 0x000fe20000100a00 */
[----:B--2---:R-:W-:Y:S11]  /*38450*/  HMMA.16816.F32.BF16 R12, R20, R18, R24 ;  /* 0x00000012140c723c */ /* 0x004ff60000041818 */
[----:B------:R-:W-:Y:S11]  /*38460*/  @!UPT UIADD3 URZ, URZ, URZ, URZ ;  /* 0x0000003f3f3ff290 */ /* 0x000ff6000fffe03f */
[----:B------:R-:W-:Y:S01]  /*38470*/  @!UPT UIADD3 URZ, URZ, URZ, URZ ;  /* 0x0000003f3f3ff290 */ /* 0x000fe2000fffe03f */
[----:B------:R-:W-:Y:S01]  /*38480*/  STL.64 [R1+0x110], R12 ;  /* 0x0001100c01007387 */ /* 0x000fe20000100a00 */
[----:B------:R-:W-:Y:S02]  /*38490*/  STL.64 [R1+0x118], R14 ;  /* 0x0001180e01007387 */ /* 0x000fe40000100a00 */
[----:B------:R-:W2:Y:S02]  /*384a0*/  LDL.LU R24, [R1+0x130] ;  /* 0x0001300001187983 */ /* 0x000ea40000300800 */
[----:B------:R-:W2:Y:S01]  /*384b0*/  LDL.LU R25, [R1+0x134] ;  /* 0x0001340001197983 */ /* 0x000ea20000300800 */
[----:B------:R-:W3:Y:S01]  /*384c0*/  LDL.LU R26, [R1+0x138] ;  /* 0x00013800011a7983 */ /* 0x000ee20000300800 */
[----:B------:R-:W3:Y:S02]  /*384d0*/  LDL.LU R27, [R1+0x13c] ;  /* 0x00013c00011b7983 */ /* 0x000ee40000300800 */
[----:B------:R-:W4:Y:S02]  /*384e0*/  LDL.LU R20, [R1] ;  /* 0x0000000001147983 */ /* 0x000f240000300800 */
[----:B------:R-:W4:Y:S01]  /*384f0*/  LDL.LU R21, [R1+0x4] ;  /* 0x0000040001157983 */ /* 0x000f220000300800 */
[----:B------:R-:W2:Y:S01]  /*38500*/  LDL.LU R22, [R1+0x8] ;  /* 0x0000080001167983 */ /* 0x000ea20000300800 */
[----:B------:R-:W2:Y:S03]  /*38510*/  LDL.LU R23, [R1+0xc] ;  /* 0x00000c0001177983 */ /* 0x000ea60000300800 */
[----:B------:R-:W0:Y:S04]  /*38520*/  LDSM.16.MT88.4 R12, [R0+0x12080] ;  /* 0x01208000000c783b */ /* 0x000e280000004200 */
        /* <DEDUP_REMOVED lines=20> */
[----:B----4-:R-:W-:Y:S02]  /*38670*/  STL.64 [R1+0x42c0], R20 ;  /* 0x0042c01401007387 */ /* 0x010fe40000100a00 */
[----:B---3--:R-:W-:Y:S01]  /*38680*/  STL.64 [R1+0x4288], R26 ;  /* 0x0042881a01007387 */ /* 0x008fe20000100a00 */
[----:B------:R1:W-:Y:S04]  /*38690*/  STL.64 [R1+0x4280], R24 ;  /* 0x0042801801007387 */ /* 0x0003e80000100a00 */
[----:B-1----:R-:W2:Y:S01]  /*386a0*/  LDL.LU R24, [R1+0x180] ;  /* 0x0001800001187983 */ /* 0x002ea20000300800 */
[----:B------:R-:W2:Y:S02]  /*386b0*/  LDL.LU R25, [R1+0x184] ;  /* 0x0001840001197983 */ /* 0x000ea40000300800 */
[----:B------:R-:W3:Y:S02]  /*386c0*/  LDL.LU R26, [R1+0x188] ;  /* 0x00018800011a7983 */ /* 0x000ee40000300800 */
[----:B------:R-:W3:Y:S01]  /*386d0*/  LDL.LU R27, [R1+0x18c] ;  /* 0x00018c00011b7983 */ /* 0x000ee20000300800 */
[----:B------:R-:W4:Y:S01]  /*386e0*/  LDL.LU R20, [R1+0x20] ;  /* 0x0000200001147983 */ /* 0x000f220000300800 */
[----:B------:R-:W4:Y:S02]  /*386f0*/  LDL.LU R21, [R1+0x24] ;  /* 0x0000240001157983 */ /* 0x000f240000300800 */
[----:B------:R-:W4:Y:S02]  /*38700*/  LDL.LU R22, [R1+0x28] ;  /* 0x0000280001167983 */ /* 0x000f240000300800 */
[----:B------:R-:W4:Y:S01]  /*38710*/  LDL.LU R23, [R1+0x2c] ;  /* 0x00002c0001177983 */ /* 0x000f220000300800 */
        /* <DEDUP_REMOVED lines=16> */
[----:B0-----:R-:W-:-:S02]  /*38820*/  MOV R7, R14 ;  /* 0x0000000e00077202 */ /* 0x001fc40000000f00 */
[----:B------:R-:W-:Y:S01]  /*38830*/  MOV R6, R15 ;  /* 0x0000000f00067202 */ /* 0x000fe20000000f00 */
[----:B---3--:R-:W-:Y:S01]  /*38840*/  STL.64 [R1+0x42d8], R26 ;  /* 0x0042d81a01007387 */ /* 0x008fe20000100a00 */
[----:B--2---:R0:W-:Y:S03]  /*38850*/  STL.64 [R1+0x42d0], R24 ;  /* 0x0042d01801007387 */ /* 0x0041e60000100a00 */
[----:B0-----:R-:W2:Y:S01]  /*38860*/  LDL.LU R24, [R1+0x90] ;  /* 0x0000900001187983 */ /* 0x001ea20000300800 */
[----:B------:R-:W2:Y:S02]  /*38870*/  LDL.LU R25, [R1+0x94] ;  /* 0x0000940001197983 */ /* 0x000ea40000300800 */
[----:B------:R-:W2:Y:S02]  /*38880*/  LDL.LU R26, [R1+0x98] ;  /* 0x00009800011a7983 */ /* 0x000ea40000300800 */
[----:B------:R-:W2:Y:S01]  /*38890*/  LDL.LU R27, [R1+0x9c] ;  /* 0x00009c00011b7983 */ /* 0x000ea20000300800 */
[----:B------:R-:W4:Y:S01]  /*388a0*/  LDL.LU.64 R14, [R1+0x42f8] ;  /* 0x0042f800010e7983 */ /* 0x000f220000300a00 */
[----:B------:R-:W-:Y:S01]  /*388b0*/  MOV R11, R12 ;  /* 0x0000000c000b7202 */ /* 0x000fe20000000f00 */
[----:B------:R-:W-:-:S02]  /*388c0*/  IMAD.MOV.U32 R10, RZ, RZ, R13 ;  /* 0x000000ffff0a7224 */ /* 0x000fc400078e000d */
[----:B------:R-:W3:Y:S01]  /*388d0*/  LDL.LU.64 R12, [R1+0x42f0] ;  /* 0x0042f000010c7983 */ /* 0x000ee20000300a00 */
[----:B------:R-:W-:Y:S02]  /*388e0*/  STL.64 [R1+0x4228], R6 ;  /* 0x0042280601007387 */ /* 0x000fe40000100a00 */
[----:B------:R0:W-:Y:S02]  /*388f0*/  STL.64 [R1+0x4220], R4 ;  /* 0x0042200401007387 */ /* 0x0001e40000100a00 */
[----:B0-----:R-:W2:Y:S01]  /*38900*/  LDL.LU R4, [R1+0x120] ;  /* 0x0001200001047983 */ /* 0x001ea20000300800 */
[----:B------:R-:W2:Y:S02]  /*38910*/  LDL.LU R5, [R1+0x124] ;  /* 0x0001240001057983 */ /* 0x000ea40000300800 */
[----:B------:R-:W2:Y:S02]  /*38920*/  LDL.LU R6, [R1+0x128] ;  /* 0x0001280001067983 */ /* 0x000ea40000300800 */
[----:B------:R-:W2:Y:S01]  /*38930*/  LDL.LU R7, [R1+0x12c] ;  /* 0x00012c0001077983 */ /* 0x000ea20000300800 */
[----:B------:R-:W-:Y:S01]  /*38940*/  STL.64 [R1+0x4218], R10 ;  /* 0x0042180a01007387 */ /* 0x000fe20000100a00 */
[----:B------:R0:W-:Y:S03]  /*38950*/  STL.64 [R1+0x4210], R8 ;  /* 0x0042100801007387 */ /* 0x0001e60000100a00 */
[----:B0-----:R-:W2:Y:S01]  /*38960*/  LDL.LU R8, [R1+0x60] ;  /* 0x0000600001087983 */ /* 0x001ea20000300800 */
[----:B------:R-:W2:Y:S02]  /*38970*/  LDL.LU R9, [R1+0x64] ;  /* 0x0000640001097983 */ /* 0x000ea40000300800 */
[----:B------:R-:W2:Y:S02]  /*38980*/  LDL.LU R10, [R1+0x68] ;  /* 0x00006800010a7983 */ /* 0x000ea40000300800 */
[----:B------:R-:W2:Y:S01]  /*38990*/  LDL.LU R11, [R1+0x6c] ;  /* 0x00006c00010b7983 */ /* 0x000ea20000300800 */
[----:B------:R-:W-:Y:S01]  /*389a0*/  STL [R1+0x41f8], R0 ;  /* 0x0041f80001007387 */ /* 0x000fe20000100800 */
[C---:B----4-:R-:W-:Y:S11]  /*389b0*/  HMMA.16816.F32.BF16 R16, R20.reuse, R14, R16 ;  /* 0x0000000e1410723c */ /* 0x050ff60000041810 */
[----:B------:R-:W-:Y:S11]  /*389c0*/  @!UPT UIADD3 URZ, URZ, URZ, URZ ;  /* 0x0000003f3f3ff290 */ /* 0x000ff6000fffe03f */
[----:B------:R-:W-:Y:S01]  /*389d0*/  @!UPT UIADD3 URZ, URZ, URZ, URZ ;  /* 0x0000003f3f3ff290 */ /* 0x000fe2000fffe03f */
[----:B------:R-:W-:Y:S01]  /*389e0*/  STL.64 [R1+0x1b0], R16 ;  /* 0x0001b01001007387 */ /* 0x000fe20000100a00 */
[----:B------:R0:W-:Y:S01]  /*389f0*/  STL [R1+0x1b8], R18 ;  /* 0x0001b81201007387 */ /* 0x0001e20000100800 */
[----:B------:R-:W-:Y:S02]  /*38a00*/  MOV R29, R19 ;  /* 0x00000013001d7202 */ /* 0x000fe40000000f00 */
[----:B0-----:R-:W2:Y:S01]  /*38a10*/  LDL.LU.64 R18, [R1+0x42e8] ;  /* 0x0042e80001127983 */ /* 0x001ea20000300a00 */
[----:B------:R-:W4:Y:S02]  /*38a20*/  LDL.LU.64 R16, [R1+0x42e0] ;  /* 0x0042e00001107983 */ /* 0x000f240000300a00 */
[----:B------:R-:W-:Y:S01]  /*38a30*/  STL [R1+0x4200], R29 ;  /* 0x0042001d01007387 */ /* 0x000fe20000100800 */
        /* <DEDUP_REMOVED lines=8> */
[----:B------:R0:W-:Y:S02]  /*38ac0*/  STL [R1+0x28], R22 ;  /* 0x0000281601007387 */ /* 0x0001e40000100800 */
[----:B------:R-:W-:Y:S02]  /*38ad0*/  IMAD.MOV.U32 R29, RZ, RZ, R23 ;  /* 0x000000ffff1d7224 */ /* 0x000fe400078e0017 */
[----:B0-----:R-:W2:Y:S01]  /*38ae0*/  LDL.LU.64 R22, [R1+0x42c8] ;  /* 0x0042c80001167983 */ /* 0x001ea20000300a00 */
        /* <DEDUP_REMOVED lines=48> */
[----:B------:R-:W-:Y:S01]  /*38df0*/  MOV R21, R13 ;  /* 0x0000000d00157202 */ /* 0x000fe20000000f00 */
[----:B------:R-:W3:Y:S01]  /*38e00*/  LDL.LU R12, [R1+0x4238] ;  /* 0x00423800010c7983 */ /* 0x000ee20000300800 */
[----:B------:R-:W3:Y:S02]  /*38e10*/  LDL.LU R13, [R1+0x4234] ;  /* 0x00423400010d7983 */ /* 0x000ee40000300800 */
[----:B0-----:R-:W3:Y:S02]  /*38e20*/  LDL.LU R22, [R1+0x58] ;  /* 0x0000580001167983 */ /* 0x001ee40000300800 */
[----:B------:R-:W-:-:S02]  /*38e30*/  IMAD.MOV.U32 R23, RZ, RZ, R28 ;  /* 0x000000ffff177224 */ /* 0x000fc400078e001c */
[----:B------:R-:W3:Y:S01]  /*38e40*/  LDL.LU R28, [R1+0x4230] ;  /* 0x00423000011c7983 */ /* 0x000ee20000300800 */
[C---:B--2---:R-:W-:Y:S11]  /*38e50*/  HMMA.16816.F32.BF16 R4, R24.reuse, R14, R4 ;  /* 0x0000000e1804723c */ /* 0x044ff60000041804 */
[----:B------:R-:W-:Y:S11]  /*38e60*/  @!UPT UIADD3 URZ, URZ, URZ, URZ ;  /* 0x0000003f3f3ff290 */ /* 0x000ff6000fffe03f */
[----:B------:R-:W-:Y:S01]  /*38e70*/  @!UPT UIADD3 URZ, URZ, URZ, URZ ;  /* 0x0000003f3f3ff290 */ /* 0x000fe2000fffe03f */
[----:B------:R-:W-:Y:S01]  /*38e80*/  STL.64 [R1+0x80], R4 ;  /* 0x0000800401007387 */ /* 0x000fe20000100a00 */
[----:B------:R0:W-:Y:S03]  /*38e90*/  STL.64 [R1+0x88], R6 ;  /* 0x0000880601007387 */ /* 0x0001e60000100a00 */
[----:B0-----:R-:W2:Y:S01]  /*38ea0*/  LDL.LU.64 R6, [R1+0x4228] ;  /* 0x0042280001067983 */ /* 0x001ea20000300a00 */
[----:B------:R-:W3:Y:S02]  /*38eb0*/  LDL.LU.64 R4, [R1+0x4220] ;  /* 0x0042200001047983 */ /* 0x000ee40000300a00 */
[----:B------:R-:W3:Y:S02]  /*38ec0*/  LDL.LU R14, [R1+0x78] ;  /* 0x00007800010e7983 */ /* 0x000ee40000300800 */
[----:B------:R-:W3:Y:S01]  /*38ed0*/  LDL.LU R15, [R1+0x7c] ;  /* 0x00007c00010f7983 */ /* 0x000ee20000300800 */
[----:B------:R-:W-:Y:S01]  /*38ee0*/  HMMA.16816.F32.BF16 R24, R24, R18, R8 ;  /* 0x000000121818723c */ /* 0x000fe20000041808 */
[----:B------:R-:W4:Y:S01]  /*38ef0*/  LDL.LU.64 R10, [R1+0x4218] ;  /* 0x00421800010a7983 */ /* 0x000f220000300a00 */
[----:B------:R-:W4:Y:S11]  /*38f00*/  LDL.LU.64 R8, [R1+0x4210] ;  /* 0x0042100001087983 */ /* 0x000f360000300a00 */
[----:B------:R-:W-:Y:S10]  /*38f10*/  @!UPT UIADD3 URZ, URZ, URZ, URZ ;  /* 0x0000003f3f3ff290 */ /* 0x000ff4000fffe03f */
[----:B------:R-:W-:Y:S01]  /*38f20*/  STL.64 [R1+0x60], R24 ;  /* 0x0000601801007387 */ /* 0x000fe20000100a00 */
[----:B------:R2:W-:Y:S01]  /*38f30*/  STL.64 [R1+0x68], R26 ;  /* 0x0000681a01007387 */ /* 0x0005e20000100a00 */
[----:B---3--:R-:W-:Y:S01]  /*38f40*/  HMMA.16816.F32.BF16 R12, R20, R4, R12 ;  /* 0x00000004140c723c */ /* 0x008fe2000004180c */
[----:B--2---:R-:W-:Y:S02]  /*38f50*/  MOV R26, R7 ;  /* 0x00000007001a7202 */ /* 0x004fe40000000f00 */
[----:B----4-:R-:W-:Y:S02]  /*38f60*/  MOV R24, R11 ;  /* 0x0000000b00187202 */ /* 0x010fe40000000f00 */
[----:B------:R-:W-:Y:S01]  /*38f70*/  MOV R25, R10 ;  /* 0x0000000a00197202 */ /* 0x000fe20000000f00 */
[----:B------:R-:W-:Y:S11]  /*38f80*/  IMAD.MOV.U32 R27, RZ, RZ, R6 ;  /* 0x000000ffff1b7224 */ /* 0x000ff600078e0006 */
[----:B------:R-:W-:Y:S07]  /*38f90*/  @!UPT UIADD3 URZ, URZ, URZ, URZ ;  /* 0x0000003f3f3ff290 */ /* 0x000fee000fffe03f */
[----:B------:R-:W-:Y:S02]  /*38fa0*/  MOV R10, R12 ;  /* 0x0000000c000a7202 */ /* 0x000fe40000000f00 */
[----:B------:R-:W-:Y:S02]  /*38fb0*/  MOV R11, R13 ;  /* 0x0000000d000b7202 */ /* 0x000fe40000000f00 */
[----:B------:R-:W-:Y:S01]  /*38fc0*/  MOV R6, R14 ;  /* 0x0000000e00067202 */ /* 0x000fe20000000f00 */
[----:B------:R-:W-:Y:S02]  /*38fd0*/  IMAD.MOV.U32 R7, RZ, RZ, R15 ;  /* 0x000000ffff077224 */ /* 0x000fe400078e000f */
[----:B------:R-:W0:Y:S04]  /*38fe0*/  LDSM.16.MT88.4 R12, [R2+0x12080] ;  /* 0x01208000020c783b */ /* 0x000e280000004200 */
[----:B------:R-:W-:Y:S01]  /*38ff0*/  STL [R1+0x412c], R10 ;  /* 0x00412c0a01007387 */ /* 0x000fe20000100800 */
[----:B------:R-:W-:Y:S02]  /*39000*/  STL [R1+0x4128], R11 ;  /* 0x0041280b01007387 */ /* 0x000fe40000100800 */
[----:B------:R-:W-:Y:S02]  /*39010*/  STL [R1+0x4124], R6 ;  /* 0x0041240601007387 */ /* 0x000fe40000100800 */
[----:B------:R-:W-:Y:S01]  /*39020*/  STL [R1+0x4120], R7 ;  /* 0x0041200701007387 */ /* 0x000fe20000100800 */
[----:B0-----:R-:W-:Y:S01]  /*39030*/  MOV R0, R14 ;  /* 0x0000000e00007202 */ /* 0x001fe20000000f00 */
[----:B------:R-:W-:Y:S01]  /*39040*/  STL.64 [R1], R12 ;  /* 0x0000000c01007387 */ /* 0x000fe20000100a00 */
[----:B------:R-:W-:-:S02]  /*39050*/  MOV R29, R15 ;  /* 0x0000000f001d7202 */ /* 0x000fc40000000f00 */
[----:B------:R-:W0:Y:S02]  /*39060*/  LDSM.16.MT88.4 R12, [R28+0x12000] ;  /* 0x012000001c0c783b */ /* 0x000e240000004200 */
[----:B0-----:R0:W-:Y:S02]  /*39070*/  STL.64 [R1+0x41a0], R14 ;  /* 0x0041a00e01007387 */ /* 0x0011e40000100a00 */
[----:B0-----:R-:W-:Y:S01]  /*39080*/  MOV R14, R17 ;  /* 0x00000011000e7202 */ /* 0x001fe20000000f00 */
[----:B------:R-:W-:Y:S02]  /*39090*/  IMAD.MOV.U32 R15, RZ, RZ, R16 ;  /* 0x000000ffff0f7224 */ /* 0x000fe400078e0010 */
[----:B------:R-:W0:Y:S04]  /*390a0*/  LDSM.16.MT88.4 R16, [R28+0x12080] ;  /* 0x012080001c10783b */ /* 0x000e280000004200 */
[----:B------:R1:W-:Y:S04]  /*390b0*/  STL.64 [R1+0x4198], R12 ;  /* 0x0041980c01007387 */ /* 0x0003e80000100a00 */
[----:B-1----:R-:W2:Y:S01]  /*390c0*/  LDL.LU R12, [R1+0x170] ;  /* 0x00017000010c7983 */ /* 0x002ea20000300800 */
[----:B------:R-:W2:Y:S03]  /*390d0*/  LDL.LU R13, [R1+0x174] ;  /* 0x00017400010d7983 */ /* 0x000ea60000300800 */
[----:B0-----:R-:W-:Y:S01]  /*390e0*/  STL.64 [R1+0x4180], R18 ;  /* 0x0041801201007387 */ /* 0x001fe20000100a00 */
[----:B------:R0:W-:Y:S03]  /*390f0*/  STL.64 [R1+0x4178], R16 ;  /* 0x0041781001007387 */ /* 0x0001e60000100a00 */
[----:B0-----:R-:W3:Y:S01]  /*39100*/  LDL.LU R16, [R1+0x140] ;  /* 0x0001400001107983 */ /* 0x001ee20000300800 */
[----:B------:R-:W3:Y:S02]  /*39110*/  LDL.LU R17, [R1+0x144] ;  /* 0x0001440001117983 */ /* 0x000ee40000300800 */
[----:B------:R-:W3:Y:S02]  /*39120*/  LDL.LU R18, [R1+0x148] ;  /* 0x0001480001127983 */ /* 0x000ee40000300800 */
[----:B------:R-:W3:Y:S01]  /*39130*/  LDL.LU R19, [R1+0x14c] ;  /* 0x00014c0001137983 */ /* 0x000ee20000300800 */
[----:B------:R-:W-:Y:S01]  /*39140*/  STL [R1+0x4130], R28 ;  /* 0x0041301c01007387 */ /* 0x000fe20000100800 */
[----:B---3--:R-:W-:Y:S08]  /*39150*/  HMMA.16816.F32.BF16 R20, R20, R8, R16 ;  /* 0x000000081414723c */ /* 0x008ff00000041810 */
[----:B--2---:R-:W-:Y:S11]  /*39160*/  HMMA.16816.F32.BF16 R12, R24, R4, R12 ;  /* 0x00000004180c723c */ /* 0x004ff6000004180c */
        /* <DEDUP_REMOVED lines=8> */
[----:B------:R-:W-:Y:S01]  /*391f0*/  STL [R1+0x4134], R11 ;  /* 0x0041340b01007387 */ /* 0x000fe20000100800 */
[----:B0-----:R-:W-:Y:S01]  /*39200*/  STL.64 [R1+0x4160], R22 ;  /* 0x0041601601007387 */ /* 0x001fe20000100a00 */
[----:B------:R-:W-:Y:S02]  /*39210*/  STL.64 [R1+0x4158], R20 ;  /* 0x0041581401007387 */ /* 0x000fe40000100a00 */
[----:B------:R0:W-:Y:S02]  /*39220*/  STL.64 [R1+0x120], R12 ;  /* 0x0001200c01007387 */ /* 0x0001e40000100a00 */
[----:B------:R-:W2:Y:S01]  /*39230*/  LDL.LU R16, [R1+0xd0] ;  /* 0x0000d00001107983 */ /* 0x000ea20000300800 */
[----:B------:R-:W2:Y:S01]  /*39240*/  LDL.LU R17, [R1+0xd4] ;  /* 0x0000d40001117983 */ /* 0x000ea20000300800 */
[----:B------:R-:W3:Y:S02]  /*39250*/  LDL.LU R18, [R1+0xd8] ;  /* 0x0000d80001127983 */ /* 0x000ee40000300800 */
[----:B------:R-:W3:Y:S01]  /*39260*/  LDL.LU R19, [R1+0xdc] ;  /* 0x0000dc0001137983 */ /* 0x000ee20000300800 */
[----:B0-----:R-:W4:Y:S01]  /*39270*/  LDL.LU R12, [R1] ;  /* 0x00000000010c7983 */ /* 0x001f220000300800 */
[----:B------:R-:W4:Y:S02]  /*39280*/  LDL.LU R13, [R1+0x4] ;  /* 0x00000400010d7983 */ /* 0x000f240000300800 */
[----:B------:R-:W-:Y:S01]  /*39290*/  IMAD.MOV.U32 R28, RZ, RZ, R14 ;  /* 0x000000ffff1c7224 */ /* 0x000fe200078e000e */
[----:B------:R-:W-:-:S02]  /*392a0*/  MOV R10, R15 ;  /* 0x0000000f000a7202 */ /* 0x000fc40000000f00 */
[----:B------:R-:W-:Y:S01]  /*392b0*/  MOV R14, R0 ;  /* 0x00000000000e7202 */ /* 0x000fe20000000f00 */
[----:B------:R-:W-:Y:S01]  /*392c0*/  MOV R15, R29 ;  /* 0x0000001d000f7202 */ /* 0x000fe20000000f00 */
[----:B------:R-:W2:Y:S01]  /*392d0*/  LDL.LU R0, [R1+0x4208] ;  /* 0x0042080001007983 */ /* 0x000ea20000300800 */
[----:B------:R-:W2:Y:S02]  /*392e0*/  LDL.LU R29, [R1+0x4204] ;  /* 0x00420400011d7983 */ /* 0x000ea40000300800 */
[----:B------:R-:W2:Y:S02]  /*392f0*/  LDL.LU R20, [R1+0x100] ;  /* 0x0001000001147983 */ /* 0x000ea40000300800 */
[----:B------:R-:W2:Y:S01]  /*39300*/  LDL.LU R21, [R1+0x104] ;  /* 0x0001040001157983 */ /* 0x000ea20000300800 */
[----:B------:R-:W2:Y:S01]  /*39310*/  LDL.LU R22, [R1+0x108] ;  /* 0x0001080001167983 */ /* 0x000ea20000300800 */
[----:B------:R-:W2:Y:S02]  /*39320*/  LDL.LU R23, [R1+0x10c] ;  /* 0x00010c0001177983 */ /* 0x000ea40000300800 */
[----:B------:R-:W-:Y:S01]  /*39330*/  STL.64 [R1+0x41d0], R14 ;  /* 0x0041d00e01007387 */ /* 0x000fe20000100a00 */
[----:B----4-:R-:W-:Y:S01]  /*39340*/  STL.64 [R1+0x41c8], R12 ;  /* 0x0041c80c01007387 */ /* 0x010fe20000100a00 */
[----:B---3--:R-:W-:Y:S02]  /*39350*/  STL.64 [R1+0x4190], R18 ;  /* 0x0041901201007387 */ /* 0x008fe40000100a00 */
[----:B--2---:R0:W-:Y:S02]  /*39360*/  STL.64 [R1+0x4188], R16 ;  /* 0x0041881001007387 */ /* 0x0041e40000100a00 */
[----:B0-----:R-:W2:Y:S01]  /*39370*/  LDL.LU R16, [R1+0xf0] ;  /* 0x0000f00001107983 */ /* 0x001ea20000300800 */
[----:B------:R-:W2:Y:S02]  /*39380*/  LDL.LU R17, [R1+0xf4] ;  /* 0x0000f40001117983 */ /* 0x000ea40000300800 */
[----:B------:R-:W3:Y:S02]  /*39390*/  LDL.LU R18, [R1+0xf8] ;  /* 0x0000f80001127983 */ /* 0x000ee40000300800 */
[----:B------:R-:W3:Y:S01]  /*393a0*/  LDL.LU R19, [R1+0xfc] ;  /* 0x0000fc0001137983 */ /* 0x000ee20000300800 */
[----:B------:R-:W4:Y:S01]  /*393b0*/  LDL.LU R12, [R1+0x20] ;  /* 0x00002000010c7983 */ /* 0x000f220000300800 */
[----:B------:R-:W4:Y:S02]  /*393c0*/  LDL.LU R13, [R1+0x24] ;  /* 0x00002400010d7983 */ /* 0x000f240000300800 */
[----:B------:R-:W4:Y:S02]  /*393d0*/  LDL.LU R14, [R1+0x28] ;  /* 0x00002800010e7983 */ /* 0x000f240000300800 */
[----:B------:R-:W-:-:S02]  /*393e0*/  IMAD.MOV.U32 R15, RZ, RZ, R29 ;  /* 0x000000ffff0f7224 */ /* 0x000fc400078e001d */
[----:B------:R-:W4:Y:S04]  /*393f0*/  LDL.LU R29, [R1+0x4200] ;  /* 0x00420000011d7983 */ /* 0x000f280000300800 */
[----:B---3--:R-:W-:Y:S01]  /*39400*/  STL.64 [R1+0x41b0], R18 ;  /* 0x0041b01201007387 */ /* 0x008fe20000100a00 */
[----:B--2---:R0:W-:Y:S03]  /*39410*/  STL.64 [R1+0x41a8], R16 ;  /* 0x0041a81001007387 */ /* 0x0041e60000100a00 */
        /* <DEDUP_REMOVED lines=8> */
[----:B------:R-:W3:Y:S01]  /*394a0*/  LDL.LU R18, [R1+0x1b8] ;  /* 0x0001b80001127983 */ /* 0x000ee20000300800 */
[----:B----4-:R-:W-:-:S02]  /*394b0*/  MOV R19, R29 ;  /* 0x0000001d00137202 */ /* 0x010fc40000000f00 */
[----:B------:R-:W4:Y:S01]  /*394c0*/  LDL.LU R29, [R1+0x41fc] ;  /* 0x0041fc00011d7983 */ /* 0x000f220000300800 */
[----:B------:R-:W-:Y:S01]  /*394d0*/  HMMA.16816.F32.BF16 R20, R24, R8, R20 ;  /* 0x000000081814723c */ /* 0x000fe20000041814 */
[----:B------:R-:W0:Y:S02]  /*394e0*/  LDSM.16.MT88.4 R24, [R3+0x12080] ;  /* 0x012080000318783b */ /* 0x000e240000004200 */
[----:B---3--:R-:W-:Y:S02]  /*394f0*/  STL.64 [R1+0x41e0], R18 ;  /* 0x0041e01201007387 */ /* 0x008fe40000100a00 */
[----:B--2---:R1:W-:Y:S02]  /*39500*/  STL.64 [R1+0x41d8], R16 ;  /* 0x0041d81001007387 */ /* 0x0043e40000100a00 */
        /* <DEDUP_REMOVED lines=8> */
[----:B------:R-:W2:Y:S02]  /*39590*/  LDL.LU R18, [R1+0x1a8] ;  /* 0x0001a80001127983 */ /* 0x000ea40000300800 */
[----:B------:R-:W-:Y:S01]  /*395a0*/  STL [R1+0x4140], R28 ;  /* 0x0041401c01007387 */ /* 0x000fe20000100800 */
[----:B------:R1:W-:Y:S01]  /*395b0*/  STL.64 [R1+0x140], R20 ;  /* 0x0001401401007387 */ /* 0x0003e20000100a00 */
[----:B------:R3:W-:Y:S01]  /*395c0*/  STL [R1+0x148], R22 ;  /* 0x0001481601007387 */ /* 0x0007e20000100800 */
[----:B----4-:R-:W-:Y:S01]  /*395d0*/  MOV R19, R29 ;  /* 0x0000001d00137202 */ /* 0x010fe20000000f00 */
[----:B------:R-:W-:Y:S01]  /*395e0*/  MOV R29, R23 ;  /* 0x00000017001d7202 */ /* 0x000fe20000000f00 */
[----:B-1----:R-:W4:Y:S01]  /*395f0*/  LDL.LU R20, [R1+0xa0] ;  /* 0x0000a00001147983 */ /* 0x002f220000300800 */
[----:B------:R-:W4:Y:S02]  /*39600*/  LDL.LU R21, [R1+0xa4] ;  /* 0x0000a40001157983 */ /* 0x000f240000300800 */
[----:B---3--:R-:W3:Y:S02]  /*39610*/  LDL.LU R22, [R1+0xa8] ;  /* 0x0000a80001167983 */ /* 0x008ee40000300800 */
[----:B------:R-:W3:Y:S02]  /*39620*/  LDL.LU R23, [R1+0xac] ;  /* 0x0000ac0001177983 */ /* 0x000ee40000300800 */
[----:B---3--:R-:W-:Y:S01]  /*39630*/  STL.64 [R1+0x4170], R22 ;  /* 0x0041701601007387 */ /* 0x008fe20000100a00 */
[----:B----4-:R1:W-:Y:S03]  /*39640*/  STL.64 [R1+0x4168], R20 ;  /* 0x0041681401007387 */ /* 0x0103e60000100a00 */
[----:B-1----:R-:W3:Y:S01]  /*39650*/  LDL.LU R20, [R1+0xc0] ;  /* 0x0000c00001147983 */ /* 0x002ee20000300800 */
[----:B------:R-:W3:Y:S02]  /*39660*/  LDL.LU R21, [R1+0xc4] ;  /* 0x0000c40001157983 */ /* 0x000ee40000300800 */
[----:B------:R-:W3:Y:S02]  /*39670*/  LDL.LU R22, [R1+0xc8] ;  /* 0x0000c80001167983 */ /* 0x000ee40000300800 */
[----:B------:R-:W-:-:S02]  /*39680*/  IMAD.MOV.U32 R23, RZ, RZ, R0 ;  /* 0x000000ffff177224 */ /* 0x000fc400078e0000 */
[----:B------:R-:W4:Y:S01]  /*39690*/  LDL.LU R0, [R1+0x41f8] ;  /* 0x0041f80001007983 */ /* 0x000f220000300800 */
[C---:B--2---:R-:W-:Y:S01]  /*396a0*/  HMMA.16816.F32.BF16 R16, R12.reuse, R4, R16 ;  /* 0x000000040c10723c */ /* 0x044fe20000041810 */
[----:B0-----:R-:W-:Y:S02]  /*396b0*/  STL.64 [R1+0x4150], R26 ;  /* 0x0041501a01007387 */ /* 0x001fe40000100a00 */
[----:B------:R0:W-:Y:S02]  /*396c0*/  STL.64 [R1+0x4148], R24 ;  /* 0x0041481801007387 */ /* 0x0001e40000100a00 */
[----:B0-----:R-:W2:Y:S01]  /*396d0*/  LDL.LU R24, [R1+0xb0] ;  /* 0x0000b00001187983 */ /* 0x001ea20000300800 */
[----:B------:R-:W2:Y:S02]  /*396e0*/  LDL.LU R25, [R1+0xb4] ;  /* 0x0000b40001197983 */ /* 0x000ea40000300800 */
[----:B------:R-:W2:Y:S02]  /*396f0*/  LDL.LU R26, [R1+0xb8] ;  /* 0x0000b800011a7983 */ /* 0x000ea40000300800 */
[----:B------:R-:W2:Y:S11]  /*39700*/  LDL.LU R27, [R1+0xbc] ;  /* 0x0000bc00011b7983 */ /* 0x000eb60000300800 */
[----:B------:R-:W-:Y:S02]  /*39710*/  @!UPT UIADD3 URZ, URZ, URZ, URZ ;  /* 0x0000003f3f3ff290 */ /* 0x000fe4000fffe03f */
[----:B------:R-:W-:Y:S01]  /*39720*/  STL.64 [R1+0x180], R16 ;  /* 0x0001801001007387 */ /* 0x000fe20000100a00 */
[----:B------:R-:W-:Y:S03]  /*39730*/  STL.64 [R1+0x188], R18 ;  /* 0x0001881201007387 */ /* 0x000fe60000100a00 */
[----:B----4-:R-:W0:Y:S02]  /*39740*/  LDSM.16.MT88.4 R16, [R0+0x13000] ;  /* 0x013000000010783b */ /* 0x010e240000004200 */
[----:B0-----:R-:W-:Y:S01]  /*39750*/  MOV R6, R18 ;  /* 0x0000001200067202 */ /* 0x001fe20000000f00 */
[----:B------:R-:W-:Y:S01]  /*39760*/  IMAD.MOV.U32 R11, RZ, RZ, R19 ;  /* 0x000000ffff0b7224 */ /* 0x000fe200078e0013 */
[----:B------:R-:W-:Y:S02]  /*39770*/  MOV R28, R16 ;  /* 0x00000010001c7202 */ /* 0x000fe40000000f00 */
[----:B------:R-:W-:Y:S01]  /*39780*/  MOV R7, R17 ;  /* 0x0000001100077202 */ /* 0x000fe20000000f00 */
[----:B------:R-:W4:Y:S01]  /*39790*/  LDL.LU.64 R18, [R1+0x41f0] ;  /* 0x0041f00001127983 */ /* 0x000f220000300a00 */
[----:B------:R-:W4:Y:S02]  /*397a0*/  LDL.LU.64 R16, [R1+0x41e8] ;  /* 0x0041e80001107983 */ /* 0x000f240000300a00 */
[----:B----4-:R-:W-:Y:S01]  /*397b0*/  HMMA.16816.F32.BF16 R12, R12, R8, R16 ;  /* 0x000000080c0c723c */ /* 0x010fe20000041810 */
[----:B------:R-:W4:Y:S01]  /*397c0*/  LDL.LU.64 R18, [R1+0x41e0] ;  /* 0x0041e00001127983 */ /* 0x000f220000300a00 */
[----:B------:R-:W4:Y:S11]  /*397d0*/  LDL.LU.64 R16, [R1+0x41d8] ;  /* 0x0041d80001107983 */ /* 0x000f360000300a00 */
[----:B------:R-:W-:Y:S10]  /*397e0*/  @!UPT UIADD3 URZ, URZ, URZ, URZ ;  /* 0x0000003f3f3ff290 */ /* 0x000ff4000fffe03f */
[----:B------:R-:W-:Y:S01]  /*397f0*/  STL.64 [R1+0x160], R12 ;  /* 0x0001600c01007387 */ /* 0x000fe20000100a00 */
[----:B------:R-:W-:Y:S02]  /*39800*/  STL.64 [R1+0x168], R14 ;  /* 0x0001680e01007387 */ /* 0x000fe40000100a00 */
[----:B------:R-:W0:Y:S02]  /*39810*/  LDSM.16.MT88.4 R12, [R0+0x13080] ;  /* 0x01308000000c783b */ /* 0x000e240000004200 */
[----:B0-----:R-:W-:Y:S02]  /*39820*/  STL.64 [R1+0x50], R12 ;  /* 0x0000500c01007387 */ /* 0x001fe40000100a00 */
[----:B------:R0:W-:Y:S02]  /*39830*/  STL.64 [R1+0x58], R14 ;  /* 0x0000580e01007387 */ /* 0x0001e40000100a00 */
[----:B0-----:R-:W4:Y:S01]  /*39840*/  LDL.LU.64 R14, [R1+0x41d0] ;  /* 0x0041d000010e7983 */ /* 0x001f220000300a00 */
[----:B------:R-:W4:Y:S02]  /*39850*/  LDL.LU.64 R12, [R1+0x41c8] ;  /* 0x0041c800010c7983 */ /* 0x000f240000300a00 */
[C---:B----4-:R-:W-:Y:S11]  /*39860*/  HMMA.16816.F32.BF16 R16, R12.reuse, R4, R16 ;  /* 0x000000040c10723c */ /* 0x050ff60000041810 */
[----:B------:R-:W-:Y:S11]  /*39870*/  @!UPT UIADD3 URZ, URZ, URZ, URZ ;  /* 0x0000003f3f3ff290 */ /* 0x000ff6000fffe03f */
[----:B------:R-:W-:Y:S01]  /*39880*/  @!UPT UIADD3 URZ, URZ, URZ, URZ ;  /* 0x0000003f3f3ff290 */ /* 0x000fe2000fffe03f */
[----:B------:R-:W-:Y:S01]  /*39890*/  STL.64 [R1+0x170], R16 ;  /* 0x0001701001007387 */ /* 0x000fe20000100a00 */
[----:B------:R0:W-:Y:S03]  /*398a0*/  STL.64 [R1+0x178], R18 ;  /* 0x0001781201007387 */ /* 0x0001e60000100a00 */
[----:B0-----:R-:W4:Y:S01]  /*398b0*/  LDL.LU.64 R18, [R1+0x41c0] ;  /* 0x0041c00001127983 */ /* 0x001f220000300a00 */
[----:B------:R-:W4:Y:S02]  /*398c0*/  LDL.LU.64 R16, [R1+0x41b8] ;  /* 0x0041b80001107983 */ /* 0x000f240000300a00 */
[----:B----4-:R-:W-:Y:S01]  /*398d0*/  HMMA.16816.F32.BF16 R12, R12, R8, R16 ;  /* 0x000000080c0c723c */ /* 0x010fe20000041810 */
[----:B------:R-:W4:Y:S01]  /*398e0*/  LDL.LU.64 R18, [R1+0x41b0] ;  /* 0x0041b00001127983 */ /* 0x000f220000300a00 */
[----:B------:R-:W4:Y:S11]  /*398f0*/  LDL.LU.64 R16, [R1+0x41a8] ;  /* 0x0041a80001107983 */ /* 0x000f360000300a00 */
[----:B------:R-:W-:Y:S10]  /*39900*/  @!UPT UIADD3 URZ, URZ, URZ, URZ ;  /* 0x0000003f3f3ff290 */ /* 0x000ff4000fffe03f */
[----:B------:R-:W-:Y:S01]  /*39910*/  STL.64 [R1+0x130], R12 ;  /* 0x0001300c01007387 */ /* 0x000fe20000100a00 */
[----:B------:R0:W-:Y:S03]  /*39920*/  STL.64 [R1+0x138], R14 ;  /* 0x0001380e01007387 */ /* 0x0001e60000100a00 */
        /* <DEDUP_REMOVED lines=10> */
[----:B------:R-:W3:Y:S01]  /*399d0*/  LDL.LU.64 R18, [R1+0x4180] ;  /* 0x0041800001127983 */ /* 0x000ee20000300a00 */
[----:B------:R-:W3:Y:S11]  /*399e0*/  LDL.LU.64 R16, [R1+0x4178] ;  /* 0x0041780001107983 */ /* 0x000ef60000300a00 */
[----:B------:R-:W-:Y:S10]  /*399f0*/  @!UPT UIADD3 URZ, URZ, URZ, URZ ;  /* 0x0000003f3f3ff290 */ /* 0x000ff4000fffe03f */
[----:B------:R0:W-:Y:S01]  /*39a00*/  STL.64 [R1+0x100], R12 ;  /* 0x0001000c01007387 */ /* 0x0001e20000100a00 */
[----:B------:R1:W-:Y:S03]  /*39a10*/  STL.64 [R1+0x108], R14 ;  /* 0x0001080e01007387 */ /* 0x0003e60000100a00 */
[----:B0-----:R-:W4:Y:S01]  /*39a20*/  LDL.LU R12, [R1+0x60] ;  /* 0x00006000010c7983 */ /* 0x001f220000300800 */
[----:B------:R-:W4:Y:S02]  /*39a30*/  LDL.LU R13, [R1+0x64] ;  /* 0x00006400010d7983 */ /* 0x000f240000300800 */
[----:B-1----:R-:W2:Y:S02]  /*39a40*/  LDL.LU R14, [R1+0x68] ;  /* 0x00006800010e7983 */ /* 0x002ea40000300800 */
[----:B------:R-:W2:Y:S01]  /*39a50*/  LDL.LU R15, [R1+0x6c] ;  /* 0x00006c00010f7983 */ /* 0x000ea20000300800 */
[C---:B---3--:R-:W-:Y:S01]  /*39a60*/  HMMA.16816.F32.BF16 R20, R16.reuse, R4, R20 ;  /* 0x000000041014723c */ /* 0x048fe20000041814 */
[----:B--2---:R-:W-:Y:S01]  /*39a70*/  STL.64 [R1+0x4108], R14 ;  /* 0x0041080e01007387 */ /* 0x004fe20000100a00 */
[----:B----4-:R0:W-:Y:S03]  /*39a80*/  STL.64 [R1+0x4100], R12 ;  /* 0x0041000c01007387 */ /* 0x0101e60000100a00 */
[----:B0-----:R-:W2:Y:S01]  /*39a90*/  LDL.LU R12, [R1+0x80] ;  /* 0x00008000010c7983 */ /* 0x001ea20000300800 */
[----:B------:R-:W2:Y:S02]  /*39aa0*/  LDL.LU R13, [R1+0x84] ;  /* 0x00008400010d7983 */ /* 0x000ea40000300800 */
[----:B------:R-:W2:Y:S02]  /*39ab0*/  LDL.LU R14, [R1+0x88] ;  /* 0x00008800010e7983 */ /* 0x000ea40000300800 */
[----:B------:R-:W2:Y:S11]  /*39ac0*/  LDL.LU R15, [R1+0x8c] ;  /* 0x00008c00010f7983 */ /* 0x000eb60000300800 */
[----:B------:R-:W-:Y:S02]  /*39ad0*/  @!UPT UIADD3 URZ, URZ, URZ, URZ ;  /* 0x0000003f3f3ff290 */ /* 0x000fe4000fffe03f */
        /* <DEDUP_REMOVED lines=14> */
[C---:B---3--:R-:W-:Y:S08]  /*39bc0*/  HMMA.16816.F32.BF16 R24, R20.reuse, R4, R24 ;  /* 0x000000041418723c */ /* 0x048ff00000041818 */
[----:B----4-:R-:W-:Y:S11]  /*39bd0*/  HMMA.16816.F32.BF16 R16, R20, R8, R16 ;  /* 0x000000081410723c */ /* 0x010ff60000041810 */
[----:B------:R-:W-:Y:S04]  /*39be0*/  @!UPT UIADD3 URZ, URZ, URZ, URZ ;  /* 0x0000003f3f3ff290 */ /* 0x000fe8000fffe03f */
[----:B------:R-:W-:Y:S01]  /*39bf0*/  STL.64 [R1+0xd0], R24 ;  /* 0x0000d01801007387 */ /* 0x000fe20000100a00 */
[----:B------:R0:W-:Y:S01]  /*39c00*/  STL.64 [R1+0xd8], R26 ;  /* 0x0000d81a01007387 */ /* 0x0001e20000100a00 */
[----:B------:R-:W-:Y:S02]  /*39c10*/  MOV R20, R28 ;  /* 0x0000001c00147202 */ /* 0x000fe40000000f00 */
[----:B0-----:R-:W2:Y:S01]  /*39c20*/  LDL.LU.64 R26, [R1+0x4150] ;  /* 0x00415000011a7983 */ /* 0x001ea20000300a00 */
[----:B------:R-:W2:Y:S02]  /*39c30*/  LDL.LU.64 R24, [R1+0x4148] ;  /* 0x0041480001187983 */ /* 0x000ea40000300a00 */
[----:B------:R-:W3:Y:S01]  /*39c40*/  LDL.LU R28, [R1+0x4140] ;  /* 0x00414000011c7983 */ /* 0x000ee20000300800 */
[----:B------:R-:W-:Y:S01]  /*39c50*/  STL.64 [R1+0xa0], R16 ;  /* 0x0000a01001007387 */ /* 0x000fe20000100a00 */
[----:B------:R-:W-:Y:S02]  /*39c60*/  STL.64 [R1+0xa8], R18 ;  /* 0x0000a81201007387 */ /* 0x000fe40000100a00 */
[----:B------:R-:W0:Y:S01]  /*39c70*/  LDSM.16.MT88.4 R16, [R2+0x13000] ;  /* 0x013000000210783b */ /* 0x000e220000004200 */
[----:B------:R-:W-:-:S02]  /*39c80*/  MOV R21, R7 ;  /* 0x0000000700157202 */ /* 0x000fc40000000f00 */
[----:B------:R-:W-:Y:S01]  /*39c90*/  MOV R22, R6 ;  /* 0x0000000600167202 */ /* 0x000fe20000000f00 */
[----:B------:R-:W4:Y:S01]  /*39ca0*/  LDL.LU R7, [R1+0x413c] ;  /* 0x00413c0001077983 */ /* 0x000f220000300800 */
[----:B------:R-:W2:Y:S02]  /*39cb0*/  LDL.LU R6, [R1+0x4138] ;  /* 0x0041380001067983 */ /* 0x000ea40000300800 */
[----:B------:R-:W-:Y:S02]  /*39cc0*/  IMAD.MOV.U32 R23, RZ, RZ, R11 ;  /* 0x000000ffff177224 */ /* 0x000fe400078e000b */
[----:B------:R-:W2:Y:S04]  /*39cd0*/  LDL.LU R11, [R1+0x4134] ;  /* 0x00413400010b7983 */ /* 0x000ea80000300800 */
[----:B0-----:R0:W-:Y:S01]  /*39ce0*/  STL.64 [R1+0x30], R16 ;  /* 0x0000301001007387 */ /* 0x0011e20000100a00 */
[----:B------:R1:W-:Y:S03]  /*39cf0*/  STL.64 [R1+0x38], R18 ;  /* 0x0000381201007387 */ /* 0x0003e60000100a00 */
[----:B0-----:R-:W2:Y:S01]  /*39d00*/  LDL.LU R16, [R1+0x120] ;  /* 0x0001200001107983 */ /* 0x001ea20000300800 */
[----:B------:R-:W2:Y:S01]  /*39d10*/  LDL.LU R17, [R1+0x124] ;  /* 0x0001240001117983 */ /* 0x000ea20000300800 */
[----:B-1----:R-:W-:-:S02]  /*39d20*/  MOV R19, R10 ;  /* 0x0000000a00137202 */ /* 0x002fc40000000f00 */
[----:B---3--:R-:W-:Y:S02]  /*39d30*/  MOV R18, R28 ;  /* 0x0000001c00127202 */ /* 0x008fe40000000f00 */
[----:B------:R-:W3:Y:S01]  /*39d40*/  LDL.LU R28, [R1+0x4130] ;  /* 0x00413000011c7983 */ /* 0x000ee20000300800 */
[----:B------:R-:W3:Y:S02]  /*39d50*/  LDL.LU R10, [R1+0x412c] ;  /* 0x00412c00010a7983 */ /* 0x000ee40000300800 */
[----:B------:R4:W-:Y:S02]  /*39d60*/  STL.64 [R1+0x40e8], R18 ;  /* 0x0040e81201007387 */ /* 0x0009e40000100a00 */
[----:B----4-:R-:W-:Y:S01]  /*39d70*/  MOV R18, R7 ;  /* 0x0000000700127202 */ /* 0x010fe20000000f00 */
[----:B--2---:R0:W-:Y:S02]  /*39d80*/  STL.64 [R1+0x40e0], R16 ;  /* 0x0040e01001007387 */ /* 0x0041e40000100a00 */
[----:B0-----:R-:W-:Y:S01]  /*39d90*/  MOV R16, R11 ;  /* 0x0000000b00107202 */ /* 0x001fe20000000f00 */
[----:B------:R-:W-:Y:S01]  /*39da0*/  IMAD.MOV.U32 R17, RZ, RZ, R6 ;  /* 0x000000ffff117224 */ /* 0x000fe200078e0006 */
[----:B------:R-:W2:Y:S01]  /*39db0*/  LDL.LU R11, [R1+0x4128] ;  /* 0x00412800010b7983 */ /* 0x000ea20000300800 */
[----:B------:R-:W4:Y:S02]  /*39dc0*/  LDL.LU R6, [R1+0x4124] ;  /* 0x0041240001067983 */ /* 0x000f240000300800 */
[----:B------:R-:W2:Y:S02]  /*39dd0*/  LDL.LU R7, [R1+0x4120] ;  /* 0x0041200001077983 */ /* 0x000ea40000300800 */
[----:B------:R-:W2:Y:S01]  /*39de0*/  LDL.LU R19, [R1+0x4c] ;  /* 0x00004c0001137983 */ /* 0x000ea20000300800 */
[----:B------:R-:W-:Y:S01]  /*39df0*/  HMMA.16816.F32.BF16 R12, R24, R4, R12 ;  /* 0x00000004180c723c */ /* 0x000fe2000004180c */
[----:B--2---:R-:W-:Y:S01]  /*39e00*/  STL.64 [R1+0x40f8], R18 ;  /* 0x0040f81201007387 */ /* 0x004fe20000100a00 */
[----:B------:R3:W-:Y:S02]  /*39e10*/  STL.64 [R1+0x40f0], R16 ;  /* 0x0040f01001007387 */ /* 0x0007e40000100a00 */
[----:B---3--:R-:W-:-:S02]  /*39e20*/  MOV R16, R10 ;  /* 0x0000000a00107202 */ /* 0x008fc40000000f00 */
[----:B------:R-:W-:Y:S01]  /*39e30*/  MOV R17, R11 ;  /* 0x0000000b00117202 */ /* 0x000fe20000000f00 */
[----:B------:R-:W2:Y:S01]  /*39e40*/  LDL.LU R10, [R1+0x411c] ;  /* 0x00411c00010a7983 */ /* 0x000ea20000300800 */
[----:B------:R-:W2:Y:S02]  /*39e50*/  LDL.LU R11, [R1+0x4118] ;  /* 0x00411800010b7983 */ /* 0x000ea40000300800 */
[----:B----4-:R-:W-:Y:S01]  /*39e60*/  IMAD.MOV.U32 R18, RZ, RZ, R6 ;  /* 0x000000ffff127224 */ /* 0x010fe200078e0006 */
[----:B------:R-:W-:Y:S01]  /*39e70*/  MOV R19, R7 ;  /* 0x0000000700137202 */ /* 0x000fe20000000f00 */
[----:B------:R-:W3:Y:S01]  /*39e80*/  LDL.LU R6, [R1+0x4114] ;  /* 0x0041140001067983 */ /* 0x000ee20000300800 */
[----:B------:R-:W3:Y:S10]  /*39e90*/  LDL.LU R7, [R1+0x4110] ;  /* 0x0041100001077983 */ /* 0x000ef40000300800 */
[----:B------:R-:W-:Y:S02]  /*39ea0*/  STL.64 [R1+0x90], R12 ;  /* 0x0000900c01007387 */ /* 0x000fe40000100a00 */
[----:B------:R0:W-:Y:S02]  /*39eb0*/  STL.64 [R1+0x98], R14 ;  /* 0x0000980e01007387 */ /* 0x0001e40000100a00 */
[----:B0-----:R-:W4:Y:S01]  /*39ec0*/  LDL.LU.64 R14, [R1+0x4108] ;  /* 0x00410800010e7983 */ /* 0x001f220000300a00 */
[----:B------:R-:W4:Y:S02]  /*39ed0*/  LDL.LU.64 R12, [R1+0x4100] ;  /* 0x00410000010c7983 */ /* 0x000f240000300a00 */
[----:B----4-:R-:W-:Y:S01]  /*39ee0*/  HMMA.16816.F32.BF16 R12, R24, R8, R12 ;  /* 0x00000008180c723c */ /* 0x010fe2000004180c */
[----:B------:R-:W4:Y:S01]  /*39ef0*/  LDL.LU.64 R24, [R1+0x50] ;  /* 0x0000500001187983 */ /* 0x000f220000300a00 */
[----:B------:R-:W2:Y:S11]  /*39f00*/  LDL.LU.64 R26, [R1+0x58] ;  /* 0x00005800011a7983 */ /* 0x000eb60000300a00 */
[----:B------:R-:W-:Y:S10]  /*39f10*/  @!UPT UIADD3 URZ, URZ, URZ, URZ ;  /* 0x0000003f3f3ff290 */ /* 0x000ff4000fffe03f */
[----:B------:R-:W-:Y:S01]  /*39f20*/  STL.64 [R1+0x80], R12 ;  /* 0x0000800c01007387 */ /* 0x000fe20000100a00 */
[----:B------:R-:W-:Y:S02]  /*39f30*/  STL.64 [R1+0x88], R14 ;  /* 0x0000880e01007387 */ /* 0x000fe40000100a00 */
[----:B------:R-:W0:Y:S01]  /*39f40*/  LDSM.16.MT88.4 R12, [R2+0x13080] ;  /* 0x01308000020c783b */ /* 0x000e220000004200 */
[C---:B---3--:R-:W-:Y:S11]  /*39f50*/  HMMA.16816.F32.BF16 R16, R20.reuse, R6, R16 ;  /* 0x000000061410723c */ /* 0x048ff60000041810 */
[----:B------:R-:W-:Y:S11]  /*39f60*/  @!UPT UIADD3 URZ, URZ, URZ, URZ ;  /* 0x0000003f3f3ff290 */ /* 0x000ff6000fffe03f */
[----:B------:R-:W-:Y:S02]  /*39f70*/  @!UPT UIADD3 URZ, URZ, URZ, URZ ;  /* 0x0000003f3f3ff290 */ /* 0x000fe4000fffe03f */
[----:B------:R-:W-:Y:S02]  /*39f80*/  MOV R4, R16 ;  /* 0x0000001000047202 */ /* 0x000fe40000000f00 */
[----:B------:R-:W-:Y:S01]  /*39f90*/  MOV R5, R17 ;  /* 0x0000001100057202 */ /* 0x000fe20000000f00 */
[----:B0-----:R-:W-:Y:S01]  /*39fa0*/  STL.64 [R1+0x20], R12 ;  /* 0x0000200c01007387 */ /* 0x001fe20000100a00 */
[----:B------:R0:W-:Y:S03]  /*39fb0*/  STL.64 [R1+0x28], R14 ;  /* 0x0000280e01007387 */ /* 0x0001e60000100a00 */
[----:B0-----:R-:W3:Y:S01]  /*39fc0*/  LDL R15, [R1+0xe38] ;  /* 0x000e3800010f7983 */ /* 0x001ee20000100800 */
[----:B------:R-:W-:Y:S02]  /*39fd0*/  STL [R1+0x40c8], R2 ;  /* 0x0040c80201007387 */ /* 0x000fe40000100800 */
[----:B------:R0:W-:Y:S02]  /*39fe0*/  STL.64 [R1+0x68], R18 ;  /* 0x0000681201007387 */ /* 0x0001e40000100a00 */
[----:B0-----:R-:W2:Y:S01]  /*39ff0*/  LDL.LU.64 R18, [R1+0x40f8] ;  /* 0x0040f80001127983 */ /* 0x001ea20000300a00 */
[----:B------:R-:W2:Y:S02]  /*3a000*/  LDL.LU.64 R16, [R1+0x40f0] ;  /* 0x0040f00001107983 */ /* 0x000ea40000300a00 */
[----:B------:R-:W-:Y:S02]  /*3a010*/  STL [R1+0x3ffc], R4 ;  /* 0x003ffc0401007387 */ /* 0x000fe40000100800 */
        /* <DEDUP_REMOVED lines=9> */
[----:B------:R-:W-:Y:S02]  /*3a0b0*/  STL [R1+0x18], R22 ;  /* 0x0000181601007387 */ /* 0x000fe40000100800 */
[----:B------:R-:W-:Y:S02]  /*3a0c0*/  IMAD.MOV.U32 R2, RZ, RZ, R23 ;  /* 0x000000ffff027224 */ /* 0x000fe400078e0017 */
[----:B------:R-:W0:Y:S01]  /*3a0d0*/  LDSM.16.MT88.4 R20, [R28+0x13080] ;  /* 0x013080001c14783b */ /* 0x000e220000004200 */
[----:B------:R-:W-:Y:S03]  /*3a0e0*/  STL [R1+0x3fd0], R28 ;  /* 0x003fd01c01007387 */ /* 0x000fe60000100800 */
[----:B0-----:R-:W-:Y:S01]  /*3a0f0*/  STL.64 [R1], R20 ;  /* 0x0000001401007387 */ /* 0x001fe20000100a00 */
[----:B------:R-:W-:Y:S02]  /*3a100*/  STL.64 [R1+0x8], R22 ;  /* 0x0000081601007387 */ /* 0x000fe40000100a00 */
[----:B------:R-:W0:Y:S02]  /*3a110*/  LDSM.16.MT88.4 R20, [R3+0x13000] ;  /* 0x013000000314783b */ /* 0x000e240000004200 */
[----:B0-----:R-:W-:Y:S02]  /*3a120*/  STL.64 [R1+0x4028], R22 ;  /* 0x0040281601007387 */ /* 0x001fe40000100a00 */
[----:B------:R0:W-:Y:S02]  /*3a130*/  STL.64 [R1+0x4020], R20 ;  /* 0x0040201401007387 */ /* 0x0001e40000100a00 */
[----:B0-----:R-:W2:Y:S01]  /*3a140*/  LDL.LU R20, [R1+0x180] ;  /* 0x0001800001147983 */ /* 0x001ea20000300800 */
[----:B------:R-:W2:Y:S02]  /*3a150*/  LDL.LU R21, [R1+0x184] ;  /* 0x0001840001157983 */ /* 0x000ea40000300800 */
[----:B------:R-:W2:Y:S02]  /*3a160*/  LDL.LU R22, [R1+0x188] ;  /* 0x0001880001167983 */ /* 0x000ea40000300800 */
[----:B------:R-:W2:Y:S01]  /*3a170*/  LDL.LU R23, [R1+0x18c] ;  /* 0x00018c0001177983 */ /* 0x000ea20000300800 */
[----:B----4-:R-:W-:-:S02]  /*3a180*/  MOV R28, R24 ;  /* 0x00000018001c7202 */ /* 0x010fc40000000f00 */
[----:B------:R-:W-:Y:S01]  /*3a190*/  MOV R14, R25 ;  /* 0x00000019000e7202 */ /* 0x000fe20000000f00 */
[----:B------:R-:W-:Y:S01]  /*3a1a0*/  IMAD.MOV.U32 R13, RZ, RZ, R26 ;  /* 0x000000ffff0d7224 */ /* 0x000fe200078e001a */
[----:B------:R-:W-:Y:S01]  /*3a1b0*/  MOV R12, R27 ;  /* 0x0000001b000c7202 */ /* 0x000fe20000000f00 */
[----:B--2---:R-:W-:Y:S01]  /*3a1c0*/  STL.64 [R1+0x40d8], R22 ;  /* 0x0040d81601007387 */ /* 0x004fe20000100a00 */
[----:B------:R0:W-:Y:S03]  /*3a1d0*/  STL.64 [R1+0x40d0], R20 ;  /* 0x0040d01401007387 */ /* 0x0001e60000100a00 */
[----:B0-----:R-:W2:Y:S01]  /*3a1e0*/  LDL.LU R20, [R1+0x140] ;  /* 0x0001400001147983 */ /* 0x001ea20000300800 */
[----:B------:R-:W2:Y:S02]  /*3a1f0*/  LDL.LU R21, [R1+0x144] ;  /* 0x0001440001157983 */ /* 0x000ea40000300800 */
[----:B------:R-:W2:Y:S01]  /*3a200*/  LDL.LU R22, [R1+0x148] ;  /* 0x0001480001167983 */ /* 0x000ea20000300800 */
[----:B------:R-:W-:Y:S01]  /*3a210*/  HMMA.16816.F32.BF16 R16, R24, R6, R16 ;  /* 0x000000061810723c */ /* 0x000fe20000041810 */
[----:B------:R-:W0:Y:S11]  /*3a220*/  LDSM.16.MT88.4 R24, [R3+0x13080] ;  /* 0x013080000318783b */ /* 0x000e360000004200 */
[----:B------:R-:W-:Y:S11]  /*3a230*/  @!UPT UIADD3 URZ, URZ, URZ, URZ ;  /* 0x0000003f3f3ff290 */ /* 0x000ff6000fffe03f */
[----:B------:R-:W-:Y:S01]  /*3a240*/  STL.64 [R1+0xc0], R16 ;  /* 0x0000c01001007387 */ /* 0x000fe20000100a00 */
[----:B------:R-:W-:Y:S02]  /*3a250*/  MOV R9, R18 ;  /* 0x0000001200097202 */ /* 0x000fe40000000f00 */
[----:B------:R-:W-:Y:S02]  /*3a260*/  MOV R8, R19 ;  /* 0x0000001300087202 */ /* 0x000fe40000000f00 */
[----:B------:R-:W1:Y:S04]  /*3a270*/  LDSM.16.MT88.4 R16, [R0+0x14000] ;  /* 0x014000000010783b */ /* 0x000e680000004200 */
[----:B------:R-:W-:Y:S01]  /*3a280*/  STL [R1+0x3fd4], R8 ;  /* 0x003fd40801007387 */ /* 0x000fe20000100800 */
[----:B------:R-:W-:Y:S03]  /*3a290*/  STL [R1+0x3fcc], R9 ;  /* 0x003fcc0901007387 */ /* 0x000fe60000100800 */
[----:B0-----:R-:W-:Y:S01]  /*3a2a0*/  STL.64 [R1+0x4008], R26 ;  /* 0x0040081a01007387 */ /* 0x001fe20000100a00 */
[----:B------:R0:W-:Y:S03]  /*3a2b0*/  STL.64 [R1+0x4000], R24 ;  /* 0x0040001801007387 */ /* 0x0001e60000100a00 */
[----:B0-----:R-:W4:Y:S01]  /*3a2c0*/  LDL.LU.64 R24, [R1+0x30] ;  /* 0x0000300001187983 */ /* 0x001f220000300a00 */
[----:B------:R-:W4:Y:S02]  /*3a2d0*/  LDL.LU.64 R26, [R1+0x38] ;  /* 0x00003800011a7983 */ /* 0x000f240000300a00 */
[----:B------:R-:W-:Y:S02]  /*3a2e0*/  STL [R1+0x3fc8], R3 ;  /* 0x003fc80301007387 */ /* 0x000fe40000100800 */
[----:B-1----:R-:W-:Y:S01]  /*3a2f0*/  IMAD.MOV.U32 R4, RZ, RZ, R16 ;  /* 0x000000ffff047224 */ /* 0x002fe200078e0010 */
[----:B------:R-:W-:Y:S01]  /*3a300*/  STL.64 [R1+0x48], R18 ;  /* 0x0000481201007387 */ /* 0x000fe20000100a00 */
[----:B------:R-:W-:-:S02]  /*3a310*/  MOV R5, R17 ;  /* 0x0000001100057202 */ /* 0x000fc40000000f00 */
[----:B---3--:R-:W0:Y:S01]  /*3a320*/  LDSM.16.M88.4 R16, [R15+0x20280] ;  /* 0x020280000f10783b */ /* 0x008e220000000200 */
[----:B------:R-:W-:Y:S01]  /*3a330*/  MOV R23, R29 ;  /* 0x0000001d00177202 */ /* 0x000fe20000000f00 */
[----:B0-----:R0:W-:Y:S02]  /*3a340*/  STL [R1+0x3e9c], R18 ;  /* 0x003e9c1201007387 */ /* 0x0011e40000100800 */
[----:B------:R1:W-:Y:S02]  /*3a350*/  STL [R1+0x3e98], R19 ;  /* 0x003e981301007387 */ /* 0x0003e40000100800 */
[----:B------:R3:W-:Y:S02]  /*3a360*/  STL.64 [R1+0x40c0], R16 ;  /* 0x0040c01001007387 */ /* 0x0007e40000100a00 */
[----:B0-----:R-:W-:Y:S01]  /*3a370*/  IMAD.MOV.U32 R18, RZ, RZ, R13 ;  /* 0x000000ffff127224 */ /* 0x001fe200078e000d */
[----:B-1----:R-:W-:Y:S02]  /*3a380*/  MOV R19, R12 ;  /* 0x0000000c00137202 */ /* 0x002fe40000000f00 */
[----:B---3--:R-:W-:-:S02]  /*3a390*/  MOV R16, R28 ;  /* 0x0000001c00107202 */ /* 0x008fc40000000f00 */
[----:B------:R-:W-:Y:S02]  /*3a3a0*/  MOV R17, R14 ;  /* 0x0000000e00117202 */ /* 0x000fe40000000f00 */
[----:B------:R-:W0:Y:S05]  /*3a3b0*/  LDSM.16.M88.4 R12, [R15+0x28280] ;  /* 0x028280000f0c783b */ /* 0x000e2a0000000200 */
[----:B--2---:R-:W-:Y:S01]  /*3a3c0*/  HMMA.16816.F32.BF16 R16, R16, R10, R20 ;  /* 0x0000000a1010723c */ /* 0x004fe20000041814 */
[----:B------:R-:W2:Y:S01]  /*3a3d0*/  LDL.LU.64 R22, [R1+0x40d8] ;  /* 0x0040d80001167983 */ /* 0x000ea20000300a00 */
[----:B------:R-:W2:Y:S11]  /*3a3e0*/  LDL.LU.64 R20, [R1+0x40d0] ;  /* 0x0040d00001147983 */ /* 0x000eb60000300a00 */
[----:B------:R-:W-:Y:S10]  /*3a3f0*/  @!UPT UIADD3 URZ, URZ, URZ, URZ ;  /* 0x0000003f3f3ff290 */ /* 0x000ff4000fffe03f */
[----:B------:R-:W-:Y:S01]  /*3a400*/  STL.64 [R1+0xb0], R16 ;  /* 0x0000b01001007387 */ /* 0x000fe20000100a00 */
[----:B------:R4:W-:Y:S02]  /*3a410*/  STL [R1+0xb8], R18 ;  /* 0x0000b81201007387 */ /* 0x0009e40000100800 */
[----:B0-----:R-:W-:Y:S02]  /*3a420*/  STL [R1+0x3e94], R14 ;  /* 0x003e940e01007387 */ /* 0x001fe40000100800 */
[----:B------:R0:W-:Y:S01]  /*3a430*/  STL [R1+0x3e90], R15 ;  /* 0x003e900f01007387 */ /* 0x0001e20000100800 */
[----:B------:R-:W-:Y:S01]  /*3a440*/  STL.64 [R1+0x40b8], R6 ;  /* 0x0040b80601007387 */ /* 0x000fe20000100a00 */
[----:B------:R-:W-:Y:S01]  /*3a450*/  STL.64 [R1+0x40b0], R4 ;  /* 0x0040b00401007387 */ /* 0x000fe20000100a00 */
[----:B----4-:R-:W-:Y:S01]  /*3a460*/  MOV R18, R24 ;  /* 0x0000001800127202 */ /* 0x010fe20000000f00 */
[----:B------:R-:W-:Y:S01]  /*3a470*/  IMAD.MOV.U32 R17, RZ, RZ, R25 ;  /* 0x000000ffff117224 */ /* 0x000fe200078e0019 */
[----:B------:R-:W-:-:S02]  /*3a480*/  MOV R16, R26 ;  /* 0x0000001a00107202 */ /* 0x000fc40000000f00 */
[----:B------:R-:W-:Y:S01]  /*3a490*/  MOV R8, R27 ;  /* 0x0000001b00087202 */ /* 0x000fe20000000f00 */
[----:B--2---:R-:W-:Y:S01]  /*3a4a0*/  HMMA.16816.F32.BF16 R20, R24, R6, R20 ;  /* 0x000000061814723c */ /* 0x004fe20000041814 */
[----:B------:R-:W2:Y:S01]  /*3a4b0*/  LDL.LU R24, [R1+0xa0] ;  /* 0x0000a00001187983 */ /* 0x000ea20000300800 */
[----:B------:R-:W2:Y:S02]  /*3a4c0*/  LDL.LU R25, [R1+0xa4] ;  /* 0x0000a40001197983 */ /* 0x000ea40000300800 */
[----:B------:R-:W3:Y:S02]  /*3a4d0*/  LDL.LU R26, [R1+0xa8] ;  /* 0x0000a800011a7983 */ /* 0x000ee40000300800 */
[----:B------:R-:W3:Y:S11]  /*3a4e0*/  LDL.LU R27, [R1+0xac] ;  /* 0x0000ac00011b7983 */ /* 0x000ef60000300800 */
[----:B------:R-:W-:Y:S07]  /*3a4f0*/  @!UPT UIADD3 URZ, URZ, URZ, URZ ;  /* 0x0000003f3f3ff290 */ /* 0x000fee000fffe03f */
[----:B------:R-:W-:Y:S01]  /*3a500*/  MOV R9, R20 ;  /* 0x0000001400097202 */ /* 0x000fe20000000f00 */
[----:B------:R-:W-:Y:S01]  /*3a510*/  IMAD.MOV.U32 R3, RZ, RZ, R21 ;  /* 0x000000ffff037224 */ /* 0x000fe200078e0015 */
[----:B------:R-:W4:Y:S01]  /*3a520*/  LDL.LU R20, [R1] ;  /* 0x0000000001147983 */ /* 0x000f220000300800 */
[----:B0-----:R-:W-:Y:S01]  /*3a530*/  MOV R15, R22 ;  /* 0x00000016000f7202 */ /* 0x001fe20000000f00 */
[----:B------:R-:W4:Y:S01]  /*3a540*/  LDL.LU R21, [R1+0x4] ;  /* 0x0000040001157983 */ /* 0x000f220000300800 */
[----:B------:R-:W-:Y:S01]  /*3a550*/  MOV R14, R23 ;  /* 0x00000017000e7202 */ /* 0x000fe20000000f00 */
[----:B------:R-:W2:Y:S01]  /*3a560*/  LDL.LU R22, [R1+0x8] ;  /* 0x0000080001167983 */ /* 0x000ea20000300800 */
[----:B------:R-:W2:Y:S03]  /*3a570*/  LDL.LU R23, [R1+0xc] ;  /* 0x00000c0001177983 */ /* 0x000ea60000300800 */
[----:B--2---:R-:W-:Y:S01]  /*3a580*/  STL.64 [R1+0x4058], R22 ;  /* 0x0040581601007387 */ /* 0x004fe20000100a00 */
[----:B----4-:R-:W-:Y:S02]  /*3a590*/  STL.64 [R1+0x4050], R20 ;  /* 0x0040501401007387 */ /* 0x010fe40000100a00 */
[----:B---3--:R-:W-:Y:S02]  /*3a5a0*/  STL.64 [R1+0x4018], R26 ;  /* 0x0040181a01007387 */ /* 0x008fe40000100a00 */
[----:B------:R0:W-:Y:S02]  /*3a5b0*/  STL.64 [R1+0x4010], R24 ;  /* 0x0040101801007387 */ /* 0x0001e40000100a00 */
        /* <DEDUP_REMOVED lines=19> */
[----:B0-----:R-:W2:Y:S01]  /*3a6f0*/  LDL.LU R24, [R1+0xf0] ;  /* 0x0000f00001187983 */ /* 0x001ea20000300800 */
        /* <DEDUP_REMOVED lines=15> */
[----:B------:R-:W4:Y:S01]  /*3a7f0*/  LDL.LU R16, [R1+0x160] ;  /* 0x0001600001107983 */ /* 0x000f220000300800 */
[----:B------:R-:W-:Y:S02]  /*3a800*/  IMAD.MOV.U32 R4, RZ, RZ, R18 ;  /* 0x000000ffff047224 */ /* 0x000fe400078e0012 */
[----:B------:R-:W4:Y:S01]  /*3a810*/  LDL.LU R17, [R1+0x164] ;  /* 0x0001640001117983 */ /* 0x000f220000300800 */
[----:B------:R-:W-:Y:S01]  /*3a820*/  MOV R29, R19 ;  /* 0x00000013001d7202 */ /* 0x000fe20000000f00 */
[----:B------:R-:W4:Y:S01]  /*3a830*/  LDL.LU R18, [R1+0x168] ;  /* 0x0001680001127983 */ /* 0x000f220000300800 */
[----:B------:R-:W4:Y:S03]  /*3a840*/  LDL.LU R19, [R1+0x16c] ;  /* 0x00016c0001137983 */ /* 0x000f260000300800 */
        /* <DEDUP_REMOVED lines=12> */
[----:B------:R-:W-:Y:S01]  /*3a910*/  MOV R7, R8 ;  /* 0x0000000800077202 */ /* 0x000fe20000000f00 */
[----:B---3--:R-:W-:Y:S01]  /*3a920*/  STL.64 [R1+0x40a8], R26 ;  /* 0x0040a81a01007387 */ /* 0x008fe20000100a00 */
[----:B--2---:R0:W-:Y:S03]  /*3a930*/  STL.64 [R1+0x40a0], R24 ;  /* 0x0040a01801007387 */ /* 0x0041e60000100a00 */
[----:B0-----:R-:W2:Y:S01]  /*3a940*/  LDL.LU R24, [R1+0x170] ;  /* 0x0001700001187983 */ /* 0x001ea20000300800 */
[----:B------:R-:W2:Y:S02]  /*3a950*/  LDL.LU R25, [R1+0x174] ;  /* 0x0001740001197983 */ /* 0x000ea40000300800 */
[----:B------:R-:W2:Y:S02]  /*3a960*/  LDL.LU R26, [R1+0x178] ;  /* 0x00017800011a7983 */ /* 0x000ea40000300800 */
[----:B------:R-:W2:Y:S01]  /*3a970*/  LDL.LU R27, [R1+0x17c] ;  /* 0x00017c00011b7983 */ /* 0x000ea20000300800 */
[----:B------:R-:W-:Y:S01]  /*3a980*/  STL.64 [R1+0x3fe0], R14 ;  /* 0x003fe00e01007387 */ /* 0x000fe20000100a00 */
[----:B------:R0:W-:Y:S03]  /*3a990*/  STL.64 [R1+0x3fd8], R12 ;  /* 0x003fd80c01007387 */ /* 0x0001e60000100a00 */
[----:B0-----:R-:W3:Y:S01]  /*3a9a0*/  LDL.LU R12, [R1+0x80] ;  /* 0x00008000010c7983 */ /* 0x001ee20000300800 */
[----:B------:R-:W3:Y:S02]  /*3a9b0*/  LDL.LU R13, [R1+0x84] ;  /* 0x00008400010d7983 */ /* 0x000ee40000300800 */
[----:B------:R-:W2:Y:S02]  /*3a9c0*/  LDL.LU R14, [R1+0x88] ;  /* 0x00008800010e7983 */ /* 0x000ea40000300800 */
[----:B------:R-:W2:Y:S01]  /*3a9d0*/  LDL.LU R15, [R1+0x8c] ;  /* 0x00008c00010f7983 */ /* 0x000ea20000300800 */
[----:B----4-:R-:W-:Y:S01]  /*3a9e0*/  HMMA.16816.F32.BF16 R4, R4, R10, R16 ;  /* 0x0000000a0404723c */ /* 0x010fe20000041810 */
[----:B--2---:R-:W-:Y:S01]  /*3a9f0*/  STL.64 [R1+0x3ff0], R14 ;  /* 0x003ff00e01007387 */ /* 0x004fe20000100a00 */
[----:B---3--:R0:W-:Y:S03]  /*3aa00*/  STL.64 [R1+0x3fe8], R12 ;  /* 0x003fe80c01007387 */ /* 0x0081e60000100a00 */
[----:B0-----:R-:W2:Y:S01]  /*3aa10*/  LDL.LU R12, [R1+0x90] ;  /* 0x00009000010c7983 */ /* 0x001ea20000300800 */
[----:B------:R-:W2:Y:S02]  /*3aa20*/  LDL.LU R13, [R1+0x94] ;  /* 0x00009400010d7983 */ /* 0x000ea40000300800 */
[----:B------:R-:W2:Y:S02]  /*3aa30*/  LDL.LU R14, [R1+0x98] ;  /* 0x00009800010e7983 */ /* 0x000ea40000300800 */
[----:B------:R-:W2:Y:S01]  /*3aa40*/  LDL.LU R15, [R1+0x9c] ;  /* 0x00009c00010f7983 */ /* 0x000ea20000300800 */
[----:B------:R-:W3:Y:S11]  /*3aa50*/  LDL.LU.64 R16, [R1+0x40c0] ;  /* 0x0040c00001107983 */ /* 0x000ef60000300a00 */
[----:B------:R-:W-:Y:S01]  /*3aa60*/  @!UPT UIADD3 URZ, URZ, URZ, URZ ;  /* 0x0000003f3f3ff290 */ /* 0x000fe2000fffe03f */
[----:B------:R-:W-:Y:S02]  /*3aa70*/  STL.64 [R1+0x160], R4 ;  /* 0x0001600401007387 */ /* 0x000fe40000100a00 */
[----:B------:R-:W-:Y:S02]  /*3aa80*/  STL.64 [R1+0x168], R6 ;  /* 0x0001680601007387 */ /* 0x000fe40000100a00 */
[----:B------:R-:W0:Y:S02]  /*3aa90*/  LDSM.16.MT88.4 R4, [R0+0x14080] ;  /* 0x014080000004783b */ /* 0x000e240000004200 */
[----:B0-----:R-:W-:Y:S02]  /*3aaa0*/  MOV R19, R6 ;  /* 0x0000000600137202 */ /* 0x001fe40000000f00 */
[----:B------:R-:W-:Y:S02]  /*3aab0*/  MOV R18, R7 ;  /* 0x0000000700127202 */ /* 0x000fe40000000f00 */
[----:B------:R-:W4:Y:S01]  /*3aac0*/  LDL.LU.64 R6, [R1+0x40b8] ;  /* 0x0040b80001067983 */ /* 0x000f220000300a00 */
[----:B------:R-:W-:Y:S01]  /*3aad0*/  IMAD.MOV.U32 R8, RZ, RZ, R4 ;  /* 0x000000ffff087224 */ /* 0x000fe200078e0004 */
[----:B------:R-:W-:-:S02]  /*3aae0*/  MOV R28, R5 ;  /* 0x00000005001c7202 */ /* 0x000fc40000000f00 */
[----:B------:R-:W2:Y:S01]  /*3aaf0*/  LDL.LU.64 R4, [R1+0x40b0] ;  /* 0x0040b00001047983 */ /* 0x000ea20000300a00 */
[----:B------:R-:W-:Y:S01]  /*3ab00*/  STL [R1+0x3f98], R0 ;  /* 0x003f980001007387 */ /* 0x000fe20000100800 */
        /* <DEDUP_REMOVED lines=12> */
[----:B------:R-:W-:Y:S02]  /*3abd0*/  STL [R1+0x178], R22 ;  /* 0x0001781601007387 */ /* 0x000fe40000100800 */
[----:B------:R-:W-:Y:S02]  /*3abe0*/  IMAD.MOV.U32 R0, RZ, RZ, R23 ;  /* 0x000000ffff007224 */ /* 0x000fe400078e0017 */
[----:B------:R-:W0:Y:S04]  /*3abf0*/  LDSM.16.MT88.4 R20, [R2+0x14000] ;  /* 0x014000000214783b */ /* 0x000e280000004200 */
[----:B------:R-:W-:Y:S04]  /*3ac00*/  STL [R1+0x3f9c], R0 ;  /* 0x003f9c0001007387 */ /* 0x000fe80000100800 */
[----:B0-----:R-:W-:Y:S01]  /*3ac10*/  STL.64 [R1+0x50], R20 ;  /* 0x0000501401007387 */ /* 0x001fe20000100a00 */
[----:B------:R0:W-:Y:S03]  /*3ac20*/  STL.64 [R1+0x58], R22 ;  /* 0x0000581601007387 */ /* 0x0001e60000100a00 */
[----:B0-----:R-:W4:Y:S01]  /*3ac30*/  LDL.LU.64 R22, [R1+0x4088] ;  /* 0x0040880001167983 */ /* 0x001f220000300a00 */
[----:B------:R-:W4:Y:S02]  /*3ac40*/  LDL.LU.64 R20, [R1+0x4080] ;  /* 0x0040800001147983 */ /* 0x000f240000300a00 */
[C---:B----4-:R-:W-:Y:S11]  /*3ac50*/  HMMA.16816.F32.BF16 R24, R20.reuse, R6, R24 ;  /* 0x000000061418723c */ /* 0x050ff60000041818 */
[----:B------:R-:W-:Y:S11]  /*3ac60*/  @!UPT UIADD3 URZ, URZ, URZ, URZ ;  /* 0x0000003f3f3ff290 */ /* 0x000ff6000fffe03f */
[----:B------:R-:W-:Y:S01]  /*3ac70*/  @!UPT UIADD3 URZ, URZ, URZ, URZ ;  /* 0x0000003f3f3ff290 */ /* 0x000fe2000fffe03f */
[----:B------:R-:W-:Y:S01]  /*3ac80*/  STL.64 [R1+0x150], R24 ;  /* 0x0001501801007387 */ /* 0x000fe20000100a00 */
[----:B------:R0:W-:Y:S01]  /*3ac90*/  STL [R1+0x158], R26 ;  /* 0x0001581a01007387 */ /* 0x0001e20000100800 */
[----:B------:R-:W-:Y:S02]  /*3aca0*/  MOV R0, R27 ;  /* 0x0000001b00007202 */ /* 0x000fe40000000f00 */
[----:B0-----:R-:W4:Y:S01]  /*3acb0*/  LDL.LU.64 R26, [R1+0x4078] ;  /* 0x00407800011a7983 */ /* 0x001f220000300a00 */
[----:B------:R-:W4:Y:S02]  /*3acc0*/  LDL.LU.64 R24, [R1+0x4070] ;  /* 0x0040700001187983 */ /* 0x000f240000300a00 */
[----:B------:R-:W-:Y:S01]  /*3acd0*/  STL [R1+0x3fa0], R0 ;  /* 0x003fa00001007387 */ /* 0x000fe20000100800 */
        /* <DEDUP_REMOVED lines=34> */
[----:B------:R2:W-:Y:S01]  /*3af00*/  STL.64 [R1+0xf0], R20 ;  /* 0x0000f01401007387 */ /* 0x0005e20000100a00 */
[----:B------:R0:W-:Y:S01]  /*3af10*/  STL.64 [R1+0xf8], R22 ;  /* 0x0000f81601007387 */ /* 0x0001e20000100a00 */
[----:B--2---:R-:W-:Y:S02]  /*3af20*/  MOV R20, R4 ;  /* 0x0000000400147202 */ /* 0x004fe40000000f00 */
[----:B------:R-:W-:Y:S01]  /*3af30*/  MOV R21, R5 ;  /* 0x0000000500157202 */ /* 0x000fe20000000f00 */
[----:B------:R-:W3:Y:S01]  /*3af40*/  LDL.LU R4, [R1+0x3ffc] ;  /* 0x003ffc0001047983 */ /* 0x000ee20000300800 */
[----:B------:R-:W3:Y:S02]  /*3af50*/  LDL.LU R5, [R1+0x3ff8] ;  /* 0x003ff80001057983 */ /* 0x000ee40000300800 */
[----:B0-----:R-:W3:Y:S02]  /*3af60*/  LDL.LU R22, [R1+0x48] ;  /* 0x0000480001167983 */ /* 0x001ee40000300800 */
[----:B------:R-:W3:Y:S01]  /*3af70*/  LDL.LU R23, [R1+0x4c] ;  /* 0x00004c0001177983 */ /* 0x000ee20000300800 */
[C---:B----4-:R-:W-:Y:S11]  /*3af80*/  HMMA.16816.F32.BF16 R12, R24.reuse, R6, R12 ;  /* 0x00000006180c723c */ /* 0x050ff6000004180c */
[----:B------:R-:W-:Y:S11]  /*3af90*/  @!UPT UIADD3 URZ, URZ, URZ, URZ ;  /* 0x0000003f3f3ff290 */ /* 0x000ff6000fffe03f */
[----:B------:R-:W-:Y:S01]  /*3afa0*/  @!UPT UIADD3 URZ, URZ, URZ, URZ ;  /* 0x0000003f3f3ff290 */ /* 0x000fe2000fffe03f */
[----:B------:R-:W-:Y:S01]  /*3afb0*/  STL.64 [R1+0xe0], R12 ;  /* 0x0000e00c01007387 */ /* 0x000fe20000100a00 */
[----:B------:R0:W-:Y:S03]  /*3afc0*/  STL.64 [R1+0xe8], R14 ;  /* 0x0000e80e01007387 */ /* 0x0001e60000100a00 */
[----:B0-----:R-:W2:Y:S01]  /*3afd0*/  LDL.LU.64 R14, [R1+0x3ff0] ;  /* 0x003ff000010e7983 */ /* 0x001ea20000300a00 */
[----:B------:R-:W2:Y:S02]  /*3afe0*/  LDL.LU.64 R12, [R1+0x3fe8] ;  /* 0x003fe800010c7983 */ /* 0x000ea40000300a00 */
[----:B------:R-:W3:Y:S02]  /*3aff0*/  LDL.LU R6, [R1+0x68] ;  /* 0x0000680001067983 */ /* 0x000ee40000300800 */
[----:B------:R-:W3:Y:S01]  /*3b000*/  LDL.LU R7, [R1+0x6c] ;  /* 0x00006c0001077983 */ /* 0x000ee20000300800 */
[----:B--2---:R-:W-:Y:S01]  /*3b010*/  HMMA.16816.F32.BF16 R24, R24, R10, R12 ;  /* 0x0000000a1818723c */ /* 0x004fe2000004180c */
[----:B------:R-:W2:Y:S01]  /*3b020*/  LDL.LU.64 R14, [R1+0x3fe0] ;  /* 0x003fe000010e7983 */ /* 0x000ea20000300a00 */
[----:B------:R-:W4:Y:S11]  /*3b030*/  LDL.LU.64 R12, [R1+0x3fd8] ;  /* 0x003fd800010c7983 */ /* 0x000f360000300a00 */
[----:B------:R-:W-:Y:S10]  /*3b040*/  @!UPT UIADD3 URZ, URZ, URZ, URZ ;  /* 0x0000003f3f3ff290 */ /* 0x000ff4000fffe03f */
[----:B------:R0:W-:Y:S01]  /*3b050*/  STL.64 [R1+0x10], R24 ;  /* 0x0000101801007387 */ /* 0x0001e20000100a00 */
[----:B------:R1:W-:Y:S02]  /*3b060*/  STL.64 [R1+0x18], R26 ;  /* 0x0000181a01007387 */ /* 0x0003e40000100a00 */
[----:B0-----:R-:W-:Y:S01]  /*3b070*/  IMAD.MOV.U32 R24, RZ, RZ, R8 ;  /* 0x000000ffff187224 */ /* 0x001fe200078e0008 */
[----:B------:R-:W-:Y:S01]  /*3b080*/  MOV R25, R28 ;  /* 0x0000001c00197202 */ /* 0x000fe20000000f00 */
[----:B------:R-:W2:Y:S01]  /*3b090*/  LDL.LU R8, [R1+0x3fd4] ;  /* 0x003fd40001087983 */ /* 0x000ea20000300800 */
[----:B------:R-:W2:Y:S01]  /*3b0a0*/  LDL.LU R28, [R1+0x3fd0] ;  /* 0x003fd000011c7983 */ /* 0x000ea20000300800 */
[----:B---3--:R-:W-:Y:S01]  /*3b0b0*/  HMMA.16816.F32.BF16 R4, R20, R16, R4 ;  /* 0x000000101404723c */ /* 0x008fe20000041804 */
[----:B-1----:R-:W-:Y:S02]  /*3b0c0*/  MOV R26, R19 ;  /* 0x00000013001a7202 */ /* 0x002fe40000000f00 */
[----:B------:R-:W-:-:S05]  /*3b0d0*/  MOV R27, R18 ;  /* 0x00000012001b7202 */ /* 0x000fca0000000f00 */
[----:B------:R-:W-:Y:S01]  /*3b0e0*/  STL.64 [R1+0x3fc0], R26 ;  /* 0x003fc01a01007387 */ /* 0x000fe20000100a00 */
[----:B------:R0:W-:Y:S03]  /*3b0f0*/  STL.64 [R1+0x3fb8], R24 ;  /* 0x003fb81801007387 */ /* 0x0001e60000100a00 */
[----:B0-----:R-:W4:Y:S01]  /*3b100*/  LDL.LU R24, [R1+0x70] ;  /* 0x0000700001187983 */ /* 0x001f220000300800 */
[----:B------:R-:W4:Y:S02]  /*3b110*/  LDL.LU R25, [R1+0x74] ;  /* 0x0000740001197983 */ /* 0x000f240000300800 */
[----:B------:R-:W4:Y:S02]  /*3b120*/  LDL.LU R26, [R1+0x78] ;  /* 0x00007800011a7983 */ /* 0x000f240000300800 */
[----:B------:R-:W4:Y:S07]  /*3b130*/  LDL.LU R27, [R1+0x7c] ;  /* 0x00007c00011b7983 */ /* 0x000f2e0000300800 */
[----:B------:R-:W-:Y:S01]  /*3b140*/  IMAD.MOV.U32 R18, RZ, RZ, R6 ;  /* 0x000000ffff127224 */ /* 0x000fe200078e0006 */
[----:B------:R-:W-:Y:S01]  /*3b150*/  STL.64 [R1+0xa0], R4 ;  /* 0x0000a00401007387 */ /* 0x000fe20000100a00 */
[----:B------:R-:W-:-:S02]  /*3b160*/  MOV R19, R7 ;  /* 0x0000000700137202 */ /* 0x000fc40000000f00 */
[----:B------:R-:W0:Y:S01]  /*3b170*/  LDSM.16.MT88.4 R4, [R2+0x14080] ;  /* 0x014080000204783b */ /* 0x000e220000004200 */
[----:B------:R-:W-:Y:S03]  /*3b180*/  STL [R1+0x3ea4], R18 ;  /* 0x003ea41201007387 */ /* 0x000fe60000100800 */
[----:B------:R-:W-:Y:S01]  /*3b190*/  STL [R1+0x3ea0], R19 ;  /* 0x003ea01301007387 */ /* 0x000fe20000100800 */
[----:B0-----:R-:W-:Y:S01]  /*3b1a0*/  STL.64 [R1], R4 ;  /* 0x0000000401007387 */ /* 0x001fe20000100a00 */
[----:B------:R-:W-:Y:S01]  /*3b1b0*/  STL [R1+0x8], R6 ;  /* 0x0000080601007387 */ /* 0x000fe20000100800 */
[----:B------:R-:W-:Y:S02]  /*3b1c0*/  MOV R0, R7 ;  /* 0x0000000700007202 */ /* 0x000fe40000000f00 */
[----:B--2---:R-:W0:Y:S04]  /*3b1d0*/  LDSM.16.MT88.4 R4, [R28+0x14000] ;  /* 0x014000001c04783b */ /* 0x004e280000004200 */
[----:B0-----:R-:W-:Y:S01]  /*3b1e0*/  STL.64 [R1+0x3f40], R6 ;  /* 0x003f400601007387 */ /* 0x001fe20000100a00 */
[----:B------:R0:W-:Y:S02]  /*3b1f0*/  STL.64 [R1+0x3f38], R4 ;  /* 0x003f380401007387 */ /* 0x0001e40000100a00 */
[----:B0-----:R-:W-:-:S02]  /*3b200*/  MOV R4, R9 ;  /* 0x0000000900047202 */ /* 0x001fc40000000f00 */
[----:B------:R-:W2:Y:S01]  /*3b210*/  LDL.LU R9, [R1+0x3fcc] ;  /* 0x003fcc0001097983 */ /* 0x000ea20000300800 */
[----:B------:R-:W-:Y:S02]  /*3b220*/  MOV R6, R15 ;  /* 0x0000000f00067202 */ /* 0x000fe40000000f00 */
[----:B------:R-:W-:Y:S01]  /*3b230*/  MOV R7, R14 ;  /* 0x0000000e00077202 */ /* 0x000fe20000000f00 */
[----:B------:R-:W-:Y:S02]  /*3b240*/  IMAD.MOV.U32 R5, RZ, RZ, R3 ;  /* 0x000000ffff057224 */ /* 0x000fe400078e0003 */
[----:B------:R-:W3:Y:S02]  /*3b250*/  LDL.LU R3, [R1+0x3fc8] ;  /* 0x003fc80001037983 */ /* 0x000ee40000300800 */
[----:B------:R0:W-:Y:S02]  /*3b260*/  STL.64 [R1+0x3fb0], R6 ;  /* 0x003fb00601007387 */ /* 0x0001e40000100a00 */
[----:B0-----:R-:W-:Y:S01]  /*3b270*/  IMAD.MOV.U32 R7, RZ, RZ, R8 ;  /* 0x000000ffff077224 */ /* 0x001fe200078e0008 */
[----:B------:R0:W-:Y:S01]  /*3b280*/  STL.64 [R1+0x3fa8], R4 ;  /* 0x003fa80401007387 */ /* 0x0001e20000100a00 */
[----:B----4-:R-:W-:Y:S03]  /*3b290*/  HMMA.16816.F32.BF16 R20, R20, R12, R24 ;  /* 0x0000000c1414723c */ /* 0x010fe60000041818 */
[----:B0-----:R-:W4:Y:S01]  /*3b2a0*/  LDL.LU R4, [R1+0xc0] ;  /* 0x0000c00001047983 */ /* 0x001f220000300800 */
[----:B------:R-:W4:Y:S01]  /*3b2b0*/  LDL.LU R5, [R1+0xc4] ;  /* 0x0000c40001057983 */ /* 0x000f220000300800 */
[----:B--2---:R-:W-:-:S02]  /*3b2c0*/  MOV R6, R9 ;  /* 0x0000000900067202 */ /* 0x004fc40000000f00 */
[----:B------:R-:W0:Y:S04]  /*3b2d0*/  LDSM.16.MT88.4 R8, [R28+0x14080] ;  /* 0x014080001c08783b */ /* 0x000e280000004200 */
[----:B0-----:R-:W-:Y:S01]  /*3b2e0*/  STL.64 [R1+0x3f20], R10 ;  /* 0x003f200a01007387 */ /* 0x001fe20000100a00 */
[----:B------:R0:W-:Y:S03]  /*3b2f0*/  STL.64 [R1+0x3f18], R8 ;  /* 0x003f180801007387 */ /* 0x0001e60000100a00 */
[----:B0-----:R-:W2:Y:S01]  /*3b300*/  LDL.LU.64 R8, [R1+0x50] ;  /* 0x0000500001087983 */ /* 0x001ea20000300a00 */
[----:B------:R-:W2:Y:S02]  /*3b310*/  LDL.LU.64 R10, [R1+0x58] ;  /* 0x00005800010a7983 */ /* 0x000ea40000300a00 */
[----:B------:R-:W-:Y:S02]  /*3b320*/  STL [R1+0x3ea8], R28 ;  /* 0x003ea81c01007387 */ /* 0x000fe40000100800 */
[----:B------:R-:W4:Y:S01]  /*3b330*/  LDL.LU.64 R26, [R1+0x3fc0] ;  /* 0x003fc000011a7983 */ /* 0x000f220000300a00 */
[----:B------:R-:W4:Y:S02]  /*3b340*/  LDL.LU.64 R24, [R1+0x3fb8] ;  /* 0x003fb80001187983 */ /* 0x000f240000300a00 */
[----:B------:R-:W-:Y:S01]  /*3b350*/  STL [R1+0x80], R20 ;  /* 0x0000801401007387 */ /* 0x000fe20000100800 */
[----:B------:R-:W-:Y:S01]  /*3b360*/  MOV R18, R21 ;  /* 0x0000001500127202 */ /* 0x000fe20000000f00 */
[----:B------:R-:W-:Y:S01]  /*3b370*/  STL [R1+0x8c], R23 ;  /* 0x00008c1701007387 */ /* 0x000fe20000100800 */
[----:B------:R-:W-:-:S02]  /*3b380*/  MOV R19, R22 ;  /* 0x0000001600137202 */ /* 0x000fc40000000f00 */
[----:B---3--:R-:W0:Y:S04]  /*3b390*/  LDSM.16.MT88.4 R20, [R3+0x14000] ;  /* 0x014000000314783b */ /* 0x008e280000004200 */
[----:B------:R-:W-:Y:S01]  /*3b3a0*/  STL [R1+0x3eb0], R19 ;  /* 0x003eb01301007387 */ /* 0x000fe20000100800 */
[----:B------:R-:W-:Y:S03]  /*3b3b0*/  STL [R1+0x3eac], R18 ;  /* 0x003eac1201007387 */ /* 0x000fe60000100800 */
[----:B0-----:R-:W-:Y:S01]  /*3b3c0*/  STL.64 [R1+0x3f00], R22 ;  /* 0x003f001601007387 */ /* 0x001fe20000100a00 */
[----:B------:R0:W-:Y:S03]  /*3b3d0*/  STL.64 [R1+0x3ef8], R20 ;  /* 0x003ef81401007387 */ /* 0x0001e60000100a00 */
[----:B0-----:R-:W3:Y:S01]  /*3b3e0*/  LDL.LU R20, [R1+0xb0] ;  /* 0x0000b00001147983 */ /* 0x001ee20000300800 */
[----:B------:R-:W3:Y:S02]  /*3b3f0*/  LDL.LU R21, [R1+0xb4] ;  /* 0x0000b40001157983 */ /* 0x000ee40000300800 */
[----:B------:R-:W3:Y:S01]  /*3b400*/  LDL.LU R22, [R1+0xb8] ;  /* 0x0000b80001167983 */ /* 0x000ee20000300800 */
[----:B----4-:R-:W-:Y:S11]  /*3b410*/  HMMA.16816.F32.BF16 R4, R24, R16, R4 ;  /* 0x000000101804723c */ /* 0x010ff60000041804 */
[----:B------:R-:W-:Y:S11]  /*3b420*/  @!UPT UIADD3 URZ, URZ, URZ, URZ ;  /* 0x0000003f3f3ff290 */ /* 0x000ff6000fffe03f */
[----:B------:R-:W-:Y:S01]  /*3b430*/  @!UPT UIADD3 URZ, URZ, URZ, URZ ;  /* 0x0000003f3f3ff290 */ /* 0x000fe2000fffe03f */
[----:B------:R-:W-:Y:S01]  /*3b440*/  STL.64 [R1+0x70], R4 ;  /* 0x0000700401007387 */ /* 0x000fe20000100a00 */
[----:B------:R0:W-:Y:S02]  /*3b450*/  STL [R1+0x78], R6 ;  /* 0x0000780601007387 */ /* 0x0001e40000100800 */
[----:B------:R-:W-:Y:S02]  /*3b460*/  IMAD.MOV.U32 R28, RZ, RZ, R7 ;  /* 0x000000ffff1c7224 */ /* 0x000fe400078e0007 */
[----:B0-----:R-:W4:Y:S01]  /*3b470*/  LDL.LU.64 R6, [R1+0x3fb0] ;  /* 0x003fb00001067983 */ /* 0x001f220000300a00 */
[----:B------:R-:W4:Y:S01]  /*3b480*/  LDL.LU.64 R4, [R1+0x3fa8] ;  /* 0x003fa80001047983 */ /* 0x000f220000300a00 */
[----:B------:R-:W-:-:S07]  /*3b490*/  MOV R23, R29 ;  /* 0x0000001d00177202 */ /* 0x000fce0000000f00 */
[----:B---3--:R-:W-:Y:S01]  /*3b4a0*/  HMMA.16816.F32.BF16 R20, R24, R12, R20 ;  /* 0x0000000c1814723c */ /* 0x008fe20000041814 */
[----:B------:R-:W0:Y:S04]  /*3b4b0*/  LDSM.16.MT88.4 R24, [R3+0x14080] ;  /* 0x014080000318783b */ /* 0x000e280000004200 */
[----:B------:R-:W-:Y:S11]  /*3b4c0*/  STL [R1+0x3ed8], R28 ;  /* 0x003ed81c01007387 */ /* 0x000ff60000100800 */
[----:B------:R-:W-:Y:S08]  /*3b4d0*/  @!UPT UIADD3 URZ, URZ, URZ, URZ ;  /* 0x0000003f3f3ff290 */ /* 0x000ff0000fffe03f */
[----:B------:R-:W-:Y:S02]  /*3b4e0*/  MOV R18, R23 ;  /* 0x0000001700127202 */ /* 0x000fe40000000f00 */
[----:B------:R-:W-:Y:S01]  /*3b4f0*/  MOV R19, R22 ;  /* 0x0000001600137202 */ /* 0x000fe20000000f00 */
[----:B------:R-:W-:Y:S02]  /*3b500*/  STL.64 [R1+0x60], R20 ;  /* 0x0000601401007387 */ /* 0x000fe40000100a00 */
[----:B------:R-:W-:Y:S02]  /*3b510*/  STL [R1+0x3ee0], R18 ;  /* 0x003ee01201007387 */ /* 0x000fe40000100800 */
[----:B------:R2:W-:Y:S01]  /*3b520*/  STL [R1+0x3edc], R19 ;  /* 0x003edc1301007387 */ /* 0x0005e20000100800 */
[----:B------:R1:W-:Y:S03]  /*3b530*/  STL [R1+0x3ee4], R3 ;  /* 0x003ee40301007387 */ /* 0x0003e60000100800 */
[----:B0-----:R-:W-:Y:S01]  /*3b540*/  STL.64 [R1+0x3ed0], R26 ;  /* 0x003ed01a01007387 */ /* 0x001fe20000100a00 */
[----:B------:R0:W-:Y:S02]  /*3b550*/  STL.64 [R1+0x3ec8], R24 ;  /* 0x003ec81801007387 */ /* 0x0001e40000100a00 */
[----:B--2---:R-:W-:Y:S01]  /*3b560*/  IMAD.MOV.U32 R19, RZ, RZ, R9 ;  /* 0x000000ffff137224 */ /* 0x004fe200078e0009 */
[----:B------:R-:W-:-:S02]  /*3b570*/  MOV R18, R10 ;  /* 0x0000000a00127202 */ /* 0x000fc40000000f00 */
[----:B-1----:R-:W-:Y:S02]  /*3b580*/  MOV R3, R11 ;  /* 0x0000000b00037202 */ /* 0x002fe40000000f00 */
[----:B0-----:R-:W-:Y:S01]  /*3b590*/  MOV R24, R8 ;  /* 0x0000000800187202 */ /* 0x001fe20000000f00 */
[----:B----4-:R-:W-:Y:S11]  /*3b5a0*/  HMMA.16816.F32.BF16 R4, R8, R16, R4 ;  /* 0x000000100804723c */ /* 0x010ff60000041804 */
[----:B------:R-:W-:Y:S11]  /*3b5b0*/  @!UPT UIADD3 URZ, URZ, URZ, URZ ;  /* 0x0000003f3f3ff290 */ /* 0x000ff6000fffe03f */
[----:B------:R-:W-:Y:S02]  /*3b5c0*/  @!UPT UIADD3 URZ, URZ, URZ, URZ ;  /* 0x0000003f3f3ff290 */ /* 0x000fe4000fffe03f */
[----:B------:R-:W-:Y:S01]  /*3b5d0*/  MOV R14, R5 ;  /* 0x00000005000e7202 */ /* 0x000fe20000000f00 */
[----:B------:R-:W-:Y:S01]  /*3b5e0*/  IMAD.MOV.U32 R15, RZ, RZ, R6 ;  /* 0x000000ffff0f7224 */ /* 0x000fe200078e0006 */
[----:B------:R0:W-:Y:S04]  /*3b5f0*/  STL [R1+0x90], R4 ;  /* 0x0000900401007387 */ /* 0x0001e80000100800 */
[----:B------:R-:W-:Y:S01]  /*3b600*/  STL.64 [R1+0x3f90], R14 ;  /* 0x003f900e01007387 */ /* 0x000fe20000100a00 */
[----:B------:R-:W-:Y:S02]  /*3b610*/  STL.64 [R1+0x3f88], R12 ;  /* 0x003f880c01007387 */ /* 0x000fe40000100a00 */
[----:B------:R-:W2:Y:S02]  /*3b620*/  LDL.LU R20, [R1+0x120] ;  /* 0x0001200001147983 */ /* 0x000ea40000300800 */
[----:B------:R-:W2:Y:S01]  /*3b630*/  LDL.LU R21, [R1+0x124] ;  /* 0x0001240001157983 */ /* 0x000ea20000300800 */
[----:B------:R-:W3:Y:S01]  /*3b640*/  LDL.LU R22, [R1+0x128] ;  /* 0x0001280001167983 */ /* 0x000ee20000300800 */
[----:B------:R-:W3:Y:S02]  /*3b650*/  LDL.LU R23, [R1+0x12c] ;  /* 0x00012c0001177983 */ /* 0x000ee40000300800 */
[----:B------:R-:W4:Y:S02]  /*3b660*/  LDL.LU R8, [R1+0x140] ;  /* 0x0001400001087983 */ /* 0x000f240000300800 */
[----:B------:R-:W4:Y:S01]  /*3b670*/  LDL.LU R9, [R1+0x144] ;  /* 0x0001440001097983 */ /* 0x000f220000300800 */
[----:B------:R-:W2:Y:S01]  /*3b680*/  LDL.LU R10, [R1+0x148] ;  /* 0x00014800010a7983 */ /* 0x000ea20000300800 */
[----:B------:R-:W2:Y:S02]  /*3b690*/  LDL.LU R11, [R1+0x14c] ;  /* 0x00014c00010b7983 */ /* 0x000ea40000300800 */
[----:B0-----:R-:W2:Y:S02]  /*3b6a0*/  LDL.LU R4, [R1] ;  /* 0x0000000001047983 */ /* 0x001ea40000300800 */
[----:B------:R-:W2:Y:S01]  /*3b6b0*/  LDL.LU R5, [R1+0x4] ;  /* 0x0000040001057983 */ /* 0x000ea20000300800 */
[----:B------:R-:W2:Y:S01]  /*3b6c0*/  LDL.LU R6, [R1+0x8] ;  /* 0x0000080001067983 */ /* 0x000ea20000300800 */
[----:B------:R-:W-:Y:S01]  /*3b6d0*/  MOV R29, R7 ;  /* 0x00000007001d7202 */ /* 0x000fe20000000f00 */
[----:B------:R-:W-:-:S02]  /*3b6e0*/  MOV R7, R0 ;  /* 0x0000000000077202 */ /* 0x000fc40000000f00 */
[----:B------:R-:W3:Y:S04]  /*3b6f0*/  LDL.LU R0, [R1+0x3fa0] ;  /* 0x003fa00001007983 */ /* 0x000ee80000300800 */
[----:B--2---:R-:W-:Y:S01]  /*3b700*/  STL.64 [R1+0x3f70], R6 ;  /* 0x003f700601007387 */ /* 0x004fe20000100a00 */
[----:B------:R-:W-:Y:S02]  /*3b710*/  STL.64 [R1+0x3f68], R4 ;  /* 0x003f680401007387 */ /* 0x000fe40000100a00 */
[----:B------:R-:W-:Y:S02]  /*3b720*/  STL.64 [R1+0x3f30], R10 ;  /* 0x003f300a01007387 */ /* 0x000fe40000100a00 */
[----:B----4-:R0:W-:Y:S02]  /*3b730*/  STL.64 [R1+0x3f28], R8 ;  /* 0x003f280801007387 */ /* 0x0101e40000100a00 */
[----:B0-----:R-:W2:Y:S01]  /*3b740*/  LDL.LU R8, [R1+0x150] ;  /* 0x0001500001087983 */ /* 0x001ea20000300800 */
[----:B------:R-:W2:Y:S02]  /*3b750*/  LDL.LU R9, [R1+0x154] ;  /* 0x0001540001097983 */ /* 0x000ea40000300800 */
[----:B------:R-:W4:Y:S01]  /*3b760*/  LDL.LU R10, [R1+0x158] ;  /* 0x00015800010a7983 */ /* 0x000f220000300800 */
[----:B---3--:R-:W-:-:S02]  /*3b770*/  MOV R11, R0 ;  /* 0x00000000000b7202 */ /* 0x008fc40000000f00 */
[----:B------:R-:W3:Y:S04]  /*3b780*/  LDL.LU R0, [R1+0x3f9c] ;  /* 0x003f9c0001007983 */ /* 0x000ee80000300800 */
[----:B----4-:R-:W-:Y:S01]  /*3b790*/  STL.64 [R1+0x3f50], R10 ;  /* 0x003f500a01007387 */ /* 0x010fe20000100a00 */
[----:B--2---:R0:W-:Y:S03]  /*3b7a0*/  STL.64 [R1+0x3f48], R8 ;  /* 0x003f480801007387 */ /* 0x0041e60000100a00 */
[----:B0-----:R-:W2:Y:S01]  /*3b7b0*/  LDL.LU R8, [R1+0x170] ;  /* 0x0001700001087983 */ /* 0x001ea20000300800 */
[----:B------:R-:W2:Y:S02]  /*3b7c0*/  LDL.LU R9, [R1+0x174] ;  /* 0x0001740001097983 */ /* 0x000ea40000300800 */
[----:B------:R-:W4:Y:S02]  /*3b7d0*/  LDL.LU R10, [R1+0x178] ;  /* 0x00017800010a7983 */ /* 0x000f240000300800 */
[----:B---3--:R-:W-:-:S02]  /*3b7e0*/  IMAD.MOV.U32 R11, RZ, RZ, R0 ;  /* 0x000000ffff0b7224 */ /* 0x008fc400078e0000 */
[----:B------:R-:W3:Y:S01]  /*3b7f0*/  LDL.LU R0, [R1+0x3f98] ;  /* 0x003f980001007983 */ /* 0x000ee20000300800 */
[----:B------:R-:W-:-:S03]  /*3b800*/  IMAD.MOV.U32 R4, RZ, RZ, R24 ;  /* 0x000000ffff047224 */ /* 0x000fc600078e0018 */
[----:B----4-:R-:W-:Y:S01]  /*3b810*/  STL.64 [R1+0x3f60], R10 ;  /* 0x003f600a01007387 */ /* 0x010fe20000100a00 */
[----:B--2---:R0:W-:Y:S03]  /*3b820*/  STL.64 [R1+0x3f58], R8 ;  /* 0x003f580801007387 */ /* 0x0041e60000100a00 */
[----:B---3--:R-:W1:Y:S04]  /*3b830*/  LDSM.16.MT88.4 R12, [R0+0x15000] ;  /* 0x01500000000c783b */ /* 0x008e680000004200 */
[----:B0-----:R-:W2:Y:S01]  /*3b840*/  LDL.LU R8, [R1+0x180] ;  /* 0x0001800001087983 */ /* 0x001ea20000300800 */
[----:B------:R-:W2:Y:S02]  /*3b850*/  LDL.LU R9, [R1+0x184] ;  /* 0x0001840001097983 */ /* 0x000ea40000300800 */
[----:B------:R-:W3:Y:S02]  /*3b860*/  LDL.LU R10, [R1+0x188] ;  /* 0x00018800010a7983 */ /* 0x000ee40000300800 */
[----:B------:R-:W3:Y:S01]  /*3b870*/  LDL.LU R11, [R1+0x18c] ;  /* 0x00018c00010b7983 */ /* 0x000ee20000300800 */
[----:B-1----:R-:W-:-:S02]  /*3b880*/  MOV R27, R12 ;  /* 0x0000000c001b7202 */ /* 0x002fc40000000f00 */
[----:B------:R-:W-:Y:S02]  /*3b890*/  MOV R26, R13 ;  /* 0x0000000d001a7202 */ /* 0x000fe40000000f00 */
[----:B------:R-:W-:Y:S01]  /*3b8a0*/  MOV R25, R14 ;  /* 0x0000000e00197202 */ /* 0x000fe20000000f00 */
[----:B------:R-:W-:Y:S02]  /*3b8b0*/  IMAD.MOV.U32 R24, RZ, RZ, R15 ;  /* 0x000000ffff187224 */ /* 0x000fe400078e000f */
[----:B------:R-:W0:Y:S01]  /*3b8c0*/  LDSM.16.MT88.4 R12, [R0+0x15080] ;  /* 0x01508000000c783b */ /* 0x000e220000004200 */
[----:B------:R-:W-:Y:S02]  /*3b8d0*/  MOV R5, R19 ;  /* 0x0000001300057202 */ /* 0x000fe40000000f00 */
[----:B------:R-:W-:Y:S02]  /*3b8e0*/  MOV R6, R18 ;  /* 0x0000001200067202 */ /* 0x000fe40000000f00 */
[----:B------:R-:W-:-:S02]  /*3b8f0*/  MOV R7, R3 ;  /* 0x0000000300077202 */ /* 0x000fc40000000f00 */
[----:B0-----:R-:W-:Y:S01]  /*3b900*/  MOV R19, R14 ;  /* 0x0000000e00137202 */ /* 0x001fe20000000f00 */
[----:B------:R-:W-:Y:S01]  /*3b910*/  IMAD.MOV.U32 R28, RZ, RZ, R15 ;  /* 0x000000ffff1c7224 */ /* 0x000fe200078e000f */
[----:B------:R-:W-:Y:S02]  /*3b920*/  MOV R3, R12 ;  /* 0x0000000c00037202 */ /* 0x000fe40000000f00 */
        /* <DEDUP_REMOVED lines=11> */
[----:B------:R-:W3:Y:S02]  /*3b9e0*/  LDL.LU R22, [R1+0x138] ;  /* 0x0001380001167983 */ /* 0x000ee40000300800 */
[----:B------:R-:W3:Y:S01]  /*3b9f0*/  LDL.LU R23, [R1+0x13c] ;  /* 0x00013c0001177983 */ /* 0x000ee20000300800 */
[----:B------:R-:W-:Y:S01]  /*3ba00*/  STL.64 [R1+0x3ef0], R26 ;  /* 0x003ef01a01007387 */ /* 0x000fe20000100a00 */
[----:B------:R0:W-:Y:S03]  /*3ba10*/  STL.64 [R1+0x3ee8], R24 ;  /* 0x003ee81801007387 */ /* 0x0001e60000100a00 */
[----:B0-----:R-:W4:Y:S01]  /*3ba20*/  LDL.LU R24, [R1+0x100] ;  /* 0x0001000001187983 */ /* 0x001f220000300800 */
[----:B------:R-:W4:Y:S02]  /*3ba30*/  LDL.LU R25, [R1+0x104] ;  /* 0x0001040001197983 */ /* 0x000f240000300800 */
[----:B------:R-:W4:Y:S02]  /*3ba40*/  LDL.LU R26, [R1+0x108] ;  /* 0x00010800011a7983 */ /* 0x000f240000300800 */
[----:B------:R-:W4:Y:S01]  /*3ba50*/  LDL.LU R27, [R1+0x10c] ;  /* 0x00010c00011b7983 */ /* 0x000f220000300800 */
[----:B------:R-:W2:Y:S01]  /*3ba60*/  LDL.LU.64 R14, [R1+0x3f90] ;  /* 0x003f9000010e7983 */ /* 0x000ea20000300a00 */
[----:B------:R-:W2:Y:S02]  /*3ba70*/  LDL.LU.64 R12, [R1+0x3f88] ;  /* 0x003f8800010c7983 */ /* 0x000ea40000300a00 */
        /* <DEDUP_REMOVED lines=9> */
[----:B------:R0:W-:Y:S01]  /*3bb10*/  STL [R1+0x58], R6 ;  /* 0x0000580601007387 */ /* 0x0001e20000100800 */
[----:B------:R-:W-:Y:S02]  /*3bb20*/  MOV R0, R7 ;  /* 0x0000000700007202 */ /* 0x000fe40000000f00 */
        /* <DEDUP_REMOVED lines=50> */
[----:B-1----:R-:W2:Y:S02]  /*3be50*/  LDL.LU R10, [R1+0x18] ;  /* 0x00001800010a7983 */ /* 0x002ea40000300800 */
[----:B------:R-:W2:Y:S01]  /*3be60*/  LDL.LU R11, [R1+0x1c] ;  /* 0x00001c00010b7983 */ /* 0x000ea20000300800 */
[C---:B----4-:R-:W-:Y:S01]  /*3be70*/  HMMA.16816.F32.BF16 R24, R20.reuse, R16, R24 ;  /* 0x000000101418723c */ /* 0x050fe20000041818 */
[----:B--2---:R-:W-:Y:S01]  /*3be80*/  STL.64 [R1+0x3ec0], R10 ;  /* 0x003ec00a01007387 */ /* 0x004fe20000100a00 */
[----:B---3--:R0:W-:Y:S03]  /*3be90*/  STL.64 [R1+0x3eb8], R8 ;  /* 0x003eb80801007387 */ /* 0x0081e60000100a00 */
        /* <DEDUP_REMOVED lines=8> */
[----:B------:R-:W4:Y:S01]  /*3bf20*/  LDL.LU.64 R24, [R1+0x3ee8] ;  /* 0x003ee80001187983 */ /* 0x000f220000300a00 */
[----:B------:R-:W-:Y:S07]  /*3bf30*/  HMMA.16816.F32.BF16 R4, R20, R12, R4 ;  /* 0x0000000c1404723c */ /* 0x000fee0000041804 */
[----:B------:R-:W-:Y:S01]  /*3bf40*/  MOV R20, R3 ;  /* 0x0000000300147202 */ /* 0x000fe20000000f00 */
[----:B------:R-:W-:Y:S01]  /*3bf50*/  IMAD.MOV.U32 R22, RZ, RZ, R19 ;  /* 0x000000ffff167224 */ /* 0x000fe200078e0013 */
[----:B------:R-:W2:Y:S01]  /*3bf60*/  LDL.LU R3, [R1+0x3ee4] ;  /* 0x003ee40001037983 */ /* 0x000ea20000300800 */
[----:B------:R-:W-:-:S02]  /*3bf70*/  MOV R23, R28 ;  /* 0x0000001c00177202 */ /* 0x000fc40000000f00 */
[----:B------:R-:W-:-:S11]  /*3bf80*/  MOV R21, R18 ;  /* 0x0000001200157202 */ /* 0x000fd60000000f00 */
[----:B------:R-:W-:Y:S01]  /*3bf90*/  STL.64 [R1+0x140], R4 ;  /* 0x0001400401007387 */ /* 0x000fe20000100a00 */
[----:B------:R-:W-:Y:S02]  /*3bfa0*/  STL.64 [R1+0x148], R6 ;  /* 0x0001480601007387 */ /* 0x000fe40000100a00 */
[----:B------:R-:W2:Y:S02]  /*3bfb0*/  LDL.LU R18, [R1+0x3ee0] ;  /* 0x003ee00001127983 */ /* 0x000ea40000300800 */
[----:B------:R-:W2:Y:S01]  /*3bfc0*/  LDL.LU R19, [R1+0x3edc] ;  /* 0x003edc0001137983 */ /* 0x000ea20000300800 */
[----:B------:R-:W2:Y:S01]  /*3bfd0*/  LDL.LU R28, [R1+0x3ed8] ;  /* 0x003ed800011c7983 */ /* 0x000ea20000300800 */
[----:B------:R-:W-:Y:S02]  /*3bfe0*/  STL.64 [R1+0x3e68], R22 ;  /* 0x003e681601007387 */ /* 0x000fe40000100a00 */
[----:B------:R3:W-:Y:S02]  /*3bff0*/  STL.64 [R1+0x3e60], R20 ;  /* 0x003e601401007387 */ /* 0x0007e40000100a00 */
[----:B---3--:R-:W-:-:S02]  /*3c000*/  MOV R20, R27 ;  /* 0x0000001b00147202 */ /* 0x008fc40000000f00 */
[----:B------:R-:W-:Y:S01]  /*3c010*/  MOV R21, R26 ;  /* 0x0000001a00157202 */ /* 0x000fe20000000f00 */
[----:B----4-:R-:W-:Y:S01]  /*3c020*/  IMAD.MOV.U32 R22, RZ, RZ, R25 ;  /* 0x000000ffff167224 */ /* 0x010fe200078e0019 */
[----:B------:R-:W-:Y:S02]  /*3c030*/  MOV R23, R24 ;  /* 0x0000001800177202 */ /* 0x000fe40000000f00 */
[----:B------:R-:W0:Y:S02]  /*3c040*/  LDSM.16.MT88.4 R24, [R2+0x15080] ;  /* 0x015080000218783b */ /* 0x000e240000004200 */
[----:B0-----:R-:W-:Y:S01]  /*3c050*/  IMAD.MOV.U32 R5, RZ, RZ, R26 ;  /* 0x000000ffff057224 */ /* 0x001fe200078e001a */
[----:B------:R-:W-:Y:S02]  /*3c060*/  MOV R4, R27 ;  /* 0x0000001b00047202 */ /* 0x000fe40000000f00 */
        /* <DEDUP_REMOVED lines=13> */
[----:B------:R-:W2:Y:S11]  /*3c140*/  LDL.LU R24, [R1+0x60] ;  /* 0x0000600001187983 */ /* 0x000eb60000300800 */
[----:B------:R-:W-:Y:S11]  /*3c150*/  @!UPT UIADD3 URZ, URZ, URZ, URZ ;  /* 0x0000003f3f3ff290 */ /* 0x000ff6000fffe03f */
[----:B------:R-:W-:Y:S01]  /*3c160*/  STL.64 [R1+0x120], R8 ;  /* 0x0001200801007387 */ /* 0x000fe20000100a00 */
[----:B------:R-:W-:Y:S02]  /*3c170*/  STL.64 [R1+0x128], R10 ;  /* 0x0001280a01007387 */ /* 0x000fe40000100a00 */
[----:B------:R-:W2:Y:S01]  /*3c180*/  LDL.LU R25, [R1+0x64] ;  /* 0x0000640001197983 */ /* 0x000ea20000300800 */
[----:B------:R-:W-:Y:S02]  /*3c190*/  MOV R26, R19 ;  /* 0x00000013001a7202 */ /* 0x000fe40000000f00 */
[----:B------:R-:W-:Y:S01]  /*3c1a0*/  MOV R27, R18 ;  /* 0x00000012001b7202 */ /* 0x000fe20000000f00 */
[----:B------:R-:W3:Y:S01]  /*3c1b0*/  LDL.LU R19, [R1+0x3eb0] ;  /* 0x003eb00001137983 */ /* 0x000ee20000300800 */
[----:B------:R-:W4:Y:S03]  /*3c1c0*/  LDL.LU R18, [R1+0x3eac] ;  /* 0x003eac0001127983 */ /* 0x000f260000300800 */
[----:B------:R-:W-:Y:S04]  /*3c1d0*/  STL.64 [R1+0x3e58], R26 ;  /* 0x003e581a01007387 */ /* 0x000fe80000100a00 */
[----:B--2---:R0:W-:Y:S04]  /*3c1e0*/  STL.64 [R1+0x3e50], R24 ;  /* 0x003e501801007387 */ /* 0x0041e80000100a00 */
[----:B0-----:R-:W2:Y:S01]  /*3c1f0*/  LDL.LU R24, [R1+0x70] ;  /* 0x0000700001187983 */ /* 0x001ea20000300800 */
[----:B------:R-:W2:Y:S02]  /*3c200*/  LDL.LU R25, [R1+0x74] ;  /* 0x0000740001197983 */ /* 0x000ea40000300800 */
[----:B------:R-:W2:Y:S02]  /*3c210*/  LDL.LU R26, [R1+0x78] ;  /* 0x00007800011a7983 */ /* 0x000ea40000300800 */
[----:B------:R-:W-:-:S02]  /*3c220*/  IMAD.MOV.U32 R27, RZ, RZ, R28 ;  /* 0x000000ffff1b7224 */ /* 0x000fc400078e001c */
[----:B------:R-:W3:Y:S04]  /*3c230*/  LDL.LU R28, [R1+0x3ea8] ;  /* 0x003ea800011c7983 */ /* 0x000ee80000300800 */
[----:B--2---:R0:W-:Y:S01]  /*3c240*/  STL.64 [R1+0x3e78], R26 ;  /* 0x003e781a01007387 */ /* 0x0041e20000100a00 */
[----:B------:R1:W-:Y:S03]  /*3c250*/  STL.64 [R1+0x3e70], R24 ;  /* 0x003e701801007387 */ /* 0x0003e60000100a00 */
[----:B---3--:R-:W2:Y:S01]  /*3c260*/  LDSM.16.MT88.4 R8, [R28+0x15000] ;  /* 0x015000001c08783b */ /* 0x008ea20000004200 */
[----:B0-----:R-:W-:-:S03]  /*3c270*/  MOV R26, R19 ;  /* 0x00000013001a7202 */ /* 0x001fc60000000f00 */
[----:B-1----:R-:W3:Y:S01]  /*3c280*/  LDL.LU R24, [R1+0x80] ;  /* 0x0000800001187983 */ /* 0x002ee20000300800 */
[----:B----4-:R-:W-:Y:S02]  /*3c290*/  MOV R25, R18 ;  /* 0x0000001200197202 */ /* 0x010fe40000000f00 */
[----:B------:R-:W4:Y:S02]  /*3c2a0*/  LDL.LU R18, [R1+0x3ea4] ;  /* 0x003ea40001127983 */ /* 0x000f240000300800 */
[----:B------:R-:W2:Y:S01]  /*3c2b0*/  LDL.LU R19, [R1+0x3ea0] ;  /* 0x003ea00001137983 */ /* 0x000ea20000300800 */
[----:B------:R-:W2:Y:S04]  /*3c2c0*/  LDL.LU R27, [R1+0x8c] ;  /* 0x00008c00011b7983 */ /* 0x000ea80000300800 */
[----:B--2---:R4:W-:Y:S01]  /*3c2d0*/  STL.64 [R1+0x3e88], R26 ;  /* 0x003e881a01007387 */ /* 0x0049e20000100a00 */
[----:B---3--:R0:W-:Y:S01]  /*3c2e0*/  STL.64 [R1+0x3e80], R24 ;  /* 0x003e801801007387 */ /* 0x0081e20000100a00 */
[----:B----4-:R-:W-:-:S02]  /*3c2f0*/  MOV R26, R18 ;  /* 0x00000012001a7202 */ /* 0x010fc40000000f00 */
[----:B0-----:R-:W2:Y:S01]  /*3c300*/  LDL.LU R24, [R1+0xa0] ;  /* 0x0000a00001187983 */ /* 0x001ea20000300800 */
[----:B------:R-:W2:Y:S02]  /*3c310*/  LDL.LU R25, [R1+0xa4] ;  /* 0x0000a40001197983 */ /* 0x000ea40000300800 */
[----:B------:R-:W2:Y:S02]  /*3c320*/  LDL.LU R18, [R1+0x3e9c] ;  /* 0x003e9c0001127983 */ /* 0x000ea40000300800 */
[----:B------:R-:W-:Y:S02]  /*3c330*/  IMAD.MOV.U32 R27, RZ, RZ, R19 ;  /* 0x000000ffff1b7224 */ /* 0x000fe400078e0013 */
[----:B------:R-:W2:Y:S01]  /*3c340*/  LDL.LU R19, [R1+0x3e98] ;  /* 0x003e980001137983 */ /* 0x000ea20000300800 */
[----:B------:R-:W-:Y:S02]  /*3c350*/  STL.64 [R1+0x10], R8 ;  /* 0x0000100801007387 */ /* 0x000fe40000100a00 */
[----:B------:R0:W-:Y:S01]  /*3c360*/  STL [R1+0x18], R10 ;  /* 0x0000180a01007387 */ /* 0x0001e20000100800 */
[----:B------:R-:W-:Y:S01]  /*3c370*/  MOV R2, R11 ;  /* 0x0000000b00027202 */ /* 0x000fe20000000f00 */
[----:B------:R-:W-:Y:S01]  /*3c380*/  IMAD.MOV.U32 R11, RZ, RZ, R29 ;  /* 0x000000ffff0b7224 */ /* 0x000fe200078e001d */
[----:B0-----:R-:W-:Y:S01]  /*3c390*/  MOV R10, R15 ;  /* 0x0000000f000a7202 */ /* 0x001fe20000000f00 */
[----:B------:R-:W3:Y:S01]  /*3c3a0*/  LDL.LU R8, [R1+0x90] ;  /* 0x0000900001087983 */ /* 0x000ee20000300800 */
[----:B------:R-:W-:-:S02]  /*3c3b0*/  MOV R9, R14 ;  /* 0x0000000e00097202 */ /* 0x000fc40000000f00 */
[----:B------:R-:W4:Y:S02]  /*3c3c0*/  LDL.LU R14, [R1+0x3e94] ;  /* 0x003e9400010e7983 */ /* 0x000f240000300800 */
[----:B------:R-:W4:Y:S01]  /*3c3d0*/  LDL.LU R15, [R1+0x3e90] ;  /* 0x003e9000010f7983 */ /* 0x000f220000300800 */
[----:B------:R-:W3:Y:S01]  /*3c3e0*/  LDL R7, [R1+0x1adc] ;  /* 0x001adc0001077983 */ /* 0x000ee20000100800 */
[----:B------:R-:W-:Y:S01]  /*3c3f0*/  STL [R1+0x3e1c], R2 ;  /* 0x003e1c0201007387 */ /* 0x000fe20000100800 */
[C---:B--2---:R-:W-:Y:S11]  /*3c400*/  HMMA.16816.F32.BF16 R24, R20.reuse, R18, R24 ;  /* 0x000000121418723c */ /* 0x044ff60000041818 */
[----:B------:R-:W-:Y:S11]  /*3c410*/  @!UPT UIADD3 URZ, URZ, URZ, URZ ;  /* 0x0000003f3f3ff290 */ /* 0x000ff6000fffe03f */
[----:B------:R-:W-:Y:S01]  /*3c420*/  @!UPT UIADD3 URZ, URZ, URZ, URZ ;  /* 0x0000003f3f3ff290 */ /* 0x000fe2000fffe03f */
[----:B------:R0:W-:Y:S01]  /*3c430*/  STL [R1+0x110], R24 ;  /* 0x0001101801007387 */ /* 0x0001e20000100800 */
[----:B------:R-:W-:Y:S02]  /*3c440*/  MOV R13, R26 ;  /* 0x0000001a000d7202 */ /* 0x000fe40000000f00 */
[----:B------:R-:W-:Y:S02]  /*3c450*/  MOV R12, R27 ;  /* 0x0000001b000c7202 */ /* 0x000fe40000000f00 */
[----:B------:R-:W-:Y:S01]  /*3c460*/  MOV R29, R25 ;  /* 0x00000019001d7202 */ /* 0x000fe20000000f00 */
[----:B------:R-:W4:Y:S04]  /*3c470*/  LDL.LU.64 R26, [R1+0x3e88] ;  /* 0x003e8800011a7983 */ /* 0x000f280000300a00 */
[----:B0-----:R-:W4:Y:S01]  /*3c480*/  LDL.LU.64 R24, [R1+0x3e80] ;  /* 0x003e800001187983 */ /* 0x001f220000300a00 */
[----:B------:R-:W-:Y:S01]  /*3c490*/  STL [R1+0x3e20], R29 ;  /* 0x003e201d01007387 */ /* 0x000fe20000100800 */
[----:B----4-:R-:W-:Y:S02]  /*3c4a0*/  HMMA.16816.F32.BF16 R20, R20, R14, R24 ;  /* 0x0000000e1414723c */ /* 0x010fe40000041818 */
[----:B------:R-:W2:Y:S01]  /*3c4b0*/  LDL.LU.64 R26, [R1+0x3e78] ;  /* 0x003e7800011a7983 */ /* 0x000ea20000300a00 */
[----:B------:R-:W2:Y:S11]  /*3c4c0*/  LDL.LU.64 R24, [R1+0x3e70] ;  /* 0x003e700001187983 */ /* 0x000eb60000300a00 */
[----:B------:R-:W-:Y:S09]  /*3c4d0*/  @!UPT UIADD3 URZ, URZ, URZ, URZ ;  /* 0x0000003f3f3ff290 */ /* 0x000ff2000fffe03f */
        /* <DEDUP_REMOVED lines=12> */
[----:B------:R-:W-:Y:S11]  /*3c5a0*/  LDSM.16.MT88.4 R24, [R3+0x15080] ;  /* 0x015080000318783b */ /* 0x000ff60000004200 */
[----:B------:R-:W-:Y:S11]  /*3c5b0*/  @!UPT UIADD3 URZ, URZ, URZ, URZ ;  /* 0x0000003f3f3ff290 */ /* 0x000ff6000fffe03f */
[----:B------:R-:W-:Y:S01]  /*3c5c0*/  STL.64 [R1+0x150], R20 ;  /* 0x0001501401007387 */ /* 0x000fe20000100a00 */
[----:B------:R-:W-:Y:S01]  /*3c5d0*/  IMAD.MOV.U32 R17, RZ, RZ, R22 ;  /* 0x000000ffff117224 */ /* 0x000fe200078e0016 */
[----:B------:R-:W-:Y:S02]  /*3c5e0*/  MOV R16, R23 ;  /* 0x0000001700107202 */ /* 0x000fe40000000f00 */
[----:B------:R-:W0:Y:S04]  /*3c5f0*/  LDSM.16.MT88.4 R20, [R28+0x15080] ;  /* 0x015080001c14783b */ /* 0x000e280000004200 */
[----:B------:R-:W-:Y:S01]  /*3c600*/  STL [R1+0x3d68], R16 ;  /* 0x003d681001007387 */ /* 0x000fe20000100800 */
[----:B------:R1:W-:Y:S01]  /*3c610*/  STL [R1+0x3d64], R17 ;  /* 0x003d641101007387 */ /* 0x0003e20000100800 */
[----:B0-----:R-:W-:-:S02]  /*3c620*/  MOV R29, R20 ;  /* 0x00000014001d7202 */ /* 0x001fc40000000f00 */
[----:B------:R-:W-:Y:S01]  /*3c630*/  MOV R2, R21 ;  /* 0x0000001500027202 */ /* 0x000fe20000000f00 */
[----:B-1----:R-:W-:Y:S01]  /*3c640*/  IMAD.MOV.U32 R17, RZ, RZ, R22 ;  /* 0x000000ffff117224 */ /* 0x002fe200078e0016 */
[----:B------:R-:W-:Y:S02]  /*3c650*/  MOV R16, R23 ;  /* 0x0000001700107202 */ /* 0x000fe40000000f00 */
[----:B------:R-:W0:Y:S04]  /*3c660*/  LDSM.16.MT88.4 R20, [R3+0x15000] ;  /* 0x015000000314783b */ /* 0x000e280000004200 */
[----:B0-----:R-:W-:Y:S01]  /*3c670*/  STL.64 [R1+0x3db8], R22 ;  /* 0x003db81601007387 */ /* 0x001fe20000100a00 */
[----:B------:R0:W-:Y:S02]  /*3c680*/  STL.64 [R1+0x3db0], R20 ;  /* 0x003db01401007387 */ /* 0x0001e40000100a00 */
[----:B0-----:R-:W-:-:S02]  /*3c690*/  MOV R20, R0 ;  /* 0x0000000000147202 */ /* 0x001fc40000000f00 */
[----:B------:R-:W2:Y:S01]  /*3c6a0*/  LDL.LU R0, [R1+0x3e4c] ;  /* 0x003e4c0001007983 */ /* 0x000ea20000300800 */
[----:B------:R-:W-:Y:S01]  /*3c6b0*/  IMAD.MOV.U32 R22, RZ, RZ, R5 ;  /* 0x000000ffff167224 */ /* 0x000fe200078e0005 */
[----:B------:R-:W-:Y:S02]  /*3c6c0*/  MOV R23, R4 ;  /* 0x0000000400177202 */ /* 0x000fe40000000f00 */
[----:B------:R-:W-:-:S03]  /*3c6d0*/  MOV R21, R6 ;  /* 0x0000000600157202 */ /* 0x000fc60000000f00 */
[----:B------:R-:W-:Y:S02]  /*3c6e0*/  STL.64 [R1+0x3e30], R22 ;  /* 0x003e301601007387 */ /* 0x000fe40000100a00 */
[----:B------:R0:W-:Y:S02]  /*3c6f0*/  STL.64 [R1+0x3e28], R20 ;  /* 0x003e281401007387 */ /* 0x0001e40000100a00 */
[----:B0-----:R-:W3:Y:S01]  /*3c700*/  LDL.LU R20, [R1+0x50] ;  /* 0x0000500001147983 */ /* 0x001ee20000300800 */
[----:B------:R-:W3:Y:S02]  /*3c710*/  LDL.LU R21, [R1+0x54] ;  /* 0x0000540001157983 */ /* 0x000ee40000300800 */
[----:B------:R-:W3:Y:S01]  /*3c720*/  LDL.LU R22, [R1+0x58] ;  /* 0x0000580001167983 */ /* 0x000ee20000300800 */
[----:B--2---:R-:W-:Y:S02]  /*3c730*/  MOV R23, R0 ;  /* 0x0000000000177202 */ /* 0x004fe40000000f00 */
[----:B------:R-:W2:Y:S05]  /*3c740*/  LDL.LU R0, [R1+0x3e48] ;  /* 0x003e480001007983 */ /* 0x000eaa0000300800 */
[C---:B---3--:R-:W-:Y:S01]  /*3c750*/  HMMA.16816.F32.BF16 R8, R20.reuse, R18, R8 ;  /* 0x000000121408723c */ /* 0x048fe20000041808 */
[----:B------:R-:W-:Y:S01]  /*3c760*/  STL.64 [R1+0x3e40], R18 ;  /* 0x003e401201007387 */ /* 0x000fe20000100a00 */
[----:B------:R0:W-:Y:S11]  /*3c770*/  STL.64 [R1+0x3e38], R16 ;  /* 0x003e381001007387 */ /* 0x0001f60000100a00 */
[----:B------:R-:W-:Y:S10]  /*3c780*/  @!UPT UIADD3 URZ, URZ, URZ, URZ ;  /* 0x0000003f3f3ff290 */ /* 0x000ff4000fffe03f */
[----:B------:R-:W-:Y:S01]  /*3c790*/  STL.64 [R1+0x1c0], R8 ;  /* 0x0001c00801007387 */ /* 0x000fe20000100a00 */
[----:B------:R-:W-:Y:S02]  /*3c7a0*/  STL.64 [R1+0x1c8], R10 ;  /* 0x0001c80a01007387 */ /* 0x000fe40000100a00 */
[----:B0-----:R-:W3:Y:S02]  /*3c7b0*/  LDL.LU R16, [R1+0xc0] ;  /* 0x0000c00001107983 */ /* 0x001ee40000300800 */
[----:B------:R-:W3:Y:S01]  /*3c7c0*/  LDL.LU R17, [R1+0xc4] ;  /* 0x0000c40001117983 */ /* 0x000ee20000300800 */
[----:B------:R-:W3:Y:S01]  /*3c7d0*/  LDL.LU R18, [R1+0xc8] ;  /* 0x0000c80001127983 */ /* 0x000ee20000300800 */
[----:B------:R-:W3:Y:S02]  /*3c7e0*/  LDL.LU R19, [R1+0xcc] ;  /* 0x0000cc0001137983 */ /* 0x000ee40000300800 */
[----:B------:R-:W-:Y:S02]  /*3c7f0*/  STL.64 [R1+0x3d98], R26 ;  /* 0x003d981a01007387 */ /* 0x000fe40000100a00 */
[----:B------:R0:W-:Y:S02]  /*3c800*/  STL.64 [R1+0x3d90], R24 ;  /* 0x003d901801007387 */ /* 0x0001e40000100a00 */
[----:B0-----:R-:W4:Y:S01]  /*3c810*/  LDL.LU R24, [R1+0xb0] ;  /* 0x0000b00001187983 */ /* 0x001f220000300800 */
[----:B------:R-:W4:Y:S02]  /*3c820*/  LDL.LU R25, [R1+0xb4] ;  /* 0x0000b40001197983 */ /* 0x000f240000300800 */
[----:B------:R-:W4:Y:S02]  /*3c830*/  LDL.LU R26, [R1+0xb8] ;  /* 0x0000b800011a7983 */ /* 0x000f240000300800 */
[----:B------:R-:W4:Y:S01]  /*3c840*/  LDL.LU R27, [R1+0xbc] ;  /* 0x0000bc00011b7983 */ /* 0x000f220000300800 */
[----:B--2---:R-:W0:Y:S04]  /*3c850*/  LDSM.16.MT88.4 R8, [R0+0x16000] ;  /* 0x016000000008783b */ /* 0x004e280000004200 */
[----:B0-----:R-:W-:Y:S01]  /*3c860*/  STL.64 [R1+0x60], R8 ;  /* 0x0000600801007387 */ /* 0x001fe20000100a00 */
[----:B------:R-:W-:Y:S02]  /*3c870*/  STL.64 [R1+0x68], R10 ;  /* 0x0000680a01007387 */ /* 0x000fe40000100a00 */
[----:B------:R-:W0:Y:S02]  /*3c880*/  LDSM.16.M88.4 R8, [R7+0x20280] ;  /* 0x020280000708783b */ /* 0x000e240000000200 */
[----:B------:R-:W1:Y:S01]  /*3c890*/  LDSM.16.M88.4 R4, [R7+0x28280] ;  /* 0x028280000704783b */ /* 0x000e620000000200 */
[----:B---3--:R-:W-:Y:S03]  /*3c8a0*/  HMMA.16816.F32.BF16 R20, R20, R14, R16 ;  /* 0x0000000e1414723c */ /* 0x008fe60000041810 */
[----:B0-----:R-:W-:Y:S01]  /*3c8b0*/  STL [R1+0x3c60], R10 ;  /* 0x003c600a01007387 */ /* 0x001fe20000100800 */
[----:B------:R-:W-:Y:S02]  /*3c8c0*/  STL [R1+0x3c5c], R11 ;  /* 0x003c5c0b01007387 */ /* 0x000fe40000100800 */
[----:B------:R-:W2:Y:S02]  /*3c8d0*/  LDL.LU.64 R18, [R1+0x3e40] ;  /* 0x003e400001127983 */ /* 0x000ea40000300a00 */
[----:B------:R-:W3:Y:S11]  /*3c8e0*/  LDL.LU.64 R16, [R1+0x3e38] ;  /* 0x003e380001107983 */ /* 0x000ef60000300a00 */
[----:B------:R-:W-:Y:S04]  /*3c8f0*/  @!UPT UIADD3 URZ, URZ, URZ, URZ ;  /* 0x0000003f3f3ff290 */ /* 0x000fe8000fffe03f */
[----:B------:R-:W-:Y:S01]  /*3c900*/  STL.64 [R1+0x160], R20 ;  /* 0x0001601401007387 */ /* 0x000fe20000100a00 */
[----:B------:R0:W-:Y:S03]  /*3c910*/  STL.64 [R1+0x168], R22 ;  /* 0x0001681601007387 */ /* 0x0001e60000100a00 */
[----:B0-----:R-:W2:Y:S01]  /*3c920*/  LDL.LU.64 R22, [R1+0x3e30] ;  /* 0x003e300001167983 */ /* 0x001ea20000300a00 */
[----:B------:R-:W2:Y:S02]  /*3c930*/  LDL.LU.64 R20, [R1+0x3e28] ;  /* 0x003e280001147983 */ /* 0x000ea40000300a00 */
[----:B-1----:R-:W-:Y:S02]  /*3c940*/  STL [R1+0x3c68], R6 ;  /* 0x003c680601007387 */ /* 0x002fe40000100800 */
[----:B------:R-:W-:Y:S01]  /*3c950*/  STL [R1+0x3c64], R7 ;  /* 0x003c640701007387 */ /* 0x000fe20000100800 */
[----:B------:R0:W-:Y:S04]  /*3c960*/  STL.64 [R1+0x3e10], R4 ;  /* 0x003e100401007387 */ /* 0x0001e80000100a00 */
[----:B0-----:R-:W2:Y:S01]  /*3c970*/  LDL.LU R4, [R1+0xd0] ;  /* 0x0000d00001047983 */ /* 0x001ea20000300800 */
[----:B------:R-:W2:Y:S02]  /*3c980*/  LDL.LU R5, [R1+0xd4] ;  /* 0x0000d40001057983 */ /* 0x000ea40000300800 */
[----:B------:R-:W2:Y:S02]  /*3c990*/  LDL.LU R6, [R1+0xd8] ;  /* 0x0000d80001067983 */ /* 0x000ea40000300800 */
[----:B------:R-:W2:Y:S02]  /*3c9a0*/  LDL.LU R7, [R1+0xdc] ;  /* 0x0000dc0001077983 */ /* 0x000ea40000300800 */
[C---:B--2---:R-:W-:Y:S11]  /*3c9b0*/  HMMA.16816.F32.BF16 R4, R20.reuse, R18, R4 ;  /* 0x000000121404723c */ /* 0x044ff60000041804 */
[----:B------:R-:W-:Y:S11]  /*3c9c0*/  @!UPT UIADD3 URZ, URZ, URZ, URZ ;  /* 0x0000003f3f3ff290 */ /* 0x000ff6000fffe03f */
[----:B------:R-:W-:Y:S01]  /*3c9d0*/  @!UPT UIADD3 URZ, URZ, URZ, URZ ;  /* 0x0000003f3f3ff290 */ /* 0x000fe2000fffe03f */
[----:B------:R-:W-:Y:S01]  /*3c9e0*/  STL.64 [R1+0x100], R4 ;  /* 0x0001000401007387 */ /* 0x000fe20000100a00 */
[----:B------:R4:W-:Y:S02]  /*3c9f0*/  STL.64 [R1+0x108], R6 ;  /* 0x0001080601007387 */ /* 0x0009e40000100a00 */
[----:B----4-:R-:W-:Y:S07]  /*3ca00*/  HMMA.16816.F32.BF16 R4, R20, R14, R24 ;  /* 0x0000000e1404723c */ /* 0x010fee0000041818 */
[----:B------:R-:W-:-:S02]  /*3ca10*/  MOV R20, R29 ;  /* 0x0000001d00147202 */ /* 0x000fc40000000f00 */
[----:B------:R-:W-:Y:S11]  /*3ca20*/  MOV R21, R2 ;  /* 0x0000000200157202 */ /* 0x000ff60000000f00 */
[----:B------:R-:W-:Y:S03]  /*3ca30*/  @!UPT UIADD3 URZ, URZ, URZ, URZ ;  /* 0x0000003f3f3ff290 */ /* 0x000fe6000fffe03f */
[----:B------:R-:W-:Y:S01]  /*3ca40*/  STL.64 [R1+0x40], R4 ;  /* 0x0000400401007387 */ /* 0x000fe20000100a00 */
[----:B------:R-:W-:Y:S02]  /*3ca50*/  STL.64 [R1+0x3e08], R14 ;  /* 0x003e080e01007387 */ /* 0x000fe40000100a00 */
[----:B------:R0:W-:Y:S02]  /*3ca60*/  STL.64 [R1+0x3e00], R12 ;  /* 0x003e000c01007387 */ /* 0x0001e40000100a00 */
[----:B------:R-:W2:Y:S01]  /*3ca70*/  LDL.LU R24, [R1+0x140] ;  /* 0x0001400001187983 */ /* 0x000ea20000300800 */
[----:B------:R-:W2:Y:S01]  /*3ca80*/  LDL.LU R25, [R1+0x144] ;  /* 0x0001440001197983 */ /* 0x000ea20000300800 */
[----:B------:R-:W4:Y:S02]  /*3ca90*/  LDL.LU R26, [R1+0x148] ;  /* 0x00014800011a7983 */ /* 0x000f240000300800 */
[----:B------:R-:W4:Y:S02]  /*3caa0*/  LDL.LU R27, [R1+0x14c] ;  /* 0x00014c00011b7983 */ /* 0x000f240000300800 */
[----:B------:R-:W2:Y:S01]  /*3cab0*/  LDL.LU R29, [R1+0x3e20] ;  /* 0x003e2000011d7983 */ /* 0x000ea20000300800 */
[----:B------:R-:W2:Y:S01]  /*3cac0*/  LDL.LU R2, [R1+0x3e1c] ;  /* 0x003e1c0001027983 */ /* 0x000ea20000300800 */
[----:B---3--:R-:W-:Y:S01]  /*3cad0*/  MOV R22, R17 ;  /* 0x0000001100167202 */ /* 0x008fe20000000f00 */
[----:B------:R-:W-:-:S02]  /*3cae0*/  IMAD.MOV.U32 R23, RZ, RZ, R16 ;  /* 0x000000ffff177224 */ /* 0x000fc400078e0010 */
[----:B0-----:R-:W3:Y:S01]  /*3caf0*/  LDL.LU R12, [R1+0x1b0] ;  /* 0x0001b000010c7983 */ /* 0x001ee20000300800 */
[----:B------:R-:W3:Y:S02]  /*3cb00*/  LDL.LU R13, [R1+0x1b4] ;  /* 0x0001b400010d7983 */ /* 0x000ee40000300800 */
[----:B------:R-:W3:Y:S02]  /*3cb10*/  LDL.LU R14, [R1+0x1b8] ;  /* 0x0001b800010e7983 */ /* 0x000ee40000300800 */
[----:B------:R-:W3:Y:S01]  /*3cb20*/  LDL.LU R15, [R1+0x1bc] ;  /* 0x0001bc00010f7983 */ /* 0x000ee20000300800 */
[----:B------:R-:W-:Y:S01]  /*3cb30*/  STL.64 [R1+0x3de8], R22 ;  /* 0x003de81601007387 */ /* 0x000fe20000100a00 */
[----:B------:R0:W-:Y:S03]  /*3cb40*/  STL.64 [R1+0x3de0], R20 ;  /* 0x003de01401007387 */ /* 0x0001e60000100a00 */
[----:B0-----:R-:W3:Y:S01]  /*3cb50*/  LDL.LU R20, [R1+0x10] ;  /* 0x0000100001147983 */ /* 0x001ee20000300800 */
[----:B------:R-:W3:Y:S02]  /*3cb60*/  LDL.LU R21, [R1+0x14] ;  /* 0x0000140001157983 */ /* 0x000ee40000300800 */
[----:B------:R-:W3:Y:S01]  /*3cb70*/  LDL.LU R22, [R1+0x18] ;  /* 0x0000180001167983 */ /* 0x000ee20000300800 */
[----:B--2---:R-:W-:-:S02]  /*3cb80*/  MOV R23, R2 ;  /* 0x0000000200177202 */ /* 0x004fc40000000f00 */
[----:B------:R-:W2:Y:S01]  /*3cb90*/  LDL.LU R2, [R1+0x3e18] ;  /* 0x003e180001027983 */ /* 0x000ea20000300800 */
[----:B----4-:R-:W-:Y:S02]  /*3cba0*/  STL.64 [R1+0x3da8], R26 ;  /* 0x003da81a01007387 */ /* 0x010fe40000100a00 */
[----:B------:R0:W-:Y:S02]  /*3cbb0*/  STL.64 [R1+0x3da0], R24 ;  /* 0x003da01801007387 */ /* 0x0001e40000100a00 */
[----:B0-----:R-:W4:Y:S01]  /*3cbc0*/  LDL.LU R24, [R1+0x180] ;  /* 0x0001800001187983 */ /* 0x001f220000300800 */
[----:B------:R-:W4:Y:S02]  /*3cbd0*/  LDL.LU R25, [R1+0x184] ;  /* 0x0001840001197983 */ /* 0x000f240000300800 */
[----:B------:R-:W2:Y:S02]  /*3cbe0*/  LDL.LU R26, [R1+0x188] ;  /* 0x00018800011a7983 */ /* 0x000ea40000300800 */
[----:B------:R-:W2:Y:S02]  /*3cbf0*/  LDL.LU R27, [R1+0x18c] ;  /* 0x00018c00011b7983 */ /* 0x000ea40000300800 */
[----:B--2---:R-:W-:Y:S01]  /*3cc00*/  STL.64 [R1+0x3dc8], R26 ;  /* 0x003dc81a01007387 */ /* 0x004fe20000100a00 */
[----:B----4-:R0:W-:Y:S03]  /*3cc10*/  STL.64 [R1+0x3dc0], R24 ;  /* 0x003dc01801007387 */ /* 0x0101e60000100a00 */
[----:B0-----:R-:W2:Y:S01]  /*3cc20*/  LDL.LU R24, [R1+0x170] ;  /* 0x0001700001187983 */ /* 0x001ea20000300800 */
[----:B------:R-:W2:Y:S02]  /*3cc30*/  LDL.LU R25, [R1+0x174] ;  /* 0x0001740001197983 */ /* 0x000ea40000300800 */
[----:B------:R-:W4:Y:S02]  /*3cc40*/  LDL.LU R26, [R1+0x178] ;  /* 0x00017800011a7983 */ /* 0x000f240000300800 */
[----:B------:R-:W4:Y:S01]  /*3cc50*/  LDL.LU R27, [R1+0x17c] ;  /* 0x00017c00011b7983 */ /* 0x000f220000300800 */
[----:B------:R-:W-:Y:S01]  /*3cc60*/  MOV R11, R6 ;  /* 0x00000006000b7202 */ /* 0x000fe20000000f00 */
[----:B------:R-:W-:-:S02]  /*3cc70*/  IMAD.MOV.U32 R10, RZ, RZ, R7 ;  /* 0x000000ffff0a7224 */ /* 0x000fc400078e0007 */
[----:B------:R-:W0:Y:S04]  /*3cc80*/  LDSM.16.MT88.4 R4, [R0+0x16080] ;  /* 0x016080000004783b */ /* 0x000e280000004200 */
[----:B----4-:R-:W-:Y:S01]  /*3cc90*/  STL.64 [R1+0x3dd8], R26 ;  /* 0x003dd81a01007387 */ /* 0x010fe20000100a00 */
[----:B--2---:R1:W-:Y:S03]  /*3cca0*/  STL.64 [R1+0x3dd0], R24 ;  /* 0x003dd01801007387 */ /* 0x0043e60000100a00 */
[----:B-1----:R-:W2:Y:S01]  /*3ccb0*/  LDL.LU R24, [R1+0x1d0] ;  /* 0x0001d00001187983 */ /* 0x002ea20000300800 */
[----:B------:R-:W2:Y:S02]  /*3ccc0*/  LDL.LU R25, [R1+0x1d4] ;  /* 0x0001d40001197983 */ /* 0x000ea40000300800 */
[----:B------:R-:W4:Y:S02]  /*3ccd0*/  LDL.LU R26, [R1+0x1d8] ;  /* 0x0001d800011a7983 */ /* 0x000f240000300800 */
[----:B------:R-:W4:Y:S01]  /*3cce0*/  LDL.LU R27, [R1+0x1dc] ;  /* 0x0001dc00011b7983 */ /* 0x000f220000300800 */
[----:B---3--:R-:W-:Y:S01]  /*3ccf0*/  HMMA.16816.F32.BF16 R12, R20, R18, R12 ;  /* 0x00000012140c723c */ /* 0x008fe2000004180c */
        /* <DEDUP_REMOVED lines=8> */
[----:B0-----:R0:W-:Y:S02]  /*3cd80*/  STL.64 [R1+0x20], R4 ;  /* 0x0000200401007387 */ /* 0x0011e40000100a00 */
[----:B------:R-:W-:Y:S01]  /*3cd90*/  STL.64 [R1+0x28], R6 ;  /* 0x0000280601007387 */ /* 0x000fe20000100a00 */
[----:B0-----:R-:W3:Y:S01]  /*3cda0*/  LDL.LU.64 R4, [R1+0x3e10] ;  /* 0x003e100001047983 */ /* 0x001ee20000300a00 */
[----:B------:R-:W-:Y:S05]  /*3cdb0*/  STL [R1+0x3d60], R0 ;  /* 0x003d600001007387 */ /* 0x000fea0000100800 */
[----:B------:R-:W-:Y:S02]  /*3cdc0*/  STL.64 [R1+0x1b0], R12 ;  /* 0x0001b00c01007387 */ /* 0x000fe40000100a00 */
[----:B------:R-:W-:Y:S02]  /*3cdd0*/  STL.64 [R1+0x1b8], R14 ;  /* 0x0001b80e01007387 */ /* 0x000fe40000100a00 */
[----:B------:R-:W0:Y:S02]  /*3cde0*/  LDSM.16.MT88.4 R12, [R2+0x16000] ;  /* 0x01600000020c783b */ /* 0x000e240000004200 */
[----:B0-----:R-:W-:Y:S01]  /*3cdf0*/  IMAD.MOV.U32 R7, RZ, RZ, R14 ;  /* 0x000000ffff077224 */ /* 0x001fe200078e000e */
[----:B------:R-:W-:-:S02]  /*3ce00*/  MOV R6, R15 ;  /* 0x0000000f00067202 */ /* 0x000fc40000000f00 */
[----:B------:R-:W2:Y:S01]  /*3ce10*/  LDL.LU.64 R14, [R1+0x3e08] ;  /* 0x003e0800010e7983 */ /* 0x000ea20000300a00 */
[----:B------:R-:W-:Y:S02]  /*3ce20*/  MOV R16, R12 ;  /* 0x0000000c00107202 */ /* 0x000fe40000000f00 */
[----:B------:R-:W-:Y:S02]  /*3ce30*/  MOV R17, R13 ;  /* 0x0000000d00117202 */ /* 0x000fe40000000f00 */
[----:B------:R-:W4:Y:S01]  /*3ce40*/  LDL.LU.64 R12, [R1+0x3e00] ;  /* 0x003e0000010c7983 */ /* 0x000f220000300a00 */
[----:B------:R-:W-:Y:S03]  /*3ce50*/  STL.64 [R1+0x3d78], R6 ;  /* 0x003d780601007387 */ /* 0x000fe60000100a00 */
[----:B---3--:R0:W-:Y:S04]  /*3ce60*/  STL.64 [R1+0x3d70], R4 ;  /* 0x003d700401007387 */ /* 0x0081e80000100a00 */
[----:B0-----:R-:W3:Y:S01]  /*3ce70*/  LDL.LU R4, [R1+0x120] ;  /* 0x0001200001047983 */ /* 0x001ee20000300800 */
[----:B------:R-:W3:Y:S02]  /*3ce80*/  LDL.LU R5, [R1+0x124] ;  /* 0x0001240001057983 */ /* 0x000ee40000300800 */
[----:B------:R-:W3:Y:S02]  /*3ce90*/  LDL.LU R6, [R1+0x128] ;  /* 0x0001280001067983 */ /* 0x000ee40000300800 */
[----:B------:R-:W3:Y:S01]  /*3cea0*/  LDL.LU R7, [R1+0x12c] ;  /* 0x00012c0001077983 */ /* 0x000ee20000300800 */
[----:B--2---:R-:W-:Y:S01]  /*3ceb0*/  HMMA.16816.F32.BF16 R20, R20, R14, R24 ;  /* 0x0000000e1414723c */ /* 0x004fe20000041818 */
[----:B---3--:R-:W-:Y:S01]  /*3cec0*/  STL.64 [R1+0x3d88], R6 ;  /* 0x003d880601007387 */ /* 0x008fe20000100a00 */
[----:B------:R0:W-:Y:S03]  /*3ced0*/  STL.64 [R1+0x3d80], R4 ;  /* 0x003d800401007387 */ /* 0x0001e60000100a00 */
[----:B0-----:R-:W2:Y:S01]  /*3cee0*/  LDL.LU R4, [R1+0x130] ;  /* 0x0001300001047983 */ /* 0x001ea20000300800 */
[----:B------:R-:W2:Y:S02]  /*3cef0*/  LDL.LU R5, [R1+0x134] ;  /* 0x0001340001057983 */ /* 0x000ea40000300800 */
[----:B------:R-:W2:Y:S02]  /*3cf00*/  LDL.LU R6, [R1+0x138] ;  /* 0x0001380001067983 */ /* 0x000ea40000300800 */
[----:B------:R-:W2:Y:S01]  /*3cf10*/  LDL.LU R7, [R1+0x13c] ;  /* 0x00013c0001077983 */ /* 0x000ea20000300800 */
[----:B------:R-:W3:Y:S01]  /*3cf20*/  LDL.LU.64 R26, [R1+0x3df8] ;  /* 0x003df800011a7983 */ /* 0x000ee20000300a00 */
[----:B------:R-:W3:Y:S11]  /*3cf30*/  LDL.LU.64 R24, [R1+0x3df0] ;  /* 0x003df00001187983 */ /* 0x000ef60000300a00 */
[----:B------:R-:W-:Y:S02]  /*3cf40*/  STL.64 [R1+0xf0], R20 ;  /* 0x0000f01401007387 */ /* 0x000fe40000100a00 */
[----:B------:R-:W-:Y:S02]  /*3cf50*/  STL.64 [R1+0xf8], R22 ;  /* 0x0000f81601007387 */ /* 0x000fe40000100a00 */
[----:B------:R-:W0:Y:S02]  /*3cf60*/  LDSM.16.MT88.4 R20, [R2+0x16080] ;  /* 0x016080000214783b */ /* 0x000e240000004200 */
[----:B0-----:R-:W-:-:S02]  /*3cf70*/  MOV R10, R22 ;  /* 0x00000016000a7202 */ /* 0x001fc40000000f00 */
[----:B------:R0:W-:Y:S01]  /*3cf80*/  STL [R1+0x10], R20 ;  /* 0x0000101401007387 */ /* 0x0001e20000100800 */
[----:B------:R-:W-:Y:S01]  /*3cf90*/  IMAD.MOV.U32 R11, RZ, RZ, R23 ;  /* 0x000000ffff0b7224 */ /* 0x000fe200078e0017 */
[----:B------:R-:W-:Y:S01]  /*3cfa0*/  MOV R0, R21 ;  /* 0x0000001500007202 */ /* 0x000fe20000000f00 */
[----:B------:R-:W3:Y:S01]  /*3cfb0*/  LDL.LU.64 R22, [R1+0x3de8] ;  /* 0x003de80001167983 */ /* 0x000ee20000300a00 */
        /* <DEDUP_REMOVED lines=28> */
[----:B------:R-:W-:Y:S03]  /*3d180*/  STL.64 [R1+0xb8], R22 ;  /* 0x0000b81601007387 */ /* 0x000fe60000100a00 */
[----:B0-----:R-:W3:Y:S01]  /*3d190*/  LDL.LU R20, [R1+0x110] ;  /* 0x0001100001147983 */ /* 0x001ee20000300800 */
[C---:B--2---:R-:W-:Y:S11]  /*3d1a0*/  HMMA.16816.F32.BF16 R4, R24.reuse, R18, R4 ;  /* 0x000000121804723c */ /* 0x044ff60000041804 */
[----:B------:R-:W-:Y:S11]  /*3d1b0*/  @!UPT UIADD3 URZ, URZ, URZ, URZ ;  /* 0x0000003f3f3ff290 */ /* 0x000ff6000fffe03f */
[----:B------:R-:W-:Y:S01]  /*3d1c0*/  @!UPT UIADD3 URZ, URZ, URZ, URZ ;  /* 0x0000003f3f3ff290 */ /* 0x000fe2000fffe03f */
[----:B------:R-:W-:Y:S01]  /*3d1d0*/  STL.64 [R1+0xa0], R4 ;  /* 0x0000a00401007387 */ /* 0x000fe20000100a00 */
[----:B------:R0:W-:Y:S03]  /*3d1e0*/  STL.64 [R1+0xa8], R6 ;  /* 0x0000a80601007387 */ /* 0x0001e60000100a00 */
[----:B0-----:R-:W2:Y:S01]  /*3d1f0*/  LDL.LU.64 R6, [R1+0x3d88] ;  /* 0x003d880001067983 */ /* 0x001ea20000300a00 */
[----:B------:R-:W2:Y:S01]  /*3d200*/  LDL.LU.64 R4, [R1+0x3d80] ;  /* 0x003d800001047983 */ /* 0x000ea20000300a00 */
[----:B----4-:R-:W-:Y:S02]  /*3d210*/  MOV R22, R13 ;  /* 0x0000000d00167202 */ /* 0x010fe40000000f00 */
[----:B------:R-:W-:Y:S02]  /*3d220*/  MOV R23, R12 ;  /* 0x0000000c00177202 */ /* 0x000fe40000000f00 */
[----:B------:R-:W-:Y:S01]  /*3d230*/  MOV R21, R29 ;  /* 0x0000001d00157202 */ /* 0x000fe20000000f00 */
[----:B--2---:R-:W-:Y:S01]  /*3d240*/  HMMA.16816.F32.BF16 R12, R24, R14, R4 ;  /* 0x0000000e180c723c */ /* 0x004fe20000041804 */
[----:B------:R-:W2:Y:S01]  /*3d250*/  LDL.LU.64 R6, [R1+0x3d78] ;  /* 0x003d780001067983 */ /* 0x000ea20000300a00 */
[----:B------:R-:W2:Y:S02]  /*3d260*/  LDL.LU.64 R4, [R1+0x3d70] ;  /* 0x003d700001047983 */ /* 0x000ea40000300a00 */
[----:B------:R-:W3:Y:S02]  /*3d270*/  LDL.LU.64 R24, [R1+0x60] ;  /* 0x0000600001187983 */ /* 0x000ee40000300a00 */
[----:B------:R-:W3:Y:S11]  /*3d280*/  LDL.LU.64 R26, [R1+0x68] ;  /* 0x00006800011a7983 */ /* 0x000ef60000300a00 */
[----:B------:R-:W-:Y:S06]  /*3d290*/  @!UPT UIADD3 URZ, URZ, URZ, URZ ;  /* 0x0000003f3f3ff290 */ /* 0x000fec000fffe03f */
[----:B------:R-:W-:Y:S01]  /*3d2a0*/  STL.64 [R1+0x70], R12 ;  /* 0x0000700c01007387 */ /* 0x000fe20000100a00 */
[----:B------:R3:W-:Y:S02]  /*3d2b0*/  STL.64 [R1+0x78], R14 ;  /* 0x0000780e01007387 */ /* 0x0007e40000100a00 */
[----:B---3--:R-:W-:Y:S01]  /*3d2c0*/  HMMA.16816.F32.BF16 R12, R24, R8, R20 ;  /* 0x00000008180c723c */ /* 0x008fe20000041814 */
[----:B------:R-:W-:Y:S02]  /*3d2d0*/  MOV R19, R26 ;  /* 0x0000001a00137202 */ /* 0x000fe40000000f00 */
[----:B------:R-:W-:-:S04]  /*3d2e0*/  MOV R18, R27 ;  /* 0x0000001b00127202 */ /* 0x000fc80000000f00 */
[----:B------:R-:W-:Y:S01]  /*3d2f0*/  IMAD.MOV.U32 R21, RZ, RZ, R24 ;  /* 0x000000ffff157224 */ /* 0x000fe200078e0018 */
[----:B------:R-:W-:Y:S02]  /*3d300*/  MOV R20, R25 ;  /* 0x0000001900147202 */ /* 0x000fe40000000f00 */
[----:B------:R-:W-:Y:S11]  /*3d310*/  LDSM.16.MT88.4 R24, [R28+0x16080] ;  /* 0x016080001c18783b */ /* 0x000ff60000004200 */
[----:B------:R-:W-:Y:S02]  /*3d320*/  @!UPT UIADD3 URZ, URZ, URZ, URZ ;  /* 0x0000003f3f3ff290 */ /* 0x000fe4000fffe03f */
[----:B------:R-:W-:Y:S01]  /*3d330*/  STL.64 [R1+0x90], R12 ;  /* 0x0000900c01007387 */ /* 0x000fe20000100a00 */
[----:B------:R-:W-:Y:S02]  /*3d340*/  STL [R1+0x98], R14 ;  /* 0x0000980e01007387 */ /* 0x000fe40000100800 */
[----:B------:R-:W-:Y:S02]  /*3d350*/  IMAD.MOV.U32 R29, RZ, RZ, R15 ;  /* 0x000000ffff1d7224 */ /* 0x000fe400078e000f */
[----:B------:R-:W0:Y:S04]  /*3d360*/  LDSM.16.MT88.4 R12, [R28+0x16000] ;  /* 0x016000001c0c783b */ /* 0x000e280000004200 */
[----:B------:R-:W-:Y:S04]  /*3d370*/  STL [R1+0x3cc0], R29 ;  /* 0x003cc01d01007387 */ /* 0x000fe80000100800 */
[----:B0-----:R-:W-:Y:S01]  /*3d380*/  STL.64 [R1+0x3cf8], R14 ;  /* 0x003cf80e01007387 */ /* 0x001fe20000100a00 */
[----:B------:R-:W-:Y:S02]  /*3d390*/  STL.64 [R1+0x3cf0], R12 ;  /* 0x003cf00c01007387 */ /* 0x000fe40000100a00 */
[----:B------:R0:W-:Y:S02]  /*3d3a0*/  STL [R1+0x3cd0], R24 ;  /* 0x003cd01801007387 */ /* 0x0001e40000100800 */
[----:B------:R1:W-:Y:S01]  /*3d3b0*/  STL [R1+0x3ccc], R25 ;  /* 0x003ccc1901007387 */ /* 0x0003e20000100800 */
[----:B------:R3:W-:Y:S01]  /*3d3c0*/  STL [R1+0x3cc8], R26 ;  /* 0x003cc81a01007387 */ /* 0x0007e20000100800 */
[----:B------:R2:W-:Y:S03]  /*3d3d0*/  STL [R1+0x3cc4], R27 ;  /* 0x003cc41b01007387 */ /* 0x0005e60000100800 */
[----:B0-----:R-:W4:Y:S01]  /*3d3e0*/  LDL.LU R24, [R1+0x80] ;  /* 0x0000800001187983 */ /* 0x001f220000300800 */
[----:B-1----:R-:W4:Y:S02]  /*3d3f0*/  LDL.LU R25, [R1+0x84] ;  /* 0x0000840001197983 */ /* 0x002f240000300800 */
[----:B---3--:R-:W4:Y:S02]  /*3d400*/  LDL.LU R26, [R1+0x88] ;  /* 0x00008800011a7983 */ /* 0x008f240000300800 */
[----:B--2---:R-:W4:Y:S01]  /*3d410*/  LDL.LU R27, [R1+0x8c] ;  /* 0x00008c00011b7983 */ /* 0x004f220000300800 */
[----:B------:R-:W-:-:S02]  /*3d420*/  MOV R12, R21 ;  /* 0x00000015000c7202 */ /* 0x000fc40000000f00 */
[----:B------:R-:W-:Y:S02]  /*3d430*/  MOV R13, R20 ;  /* 0x00000014000d7202 */ /* 0x000fe40000000f00 */
[----:B------:R-:W0:Y:S01]  /*3d440*/  LDSM.16.MT88.4 R20, [R3+0x16000] ;  /* 0x016000000314783b */ /* 0x000e220000004200 */
[----:B------:R-:W-:Y:S01]  /*3d450*/  MOV R14, R19 ;  /* 0x00000013000e7202 */ /* 0x000fe20000000f00 */
[----:B------:R-:W-:Y:S02]  /*3d460*/  IMAD.MOV.U32 R15, RZ, RZ, R18 ;  /* 0x000000ffff0f7224 */ /* 0x000fe400078e0012 */
[----:B------:R-:W-:Y:S04]  /*3d470*/  STL [R1+0x3c58], R28 ;  /* 0x003c581c01007387 */ /* 0x000fe80000100800 */
[----:B0-----:R-:W-:Y:S01]  /*3d480*/  STL.64 [R1+0x3ca8], R22 ;  /* 0x003ca81601007387 */ /* 0x001fe20000100a00 */
[----:B------:R0:W-:Y:S02]  /*3d490*/  STL.64 [R1+0x3ca0], R20 ;  /* 0x003ca01401007387 */ /* 0x0001e40000100a00 */
[----:B------:R-:W-:Y:S01]  /*3d4a0*/  STL.64 [R1+0x3d50], R4 ;  /* 0x003d500401007387 */ /* 0x000fe20000100a00 */
[----:B0-----:R-:W2:Y:S01]  /*3d4b0*/  LDL.LU R20, [R1+0x1b0] ;  /* 0x0001b00001147983 */ /* 0x001ea20000300800 */
[----:B----4-:R-:W-:Y:S11]  /*3d4c0*/  HMMA.16816.F32.BF16 R12, R12, R4, R24 ;  /* 0x000000040c0c723c */ /* 0x010ff60000041818 */
[----:B------:R-:W-:Y:S11]  /*3d4d0*/  @!UPT UIADD3 URZ, URZ, URZ, URZ ;  /* 0x0000003f3f3ff290 */ /* 0x000ff6000fffe03f */
[----:B------:R-:W-:Y:S01]  /*3d4e0*/  @!UPT UIADD3 URZ, URZ, URZ, URZ ;  /* 0x0000003f3f3ff290 */ /* 0x000fe2000fffe03f */
[----:B------:R-:W-:Y:S01]  /*3d4f0*/  STL.64 [R1+0x60], R12 ;  /* 0x0000600c01007387 */ /* 0x000fe20000100a00 */
[----:B------:R-:W-:Y:S02]  /*3d500*/  STL.64 [R1+0x68], R14 ;  /* 0x0000680e01007387 */ /* 0x000fe40000100a00 */
[----:B------:R-:W2:Y:S02]  /*3d510*/  LDL.LU R21, [R1+0x1b4] ;  /* 0x0001b40001157983 */ /* 0x000ea40000300800 */
[----:B------:R-:W3:Y:S01]  /*3d520*/  LDL.LU R22, [R1+0x1b8] ;  /* 0x0001b80001167983 */ /* 0x000ee20000300800 */
[----:B------:R-:W3:Y:S04]  /*3d530*/  LDL.LU R23, [R1+0x1bc] ;  /* 0x0001bc0001177983 */ /* 0x000ee80000300800 */
        /* <DEDUP_REMOVED lines=11> */
[----:B--2---:R0:W-:Y:S02]  /*3d5f0*/  STL.64 [R1+0x3d10], R20 ;  /* 0x003d101401007387 */ /* 0x0041e40000100a00 */
[----:B0-----:R-:W-:-:S02]  /*3d600*/  MOV R20, R16 ;  /* 0x0000001000147202 */ /* 0x001fc40000000f00 */
[----:B------:R-:W-:Y:S01]  /*3d610*/  MOV R21, R17 ;  /* 0x0000001100157202 */ /* 0x000fe20000000f00 */
[----:B------:R-:W2:Y:S01]  /*3d620*/  LDL.LU R16, [R1+0x3d68] ;  /* 0x003d680001107983 */ /* 0x000ea20000300800 */
[----:B------:R-:W3:Y:S01]  /*3d630*/  LDL.LU R17, [R1+0x3d64] ;  /* 0x003d640001117983 */ /* 0x000ee20000300800 */
[----:B------:R-:W-:Y:S01]  /*3d640*/  MOV R22, R7 ;  /* 0x0000000700167202 */ /* 0x000fe20000000f00 */
[----:B------:R-:W-:Y:S01]  /*3d650*/  IMAD.MOV.U32 R23, RZ, RZ, R6 ;  /* 0x000000ffff177224 */ /* 0x000fe200078e0006 */
[----:B------:R-:W4:Y:S01]  /*3d660*/  LDL.LU R4, [R1+0x1a0] ;  /* 0x0001a00001047983 */ /* 0x000f220000300800 */
[----:B------:R-:W4:Y:S02]  /*3d670*/  LDL.LU R5, [R1+0x1a4] ;  /* 0x0001a40001057983 */ /* 0x000f240000300800 */
[----:B------:R-:W4:Y:S02]  /*3d680*/  LDL.LU R6, [R1+0x1a8] ;  /* 0x0001a80001067983 */ /* 0x000f240000300800 */
[----:B------:R-:W4:Y:S01]  /*3d690*/  LDL.LU R7, [R1+0x1ac] ;  /* 0x0001ac0001077983 */ /* 0x000f220000300800 */
[----:B------:R-:W-:Y:S01]  /*3d6a0*/  STL.64 [R1+0x3d48], R22 ;  /* 0x003d481601007387 */ /* 0x000fe20000100a00 */
[----:B------:R0:W-:Y:S03]  /*3d6b0*/  STL.64 [R1+0x3d40], R20 ;  /* 0x003d401401007387 */ /* 0x0001e60000100a00 */
[----:B0-----:R-:W4:Y:S01]  /*3d6c0*/  LDL.LU R20, [R1+0x150] ;  /* 0x0001500001147983 */ /* 0x001f220000300800 */
[----:B------:R-:W4:Y:S01]  /*3d6d0*/  LDL.LU R21, [R1+0x154] ;  /* 0x0001540001157983 */ /* 0x000f220000300800 */
[----:B--2---:R-:W-:-:S02]  /*3d6e0*/  MOV R23, R16 ;  /* 0x0000001000177202 */ /* 0x004fc40000000f00 */
[----:B---3--:R-:W-:Y:S02]  /*3d6f0*/  MOV R22, R17 ;  /* 0x0000001100167202 */ /* 0x008fe40000000f00 */
[----:B------:R-:W0:Y:S04]  /*3d700*/  LDSM.16.MT88.4 R16, [R3+0x16080] ;  /* 0x016080000310783b */ /* 0x000e280000004200 */
[----:B0-----:R-:W-:Y:S01]  /*3d710*/  STL.64 [R1+0x3c88], R18 ;  /* 0x003c881201007387 */ /* 0x001fe20000100a00 */
[----:B------:R0:W-:Y:S03]  /*3d720*/  STL.64 [R1+0x3c80], R16 ;  /* 0x003c801001007387 */ /* 0x0001e60000100a00 */
[----:B0-----:R-:W2:Y:S01]  /*3d730*/  LDL.LU R16, [R1+0x10] ;  /* 0x0000100001107983 */ /* 0x001ea20000300800 */
[----:B------:R-:W-:Y:S01]  /*3d740*/  IMAD.MOV.U32 R18, RZ, RZ, R10 ;  /* 0x000000ffff127224 */ /* 0x000fe200078e000a */
[----:B------:R-:W-:-:S02]  /*3d750*/  MOV R19, R11 ;  /* 0x0000000b00137202 */ /* 0x000fc40000000f00 */
[----:B------:R-:W-:Y:S02]  /*3d760*/  MOV R17, R0 ;  /* 0x0000000000117202 */ /* 0x000fe40000000f00 */
[----:B------:R-:W3:Y:S01]  /*3d770*/  LDL.LU R0, [R1+0x3d60] ;  /* 0x003d600001007983 */ /* 0x000ee20000300800 */
[----:B------:R-:W3:Y:S02]  /*3d780*/  LDL.LU R10, [R1+0x3d5c] ;  /* 0x003d5c00010a7983 */ /* 0x000ee40000300800 */
[----:B------:R-:W3:Y:S02]  /*3d790*/  LDL.LU R11, [R1+0x3d58] ;  /* 0x003d5800010b7983 */ /* 0x000ee40000300800 */
[----:B------:R-:W-:Y:S01]  /*3d7a0*/  STL.64 [R1+0x3d28], R18 ;  /* 0x003d281201007387 */ /* 0x000fe20000100a00 */
[----:B----4-:R-:W-:Y:S01]  /*3d7b0*/  HMMA.16816.F32.BF16 R4, R24, R8, R4 ;  /* 0x000000081804723c */ /* 0x010fe20000041804 */
[----:B--2---:R0:W-:Y:S04]  /*3d7c0*/  STL.64 [R1+0x3d20], R16 ;  /* 0x003d201001007387 */ /* 0x0041e80000100a00 */
[----:B0-----:R-:W2:Y:S01]  /*3d7d0*/  LDL.LU R16, [R1+0x160] ;  /* 0x0001600001107983 */ /* 0x001ea20000300800 */
[----:B------:R-:W2:Y:S02]  /*3d7e0*/  LDL.LU R17, [R1+0x164] ;  /* 0x0001640001117983 */ /* 0x000ea40000300800 */
[----:B------:R-:W4:Y:S02]  /*3d7f0*/  LDL.LU R18, [R1+0x168] ;  /* 0x0001680001127983 */ /* 0x000f240000300800 */
[----:B------:R-:W4:Y:S01]  /*3d800*/  LDL.LU R19, [R1+0x16c] ;  /* 0x00016c0001137983 */ /* 0x000f220000300800 */
[----:B---3--:R-:W-:-:S02]  /*3d810*/  MOV R14, R11 ;  /* 0x0000000b000e7202 */ /* 0x008fc40000000f00 */
[----:B------:R-:W-:-:S11]  /*3d820*/  MOV R15, R10 ;  /* 0x0000000a000f7202 */ /* 0x000fd60000000f00 */
[----:B------:R-:W-:Y:S01]  /*3d830*/  IMAD.MOV.U32 R10, RZ, RZ, R4 ;  /* 0x000000ffff0a7224 */ /* 0x000fe200078e0004 */
[----:B------:R-:W-:Y:S01]  /*3d840*/  MOV R11, R5 ;  /* 0x00000005000b7202 */ /* 0x000fe20000000f00 */
[----:B----4-:R-:W-:Y:S01]  /*3d850*/  STL.64 [R1+0x3d38], R18 ;  /* 0x003d381201007387 */ /* 0x010fe20000100a00 */
[----:B--2---:R0:W-:Y:S03]  /*3d860*/  STL.64 [R1+0x3d30], R16 ;  /* 0x003d301001007387 */ /* 0x0041e60000100a00 */
[----:B0-----:R-:W2:Y:S01]  /*3d870*/  LDL.LU R16, [R1+0x1c0] ;  /* 0x0001c00001107983 */ /* 0x001ea20000300800 */
[----:B------:R-:W2:Y:S02]  /*3d880*/  LDL.LU R17, [R1+0x1c4] ;  /* 0x0001c40001117983 */ /* 0x000ea40000300800 */
[----:B------:R-:W2:Y:S02]  /*3d890*/  LDL.LU R18, [R1+0x1c8] ;  /* 0x0001c80001127983 */ /* 0x000ea40000300800 */
[----:B------:R-:W2:Y:S01]  /*3d8a0*/  LDL.LU R19, [R1+0x1cc] ;  /* 0x0001cc0001137983 */ /* 0x000ea20000300800 */
[----:B------:R-:W3:Y:S01]  /*3d8b0*/  LDL.LU R12, [R1+0x40] ;  /* 0x00004000010c7983 */ /* 0x000ee20000300800 */
[----:B------:R-:W3:Y:S02]  /*3d8c0*/  LDL.LU R13, [R1+0x44] ;  /* 0x00004400010d7983 */ /* 0x000ee40000300800 */
[----:B------:R-:W-:Y:S02]  /*3d8d0*/  STL [R1+0x3c40], R3 ;  /* 0x003c400301007387 */ /* 0x000fe40000100800 */
[----:B------:R0:W-:Y:S01]  /*3d8e0*/  STL [R1+0x88], R6 ;  /* 0x0000880601007387 */ /* 0x0001e20000100800 */
[----:B------:R-:W4:Y:S01]  /*3d8f0*/  LDL.LU.64 R4, [R1+0x3d50] ;  /* 0x003d500001047983 */ /* 0x000f220000300a00 */
[----:B------:R-:W-:-:S05]  /*3d900*/  MOV R28, R7 ;  /* 0x00000007001c7202 */ /* 0x000fca0000000f00 */
[----:B------:R-:W-:Y:S01]  /*3d910*/  STL [R1+0x3cdc], R28 ;  /* 0x003cdc1c01007387 */ /* 0x000fe20000100800 */
[----:B------:R-:W-:Y:S02]  /*3d920*/  STL [R1+0x3cd8], R11 ;  /* 0x003cd80b01007387 */ /* 0x000fe40000100800 */
[----:B------:R-:W-:Y:S01]  /*3d930*/  STL [R1+0x3cd4], R10 ;  /* 0x003cd40a01007387 */ /* 0x000fe20000100800 */
[----:B----4-:R-:W-:Y:S11]  /*3d940*/  HMMA.16816.F32.BF16 R20, R24, R4, R20 ;  /* 0x000000041814723c */ /* 0x010ff60000041814 */
[----:B------:R-:W-:Y:S11]  /*3d950*/  @!UPT UIADD3 URZ, URZ, URZ, URZ ;  /* 0x0000003f3f3ff290 */ /* 0x000ff6000fffe03f */
[----:B------:R-:W-:Y:S01]  /*3d960*/  @!UPT UIADD3 URZ, URZ, URZ, URZ ;  /* 0x0000003f3f3ff290 */ /* 0x000fe2000fffe03f */
[----:B------:R-:W-:Y:S01]  /*3d970*/  STL.64 [R1+0x50], R20 ;  /* 0x0000501401007387 */ /* 0x000fe20000100a00 */
[----:B0-----:R-:W-:Y:S01]  /*3d980*/  MOV R6, R22 ;  /* 0x0000001600067202 */ /* 0x001fe20000000f00 */
[----:B------:R-:W-:Y:S02]  /*3d990*/  IMAD.MOV.U32 R7, RZ, RZ, R23 ;  /* 0x000000ffff077224 */ /* 0x000fe400078e0017 */
[----:B------:R-:W0:Y:S02]  /*3d9a0*/  LDSM.16.MT88.4 R20, [R0+0x17000] ;  /* 0x017000000014783b */ /* 0x000e240000004200 */
[----:B0-----:R-:W-:Y:S01]  /*3d9b0*/  MOV R27, R22 ;  /* 0x00000016001b7202 */ /* 0x001fe20000000f00 */
[----:B------:R-:W-:Y:S01]  /*3d9c0*/  IMAD.MOV.U32 R29, RZ, RZ, R23 ;  /* 0x000000ffff1d7224 */ /* 0x000fe200078e0017 */
[----:B------:R-:W-:Y:S02]  /*3d9d0*/  MOV R25, R20 ;  /* 0x0000001400197202 */ /* 0x000fe40000000f00 */
[----:B------:R-:W-:Y:S01]  /*3d9e0*/  MOV R26, R21 ;  /* 0x00000015001a7202 */ /* 0x000fe20000000f00 */
[----:B------:R-:W2:Y:S01]  /*3d9f0*/  LDL.LU.64 R22, [R1+0x3d48] ;  /* 0x003d480001167983 */ /* 0x000ea20000300a00 */
        /* <DEDUP_REMOVED lines=21> */
[----:B------:R-:W-:Y:S02]  /*3db50*/  STL.64 [R1+0x168], R22 ;  /* 0x0001681601007387 */ /* 0x000fe40000100a00 */
[----:B------:R-:W0:Y:S01]  /*3db60*/  LDSM.16.MT88.4 R20, [R0+0x17080] ;  /* 0x017080000014783b */ /* 0x000e220000004200 */
[----:B---3--:R-:W-:Y:S01]  /*3db70*/  HMMA.16816.F32.BF16 R16, R16, R4, R12 ;  /* 0x000000041010723c */ /* 0x008fe2000004180c */
[----:B0-----:R-:W-:Y:S02]  /*3db80*/  MOV R24, R23 ;  /* 0x0000001700187202 */ /* 0x001fe40000000f00 */
[----:B------:R-:W-:Y:S01]  /*3db90*/  IMAD.MOV.U32 R10, RZ, RZ, R22 ;  /* 0x000000ffff0a7224 */ /* 0x000fe200078e0016 */
[----:B------:R-:W-:Y:S02]  /*3dba0*/  MOV R28, R20 ;  /* 0x00000014001c7202 */ /* 0x000fe40000000f00 */
[----:B------:R-:W-:Y:S01]  /*3dbb0*/  MOV R11, R21 ;  /* 0x00000015000b7202 */ /* 0x000fe20000000f00 */
[----:B------:R-:W2:Y:S01]  /*3dbc0*/  LDL.LU.64 R22, [R1+0x3d08] ;  /* 0x003d080001167983 */ /* 0x000ea20000300a00 */
[----:B------:R-:W2:Y:S02]  /*3dbd0*/  LDL.LU.64 R20, [R1+0x3d00] ;  /* 0x003d000001147983 */ /* 0x000ea40000300a00 */
[----:B------:R-:W-:Y:S02]  /*3dbe0*/  STL.64 [R1+0x3ce8], R26 ;  /* 0x003ce81a01007387 */ /* 0x000fe40000100a00 */
[----:B------:R0:W-:Y:S02]  /*3dbf0*/  STL.64 [R1+0x3ce0], R24 ;  /* 0x003ce01801007387 */ /* 0x0001e40000100a00 */
[----:B0-----:R-:W3:Y:S01]  /*3dc00*/  LDL.LU R24, [R1+0xf0] ;  /* 0x0000f00001187983 */ /* 0x001ee20000300800 */
[----:B------:R-:W3:Y:S02]  /*3dc10*/  LDL.LU R25, [R1+0xf4] ;  /* 0x0000f40001197983 */ /* 0x000ee40000300800 */
[----:B------:R-:W3:Y:S02]  /*3dc20*/  LDL.LU R26, [R1+0xf8] ;  /* 0x0000f800011a7983 */ /* 0x000ee40000300800 */
[----:B------:R-:W3:Y:S01]  /*3dc30*/  LDL.LU R27, [R1+0xfc] ;  /* 0x0000fc00011b7983 */ /* 0x000ee20000300800 */
[----:B------:R-:W2:Y:S01]  /*3dc40*/  LDL.LU.64 R14, [R1+0x3cf8] ;  /* 0x003cf800010e7983 */ /* 0x000ea20000300a00 */
[----:B------:R-:W2:Y:S02]  /*3dc50*/  LDL.LU.64 R12, [R1+0x3cf0] ;  /* 0x003cf000010c7983 */ /* 0x000ea40000300a00 */
[----:B------:R-:W-:Y:S02]  /*3dc60*/  STL.64 [R1+0x140], R16 ;  /* 0x0001401001007387 */ /* 0x000fe40000100a00 */
[----:B------:R-:W-:Y:S02]  /*3dc70*/  STL.64 [R1+0x148], R18 ;  /* 0x0001481201007387 */ /* 0x000fe40000100a00 */
[----:B------:R-:W0:Y:S04]  /*3dc80*/  LDSM.16.MT88.4 R16, [R2+0x17000] ;  /* 0x017000000210783b */ /* 0x000e280000004200 */
[----:B0-----:R0:W-:Y:S01]  /*3dc90*/  STL.64 [R1+0x40], R16 ;  /* 0x0000401001007387 */ /* 0x0011e20000100a00 */
[----:B------:R1:W-:Y:S03]  /*3dca0*/  STL.64 [R1+0x48], R18 ;  /* 0x0000481201007387 */ /* 0x0003e60000100a00 */
[----:B0-----:R-:W4:Y:S01]  /*3dcb0*/  LDL.LU R16, [R1+0xb0] ;  /* 0x0000b00001107983 */ /* 0x001f220000300800 */
[C---:B--2---:R-:W-:Y:S11]  /*3dcc0*/  HMMA.16816.F32.BF16 R20, R12.reuse, R8, R20 ;  /* 0x000000080c14723c */ /* 0x044ff60000041814 */
[----:B------:R-:W-:Y:S11]  /*3dcd0*/  @!UPT UIADD3 URZ, URZ, URZ, URZ ;  /* 0x0000003f3f3ff290 */ /* 0x000ff6000fffe03f */
[----:B------:R-:W-:Y:S01]  /*3dce0*/  @!UPT UIADD3 URZ, URZ, URZ, URZ ;  /* 0x0000003f3f3ff290 */ /* 0x000fe2000fffe03f */
[----:B------:R0:W-:Y:S01]  /*3dcf0*/  STL.64 [R1+0x190], R20 ;  /* 0x0001901401007387 */ /* 0x0001e20000100a00 */
[----:B------:R2:W-:Y:S02]  /*3dd00*/  STL.64 [R1+0x198], R22 ;  /* 0x0001981601007387 */ /* 0x0005e40000100a00 */
[----:B------:R-:W4:Y:S02]  /*3dd10*/  LDL.LU R17, [R1+0xb4] ;  /* 0x0000b40001117983 */ /* 0x000f240000300800 */
[----:B-1----:R-:W4:Y:S01]  /*3dd20*/  LDL.LU R18, [R1+0xb8] ;  /* 0x0000b80001127983 */ /* 0x002f220000300800 */
[----:B------:R-:W4:Y:S04]  /*3dd30*/  LDL.LU R19, [R1+0xbc] ;  /* 0x0000bc0001137983 */ /* 0x000f280000300800 */
[----:B0-----:R-:W4:Y:S01]  /*3dd40*/  LDL.LU R20, [R1+0xc0] ;  /* 0x0000c00001147983 */ /* 0x001f220000300800 */
[----:B------:R-:W4:Y:S02]  /*3dd50*/  LDL.LU R21, [R1+0xc4] ;  /* 0x0000c40001157983 */ /* 0x000f240000300800 */
[----:B--2---:R-:W2:Y:S02]  /*3dd60*/  LDL.LU R22, [R1+0xc8] ;  /* 0x0000c80001167983 */ /* 0x004ea40000300800 */
[----:B------:R-:W2:Y:S01]  /*3dd70*/  LDL.LU R23, [R1+0xcc] ;  /* 0x0000cc0001177983 */ /* 0x000ea20000300800 */
[----:B---3--:R-:W-:Y:S01]  /*3dd80*/  HMMA.16816.F32.BF16 R12, R12, R4, R24 ;  /* 0x000000040c0c723c */ /* 0x008fe20000041818 */
[----:B--2---:R-:W-:Y:S01]  /*3dd90*/  STL.64 [R1+0x3cb8], R22 ;  /* 0x003cb81601007387 */ /* 0x004fe20000100a00 */
[----:B----4-:R0:W-:Y:S03]  /*3dda0*/  STL.64 [R1+0x3cb0], R20 ;  /* 0x003cb01401007387 */ /* 0x0101e60000100a00 */
        /* <DEDUP_REMOVED lines=10> */
[----:B------:R-:W4:Y:S01]  /*3de50*/  LDL.LU.64 R26, [R1+0x3ce8] ;  /* 0x003ce800011a7983 */ /* 0x000f220000300a00 */
[----:B------:R-:W2:Y:S02]  /*3de60*/  LDL.LU.64 R24, [R1+0x3ce0] ;  /* 0x003ce00001187983 */ /* 0x000ea40000300a00 */
[----:B------:R0:W-:Y:S02]  /*3de70*/  STL.64 [R1+0x180], R12 ;  /* 0x0001800c01007387 */ /* 0x0001e40000100a00 */
[----:B------:R1:W-:Y:S01]  /*3de80*/  STL.64 [R1+0x188], R14 ;  /* 0x0001880e01007387 */ /* 0x0003e20000100a00 */
[----:B0-----:R-:W-:Y:S01]  /*3de90*/  MOV R12, R28 ;  /* 0x0000001c000c7202 */ /* 0x001fe20000000f00 */
[----:B-1----:R-:W-:Y:S01]  /*3dea0*/  IMAD.MOV.U32 R14, RZ, RZ, R10 ;  /* 0x000000ffff0e7224 */ /* 0x002fe200078e000a */
[----:B------:R-:W3:Y:S01]  /*3deb0*/  LDL.LU R28, [R1+0x3cdc] ;  /* 0x003cdc00011c7983 */ /* 0x000ee20000300800 */
[----:B------:R-:W-:-:S02]  /*3dec0*/  MOV R13, R11 ;  /* 0x0000000b000d7202 */ /* 0x000fc40000000f00 */
[----:B------:R-:W3:Y:S02]  /*3ded0*/  LDL.LU R11, [R1+0x3cd8] ;  /* 0x003cd800010b7983 */ /* 0x000ee40000300800 */
[----:B------:R-:W3:Y:S01]  /*3dee0*/  LDL.LU R10, [R1+0x3cd4] ;  /* 0x003cd400010a7983 */ /* 0x000ee20000300800 */
[----:B--2---:R-:W-:Y:S02]  /*3def0*/  MOV R15, R24 ;  /* 0x00000018000f7202 */ /* 0x004fe40000000f00 */
[----:B------:R-:W2:Y:S03]  /*3df00*/  LDL.LU R24, [R1+0x3cd0] ;  /* 0x003cd00001187983 */ /* 0x000ea60000300800 */
[----:B------:R-:W-:Y:S02]  /*3df10*/  STL.64 [R1+0x3c38], R14 ;  /* 0x003c380e01007387 */ /* 0x000fe40000100a00 */
[----:B------:R0:W-:Y:S02]  /*3df20*/  STL.64 [R1+0x3c30], R12 ;  /* 0x003c300c01007387 */ /* 0x0001e40000100a00 */
[----:B0-----:R-:W-:-:S02]  /*3df30*/  MOV R12, R25 ;  /* 0x00000019000c7202 */ /* 0x001fc40000000f00 */
[----:B----4-:R-:W-:Y:S01]  /*3df40*/  MOV R13, R26 ;  /* 0x0000001a000d7202 */ /* 0x010fe20000000f00 */
[----:B------:R-:W2:Y:S01]  /*3df50*/  LDL.LU R25, [R1+0x3ccc] ;  /* 0x003ccc0001197983 */ /* 0x000ea20000300800 */
[----:B------:R-:W2:Y:S02]  /*3df60*/  LDL.LU R26, [R1+0x3cc8] ;  /* 0x003cc800011a7983 */ /* 0x000ea40000300800 */
[----:B------:R-:W-:Y:S02]  /*3df70*/  IMAD.MOV.U32 R14, RZ, RZ, R27 ;  /* 0x000000ffff0e7224 */ /* 0x000fe400078e001b */
[----:B------:R-:W2:Y:S01]  /*3df80*/  LDL.LU R27, [R1+0x3cc4] ;  /* 0x003cc400011b7983 */ /* 0x000ea20000300800 */
[----:B------:R-:W-:Y:S02]  /*3df90*/  MOV R15, R29 ;  /* 0x0000001d000f7202 */ /* 0x000fe40000000f00 */
[----:B------:R-:W4:Y:S03]  /*3dfa0*/  LDL.LU R29, [R1+0x3cc0] ;  /* 0x003cc000011d7983 */ /* 0x000f260000300800 */
[----:B------:R-:W-:Y:S01]  /*3dfb0*/  STL.64 [R1+0x3c50], R14 ;  /* 0x003c500e01007387 */ /* 0x000fe20000100a00 */
[----:B------:R0:W-:Y:S03]  /*3dfc0*/  STL.64 [R1+0x3c48], R12 ;  /* 0x003c480c01007387 */ /* 0x0001e60000100a00 */
[----:B0-----:R-:W3:Y:S01]  /*3dfd0*/  LDL.LU R12, [R1+0x70] ;  /* 0x00007000010c7983 */ /* 0x001ee20000300800 */
[----:B------:R-:W3:Y:S02]  /*3dfe0*/  LDL.LU R13, [R1+0x74] ;  /* 0x00007400010d7983 */ /* 0x000ee40000300800 */
[----:B------:R-:W3:Y:S02]  /*3dff0*/  LDL.LU R14, [R1+0x78] ;  /* 0x00007800010e7983 */ /* 0x000ee40000300800 */
[----:B------:R-:W3:Y:S01]  /*3e000*/  LDL.LU R15, [R1+0x7c] ;  /* 0x00007c00010f7983 */ /* 0x000ee20000300800 */
[C---:B--2---:R-:W-:Y:S01]  /*3e010*/  HMMA.16816.F32.BF16 R20, R24.reuse, R8, R20 ;  /* 0x000000081814723c */ /* 0x044fe20000041814 */
[----:B---3--:R-:W-:Y:S01]  /*3e020*/  STL.64 [R1+0x3c78], R14 ;  /* 0x003c780e01007387 */ /* 0x008fe20000100a00 */
[----:B------:R0:W-:Y:S03]  /*3e030*/  STL.64 [R1+0x3c70], R12 ;  /* 0x003c700c01007387 */ /* 0x0001e60000100a00 */
        /* <DEDUP_REMOVED lines=34> */
[----:B-1----:R-:W3:Y:S01]  /*3e260*/  LDL.LU R22, [R1+0x98] ;  /* 0x0000980001167983 */ /* 0x002ee20000300800 */
[----:B----4-:R-:W-:Y:S01]  /*3e270*/  MOV R23, R29 ;  /* 0x0000001d00177202 */ /* 0x010fe20000000f00 */
        /* <DEDUP_REMOVED lines=10> */
[----:B------:R-:W2:Y:S11]  /*3e320*/  LDL.LU R16, [R1+0x50] ;  /* 0x0000500001107983 */ /* 0x000eb60000300800 */
[----:B------:R-:W-:Y:S11]  /*3e330*/  @!UPT UIADD3 URZ, URZ, URZ, URZ ;  /* 0x0000003f3f3ff290 */ /* 0x000ff6000fffe03f */
[----:B------:R-:W-:Y:S01]  /*3e340*/  STL.64 [R1+0xe0], R12 ;  /* 0x0000e00c01007387 */ /* 0x000fe20000100a00 */
[----:B------:R-:W-:Y:S02]  /*3e350*/  STL.64 [R1+0xe8], R14 ;  /* 0x0000e80e01007387 */ /* 0x000fe40000100a00 */
[----:B------:R-:W2:Y:S02]  /*3e360*/  LDL.LU R17, [R1+0x54] ;  /* 0x0000540001117983 */ /* 0x000ea40000300800 */
[----:B------:R-:W0:Y:S04]  /*3e370*/  LDSM.16.MT88.4 R12, [R2+0x17080] ;  /* 0x01708000020c783b */ /* 0x000e280000004200 */
[----:B------:R-:W-:Y:S01]  /*3e380*/  IMAD.MOV.U32 R18, RZ, RZ, R6 ;  /* 0x000000ffff127224 */ /* 0x000fe200078e0006 */
[----:B------:R-:W-:Y:S01]  /*3e390*/  MOV R19, R7 ;  /* 0x0000000700137202 */ /* 0x000fe20000000f00 */
[----:B------:R-:W4:Y:S01]  /*3e3a0*/  LDL.LU R6, [R1+0x3c68] ;  /* 0x003c680001067983 */ /* 0x000f220000300800 */
[----:B------:R-:W4:Y:S03]  /*3e3b0*/  LDL.LU R7, [R1+0x3c64] ;  /* 0x003c640001077983 */ /* 0x000f260000300800 */
[----:B------:R1:W-:Y:S02]  /*3e3c0*/  STL.64 [R1+0x3c28], R18 ;  /* 0x003c281201007387 */ /* 0x0003e40000100a00 */
[----:B-1----:R-:W-:-:S02]  /*3e3d0*/  IMAD.MOV.U32 R19, RZ, RZ, R28 ;  /* 0x000000ffff137224 */ /* 0x002fc400078e001c */
[----:B--2---:R1:W-:Y:S02]  /*3e3e0*/  STL.64 [R1+0x3c20], R16 ;  /* 0x003c201001007387 */ /* 0x0043e40000100a00 */
[----:B-1----:R-:W-:Y:S02]  /*3e3f0*/  MOV R16, R10 ;  /* 0x0000000a00107202 */ /* 0x002fe40000000f00 */
[----:B------:R-:W-:Y:S01]  /*3e400*/  MOV R17, R11 ;  /* 0x0000000b00117202 */ /* 0x000fe20000000f00 */
[----:B------:R-:W3:Y:S01]  /*3e410*/  LDL.LU R10, [R1+0x3c60] ;  /* 0x003c6000010a7983 */ /* 0x000ee20000300800 */
[----:B------:R-:W3:Y:S02]  /*3e420*/  LDL.LU R11, [R1+0x3c5c] ;  /* 0x003c5c00010b7983 */ /* 0x000ee40000300800 */
[----:B------:R-:W2:Y:S02]  /*3e430*/  LDL.LU R18, [R1+0x88] ;  /* 0x0000880001127983 */ /* 0x000ea40000300800 */
[----:B------:R-:W2:Y:S01]  /*3e440*/  LDL.LU R28, [R1+0x3c58] ;  /* 0x003c5800011c7983 */ /* 0x000ea20000300800 */
[----:B0-----:R-:W-:Y:S01]  /*3e450*/  STL.64 [R1+0x30], R12 ;  /* 0x0000300c01007387 */ /* 0x001fe20000100a00 */
[----:B------:R0:W-:Y:S03]  /*3e460*/  STL.64 [R1+0x38], R14 ;  /* 0x0000380e01007387 */ /* 0x0001e60000100a00 */
[----:B0-----:R-:W3:Y:S01]  /*3e470*/  LDL.LU.64 R14, [R1+0x3c50] ;  /* 0x003c5000010e7983 */ /* 0x001ee20000300a00 */
[----:B------:R-:W3:Y:S02]  /*3e480*/  LDL.LU.64 R12, [R1+0x3c48] ;  /* 0x003c4800010c7983 */ /* 0x000ee40000300a00 */
[----:B------:R-:W-:Y:S01]  /*3e490*/  STL [R1+0x3bf8], R2 ;  /* 0x003bf80201007387 */ /* 0x000fe20000100800 */
[C---:B---3--:R-:W-:Y:S08]  /*3e4a0*/  HMMA.16816.F32.BF16 R20, R12.reuse, R10, R20 ;  /* 0x0000000a0c14723c */ /* 0x048ff00000041814 */
[----:B----4-:R-:W-:Y:S11]  /*3e4b0*/  HMMA.16816.F32.BF16 R12, R12, R6, R24 ;  /* 0x000000060c0c723c */ /* 0x010ff60000041818 */
[----:B------:R-:W-:Y:S04]  /*3e4c0*/  @!UPT UIADD3 URZ, URZ, URZ, URZ ;  /* 0x0000003f3f3ff290 */ /* 0x000fe8000fffe03f */
[----:B------:R0:W-:Y:S01]  /*3e4d0*/  STL.64 [R1+0xb0], R20 ;  /* 0x0000b01401007387 */ /* 0x0001e20000100a00 */
[----:B------:R1:W-:Y:S07]  /*3e4e0*/  STL.64 [R1+0xb8], R22 ;  /* 0x0000b81601007387 */ /* 0x0003ee0000100a00 */
[----:B------:R-:W-:Y:S01]  /*3e4f0*/  STL.64 [R1+0xd0], R12 ;  /* 0x0000d00c01007387 */ /* 0x000fe20000100a00 */
[----:B0-----:R-:W3:Y:S01]  /*3e500*/  LDL.LU.64 R20, [R1+0x40] ;  /* 0x0000400001147983 */ /* 0x001ee20000300a00 */
[----:B-1----:R-:W3:Y:S02]  /*3e510*/  LDL.LU.64 R22, [R1+0x48] ;  /* 0x0000480001167983 */ /* 0x002ee40000300a00 */
[----:B------:R-:W4:Y:S01]  /*3e520*/  LDL R27, [R1+0xe38] ;  /* 0x000e3800011b7983 */ /* 0x000f220000100800 */
[----:B------:R-:W-:-:S02]  /*3e530*/  MOV R5, R14 ;  /* 0x0000000e00057202 */ /* 0x000fc40000000f00 */
[----:B------:R-:W-:Y:S02]  /*3e540*/  MOV R4, R15 ;  /* 0x0000000f00047202 */ /* 0x000fe40000000f00 */
[----:B--2---:R-:W0:Y:S02]  /*3e550*/  LDSM.16.MT88.4 R12, [R28+0x17000] ;  /* 0x017000001c0c783b */ /* 0x004e240000004200 */
[----:B0-----:R-:W-:Y:S01]  /*3e560*/  IMAD.MOV.U32 R2, RZ, RZ, R14 ;  /* 0x000000ffff027224 */ /* 0x001fe200078e000e */
[----:B------:R-:W-:Y:S01]  /*3e570*/  MOV R29, R15 ;  /* 0x0000000f001d7202 */ /* 0x000fe20000000f00 */
[----:B----4-:R0:W-:Y:S01]  /*3e580*/  STL [R1+0x3c18], R27 ;  /* 0x003c181b01007387 */ /* 0x0101e20000100800 */
[----:B------:R-:W3:Y:S02]  /*3e590*/  LDL.LU R24, [R1+0x130] ;  /* 0x0001300001187983 */ /* 0x000ee40000300800 */
[----:B------:R-:W3:Y:S02]  /*3e5a0*/  LDL.LU R25, [R1+0x134] ;  /* 0x0001340001197983 */ /* 0x000ee40000300800 */
[----:B------:R-:W3:Y:S01]  /*3e5b0*/  LDL.LU R26, [R1+0x138] ;  /* 0x00013800011a7983 */ /* 0x000ee20000300800 */
[----:B0-----:R-:W-:-:S02]  /*3e5c0*/  MOV R27, R3 ;  /* 0x00000003001b7202 */ /* 0x001fc40000000f00 */
[----:B------:R-:W2:Y:S01]  /*3e5d0*/  LDL.LU R3, [R1+0x3c40] ;  /* 0x003c400001037983 */ /* 0x000ea20000300800 */
[----:B------:R-:W-:Y:S02]  /*3e5e0*/  STL [R1+0x3b64], R4 ;  /* 0x003b640401007387 */ /* 0x000fe40000100800 */
[----:B------:R-:W-:Y:S02]  /*3e5f0*/  STL [R1+0x3b60], R5 ;  /* 0x003b600501007387 */ /* 0x000fe40000100800 */
[----:B------:R0:W-:Y:S01]  /*3e600*/  STL.64 [R1+0x10], R12 ;  /* 0x0000100c01007387 */ /* 0x0001e20000100a00 */
[----:B------:R-:W4:Y:S04]  /*3e610*/  LDL.LU.64 R14, [R1+0x3c38] ;  /* 0x003c3800010e7983 */ /* 0x000f280000300a00 */
[----:B0-----:R-:W4:Y:S01]  /*3e620*/  LDL.LU.64 R12, [R1+0x3c30] ;  /* 0x003c3000010c7983 */ /* 0x001f220000300a00 */
[----:B------:R-:W-:Y:S02]  /*3e630*/  STL [R1+0x3c00], R2 ;  /* 0x003c000201007387 */ /* 0x000fe40000100800 */
        /* <DEDUP_REMOVED lines=9> */
[----:B------:R-:W0:Y:S11]  /*3e6d0*/  LDSM.16.MT88.4 R12, [R28+0x17080] ;  /* 0x017080001c0c783b */ /* 0x000e360000004200 */
[----:B------:R-:W-:Y:S11]  /*3e6e0*/  @!UPT UIADD3 URZ, URZ, URZ, URZ ;  /* 0x0000003f3f3ff290 */ /* 0x000ff6000fffe03f */
[----:B------:R-:W-:Y:S01]  /*3e6f0*/  STL.64 [R1+0x70], R16 ;  /* 0x0000701001007387 */ /* 0x000fe20000100a00 */
[----:B------:R-:W-:Y:S02]  /*3e700*/  STL.64 [R1+0x78], R18 ;  /* 0x0000781201007387 */ /* 0x000fe40000100a00 */
[----:B--2---:R-:W-:Y:S01]  /*3e710*/  LDSM.16.MT88.4 R16, [R3+0x17080] ;  /* 0x017080000310783b */ /* 0x004fe20000004200 */
[----:B0-----:R-:W-:Y:S01]  /*3e720*/  STL [R1], R12 ;  /* 0x0000000c01007387 */ /* 0x001fe20000100800 */
[----:B------:R-:W-:Y:S02]  /*3e730*/  MOV R2, R13 ;  /* 0x0000000d00027202 */ /* 0x000fe40000000f00 */
[----:B------:R-:W-:Y:S01]  /*3e740*/  STL [R1+0xc], R15 ;  /* 0x00000c0f01007387 */ /* 0x000fe20000100800 */
[----:B------:R-:W-:Y:S02]  /*3e750*/  MOV R29, R14 ;  /* 0x0000000e001d7202 */ /* 0x000fe40000000f00 */
[----:B------:R-:W0:Y:S04]  /*3e760*/  LDSM.16.MT88.4 R12, [R3+0x17000] ;  /* 0x01700000030c783b */ /* 0x000e280000004200 */
[----:B------:R-:W-:Y:S04]  /*3e770*/  STL [R1+0x3b68], R28 ;  /* 0x003b681c01007387 */ /* 0x000fe80000100800 */
[----:B0-----:R-:W-:Y:S01]  /*3e780*/  STL.64 [R1+0x3b90], R14 ;  /* 0x003b900e01007387 */ /* 0x001fe20000100a00 */
[----:B------:R0:W-:Y:S03]  /*3e790*/  STL.64 [R1+0x3b88], R12 ;  /* 0x003b880c01007387 */ /* 0x0001e60000100a00 */
[----:B0-----:R-:W2:Y:S01]  /*3e7a0*/  LDL.LU.64 R12, [R1+0x30] ;  /* 0x00003000010c7983 */ /* 0x001ea20000300a00 */
[----:B------:R-:W4:Y:S01]  /*3e7b0*/  LDL.LU.64 R14, [R1+0x38] ;  /* 0x00003800010e7983 */ /* 0x000f220000300a00 */
[----:B---3--:R-:W-:Y:S01]  /*3e7c0*/  HMMA.16816.F32.BF16 R24, R20, R10, R24 ;  /* 0x0000000a1418723c */ /* 0x008fe20000041818 */
[----:B------:R-:W-:-:S02]  /*3e7d0*/  MOV R9, R21 ;  /* 0x0000001500097202 */ /* 0x000fc40000000f00 */
[----:B------:R-:W-:Y:S01]  /*3e7e0*/  MOV R8, R22 ;  /* 0x0000001600087202 */ /* 0x000fe20000000f00 */
[----:B----4-:R-:W-:Y:S01]  /*3e7f0*/  STL.64 [R1+0x3c10], R14 ;  /* 0x003c100e01007387 */ /* 0x010fe20000100a00 */
        /* <DEDUP_REMOVED lines=11> */
[----:B------:R-:W-:Y:S01]  /*3e8b0*/  STL [R1+0x3b30], R3 ;  /* 0x003b300301007387 */ /* 0x000fe20000100800 */
[----:B------:R-:W-:Y:S02]  /*3e8c0*/  STL.64 [R1+0x90], R24 ;  /* 0x0000901801007387 */ /* 0x000fe40000100a00 */
[----:B------:R0:W-:Y:S02]  /*3e8d0*/  STL.64 [R1+0x98], R26 ;  /* 0x0000981a01007387 */ /* 0x0001e40000100a00 */
[----:B0-----:R-:W4:Y:S01]  /*3e8e0*/  LDL.LU R27, [R1+0x3c18] ;  /* 0x003c1800011b7983 */ /* 0x001f220000300800 */
[----:B------:R-:W-:Y:S01]  /*3e8f0*/  IMAD.MOV.U32 R24, RZ, RZ, R20 ;  /* 0x000000ffff187224 */ /* 0x000fe200078e0014 */
[----:B------:R-:W-:-:S02]  /*3e900*/  MOV R3, R23 ;  /* 0x0000001700037202 */ /* 0x000fc40000000f00 */
[----:B------:R-:W0:Y:S02]  /*3e910*/  LDSM.16.MT88.4 R20, [R0+0x18000] ;  /* 0x018000000014783b */ /* 0x000e240000004200 */
[----:B0-----:R-:W-:Y:S01]  /*3e920*/  IMAD.MOV.U32 R28, RZ, RZ, R21 ;  /* 0x000000ffff1c7224 */ /* 0x001fe200078e0015 */
[----:B------:R-:W-:Y:S01]  /*3e930*/  MOV R4, R22 ;  /* 0x0000001600047202 */ /* 0x000fe20000000f00 */
[----:B------:R-:W-:Y:S01]  /*3e940*/  STL [R1+0x50], R20 ;  /* 0x0000501401007387 */ /* 0x000fe20000100800 */
[----:B------:R-:W-:-:S03]  /*3e950*/  MOV R5, R23 ;  /* 0x0000001700057202 */ /* 0x000fc60000000f00 */
[----:B----4-:R-:W0:Y:S04]  /*3e960*/  LDSM.16.M88.4 R20, [R27+0x20300] ;  /* 0x020300001b14783b */ /* 0x010e280000000200 */
[----:B0-----:R0:W-:Y:S01]  /*3e970*/  STL [R1+0x3a84], R22 ;  /* 0x003a841601007387 */ /* 0x0011e20000100800 */
[----:B------:R1:W-:Y:S02]  /*3e980*/  STL [R1+0x3a80], R23 ;  /* 0x003a801701007387 */ /* 0x0003e40000100800 */
[----:B------:R4:W-:Y:S01]  /*3e990*/  STL.64 [R1+0x3b80], R20 ;  /* 0x003b801401007387 */ /* 0x0009e20000100a00 */
[----:B0-----:R-:W-:Y:S02]  /*3e9a0*/  MOV R22, R8 ;  /* 0x0000000800167202 */ /* 0x001fe40000000f00 */
[----:B-1----:R-:W-:-:S02]  /*3e9b0*/  MOV R23, R3 ;  /* 0x0000000300177202 */ /* 0x002fc40000000f00 */
[----:B----4-:R-:W-:Y:S01]  /*3e9c0*/  MOV R20, R24 ;  /* 0x0000001800147202 */ /* 0x010fe20000000f00 */
[----:B------:R-:W-:Y:S01]  /*3e9d0*/  IMAD.MOV.U32 R21, RZ, RZ, R9 ;  /* 0x000000ffff157224 */ /* 0x000fe200078e0009 */
[----:B------:R-:W0:Y:S06]  /*3e9e0*/  LDSM.16.M88.4 R24, [R27+0x28300] ;  /* 0x028300001b18783b */ /* 0x000e2c0000000200 */
[----:B--2---:R-:W-:Y:S01]  /*3e9f0*/  HMMA.16816.F32.BF16 R20, R20, R6, R12 ;  /* 0x000000061414723c */ /* 0x004fe2000004180c */
[----:B------:R-:W3:Y:S01]  /*3ea00*/  LDL.LU.64 R14, [R1+0x3c10] ;  /* 0x003c1000010e7983 */ /* 0x000ee20000300a00 */
[----:B------:R-:W3:Y:S11]  /*3ea10*/  LDL.LU.64 R12, [R1+0x3c08] ;  /* 0x003c0800010c7983 */ /* 0x000ef60000300a00 */
[----:B------:R-:W-:Y:S11]  /*3ea20*/  @!UPT UIADD3 URZ, URZ, URZ, URZ ;  /* 0x0000003f3f3ff290 */ /* 0x000ff6000fffe03f */
[----:B------:R-:W-:Y:S01]  /*3ea30*/  IMAD.MOV.U32 R8, RZ, RZ, R23 ;  /* 0x000000ffff087224 */ /* 0x000fe200078e0017 */
[----:B------:R-:W-:Y:S01]  /*3ea40*/  MOV R9, R22 ;  /* 0x0000001600097202 */ /* 0x000fe20000000f00 */
[----:B------:R-:W-:Y:S03]  /*3ea50*/  STL.64 [R1+0x80], R20 ;  /* 0x0000801401007387 */ /* 0x000fe60000100a00 */
[----:B------:R1:W-:Y:S01]  /*3ea60*/  STL [R1+0x3b38], R8 ;  /* 0x003b380801007387 */ /* 0x0003e20000100800 */
[----:B------:R2:W-:Y:S04]  /*3ea70*/  STL [R1+0x3b34], R9 ;  /* 0x003b340901007387 */ /* 0x0005e80000100800 */
[----:B0-----:R-:W-:Y:S01]  /*3ea80*/  STL [R1+0x3b3c], R25 ;  /* 0x003b3c1901007387 */ /* 0x001fe20000100800 */
[----:B------:R-:W-:Y:S02]  /*3ea90*/  STL [R1+0x3a34], R26 ;  /* 0x003a341a01007387 */ /* 0x000fe40000100800 */
[----:B------:R-:W-:Y:S02]  /*3eaa0*/  STL [R1+0x3a30], R27 ;  /* 0x003a301b01007387 */ /* 0x000fe40000100800 */
[----:B------:R-:W-:Y:S01]  /*3eab0*/  STL [R1+0x3bf0], R24 ;  /* 0x003bf01801007387 */ /* 0x000fe20000100800 */
[----:B---3--:R-:W-:Y:S01]  /*3eac0*/  HMMA.16816.F32.BF16 R16, R12, R10, R16 ;  /* 0x0000000a0c10723c */ /* 0x008fe20000041810 */
[----:B-1----:R-:W-:-:S02]  /*3ead0*/  MOV R8, R12 ;  /* 0x0000000c00087202 */ /* 0x002fc40000000f00 */
[----:B--2---:R-:W-:Y:S01]  /*3eae0*/  MOV R9, R13 ;  /* 0x0000000d00097202 */ /* 0x004fe20000000f00 */
[----:B------:R-:W-:-:S03]  /*3eaf0*/  IMAD.MOV.U32 R3, RZ, RZ, R15 ;  /* 0x000000ffff037224 */ /* 0x000fc600078e000f */
[----:B------:R-:W-:Y:S11]  /*3eb00*/  MOV R13, R2 ;  /* 0x00000002000d7202 */ /* 0x000ff60000000f00 */
[----:B------:R-:W-:Y:S05]  /*3eb10*/  @!UPT UIADD3 URZ, URZ, URZ, URZ ;  /* 0x0000003f3f3ff290 */ /* 0x000fea000fffe03f */
[----:B------:R0:W-:Y:S01]  /*3eb20*/  STL.64 [R1+0xa0], R16 ;  /* 0x0000a01001007387 */ /* 0x0001e20000100a00 */
[----:B------:R-:W-:Y:S02]  /*3eb30*/  STL.64 [R1+0xa8], R18 ;  /* 0x0000a81201007387 */ /* 0x000fe40000100a00 */
[----:B------:R-:W-:Y:S02]  /*3eb40*/  STL.64 [R1+0x3be8], R10 ;  /* 0x003be80a01007387 */ /* 0x000fe40000100a00 */
[----:B------:R-:W2:Y:S01]  /*3eb50*/  LDL.LU R12, [R1] ;  /* 0x00000000010c7983 */ /* 0x000ea20000300800 */
[----:B------:R-:W3:Y:S01]  /*3eb60*/  LDL.LU R2, [R1+0x3c00] ;  /* 0x003c000001027983 */ /* 0x000ee20000300800 */
[----:B0-----:R-:W-:Y:S01]  /*3eb70*/  MOV R16, R14 ;  /* 0x0000000e00107202 */ /* 0x001fe20000000f00 */
[----:B------:R-:W-:Y:S02]  /*3eb80*/  MOV R14, R29 ;  /* 0x0000001d000e7202 */ /* 0x000fe40000000f00 */
[----:B------:R-:W4:Y:S01]  /*3eb90*/  LDL.LU R29, [R1+0x3bfc] ;  /* 0x003bfc00011d7983 */ /* 0x000f220000300800 */
[----:B------:R-:W2:Y:S03]  /*3eba0*/  LDL.LU R15, [R1+0xc] ;  /* 0x00000c00010f7983 */ /* 0x000ea60000300800 */
[----:B--2---:R3:W-:Y:S01]  /*3ebb0*/  STL.64 [R1+0x3bc0], R14 ;  /* 0x003bc00e01007387 */ /* 0x0047e20000100a00 */
[----:B------:R0:W-:Y:S01]  /*3ebc0*/  STL.64 [R1+0x3bb8], R12 ;  /* 0x003bb80c01007387 */ /* 0x0001e20000100a00 */
[----:B---3--:R-:W-:-:S02]  /*3ebd0*/  MOV R14, R2 ;  /* 0x00000002000e7202 */ /* 0x008fc40000000f00 */
[----:B0-----:R-:W2:Y:S01]  /*3ebe0*/  LDL.LU R12, [R1+0x10] ;  /* 0x00001000010c7983 */ /* 0x001ea20000300800 */
[----:B------:R-:W2:Y:S02]  /*3ebf0*/  LDL.LU R13, [R1+0x14] ;  /* 0x00001400010d7983 */ /* 0x000ea40000300800 */
[----:B------:R-:W3:Y:S02]  /*3ec00*/  LDL.LU R2, [R1+0x3bf8] ;  /* 0x003bf80001027983 */ /* 0x000ee40000300800 */
[----:B----4-:R-:W-:Y:S02]  /*3ec10*/  IMAD.MOV.U32 R15, RZ, RZ, R29 ;  /* 0x000000ffff0f7224 */ /* 0x010fe400078e001d */
[----:B------:R-:W4:Y:S01]  /*3ec20*/  LDL.LU R29, [R1+0x3bf4] ;  /* 0x003bf400011d7983 */ /* 0x000f220000300800 */
[----:B------:R-:W2:Y:S02]  /*3ec30*/  LDL.LU R24, [R1+0x140] ;  /* 0x0001400001187983 */ /* 0x000ea40000300800 */
[----:B------:R-:W2:Y:S02]  /*3ec40*/  LDL.LU R25, [R1+0x144] ;  /* 0x0001440001197983 */ /* 0x000ea40000300800 */
[----:B------:R-:W2:Y:S01]  /*3ec50*/  LDL.LU R26, [R1+0x148] ;  /* 0x00014800011a7983 */ /* 0x000ea20000300800 */
[----:B------:R-:W2:Y:S01]  /*3ec60*/  LDL.LU R27, [R1+0x14c] ;  /* 0x00014c00011b7983 */ /* 0x000ea20000300800 */
[----:B------:R-:W2:Y:S02]  /*3ec70*/  LDL.LU R20, [R1+0x110] ;  /* 0x0001100001147983 */ /* 0x000ea40000300800 */
[----:B------:R-:W2:Y:S02]  /*3ec80*/  LDL.LU R21, [R1+0x114] ;  /* 0x0001140001157983 */ /* 0x000ea40000300800 */
[----:B------:R-:W2:Y:S01]  /*3ec90*/  LDL.LU R22, [R1+0x118] ;  /* 0x0001180001167983 */ /* 0x000ea20000300800 */
[----:B------:R-:W2:Y:S04]  /*3eca0*/  LDL.LU R23, [R1+0x11c] ;  /* 0x00011c0001177983 */ /* 0x000ea80000300800 */
        /* <DEDUP_REMOVED lines=14> */
[----:B--2---:R-:W-:Y:S01]  /*3ed90*/  STL.64 [R1+0x3bd0], R22 ;  /* 0x003bd01601007387 */ /* 0x004fe20000100a00 */
[----:B------:R0:W-:Y:S03]  /*3eda0*/  STL.64 [R1+0x3bc8], R20 ;  /* 0x003bc81401007387 */ /* 0x0001e60000100a00 */
[----:B0-----:R-:W2:Y:S01]  /*3edb0*/  LDL.LU R20, [R1+0x180] ;  /* 0x0001800001147983 */ /* 0x001ea20000300800 */
[----:B------:R-:W2:Y:S02]  /*3edc0*/  LDL.LU R21, [R1+0x184] ;  /* 0x0001840001157983 */ /* 0x000ea40000300800 */
[----:B------:R-:W2:Y:S02]  /*3edd0*/  LDL.LU R22, [R1+0x188] ;  /* 0x0001880001167983 */ /* 0x000ea40000300800 */
[----:B------:R-:W2:Y:S01]  /*3ede0*/  LDL.LU R23, [R1+0x18c] ;  /* 0x00018c0001177983 */ /* 0x000ea20000300800 */
[----:B------:R-:W-:Y:S01]  /*3edf0*/  HMMA.16816.F32.BF16 R8, R8, R6, R24 ;  /* 0x000000060808723c */ /* 0x000fe20000041818 */
        /* <DEDUP_REMOVED lines=9> */
[----:B------:R-:W2:Y:S01]  /*3ee90*/  LDL.LU R19, [R1+0x10c] ;  /* 0x00010c0001137983 */ /* 0x000ea20000300800 */
[----:B------:R-:W2:Y:S06]  /*3eea0*/  LDL.LU R24, [R1+0x3bf0] ;  /* 0x003bf00001187983 */ /* 0x000eac0000300800 */
[----:B------:R-:W-:Y:S02]  /*3eeb0*/  STL.64 [R1+0x160], R8 ;  /* 0x0001600801007387 */ /* 0x000fe40000100a00 */
[----:B------:R-:W-:Y:S02]  /*3eec0*/  STL.64 [R1+0x168], R10 ;  /* 0x0001680a01007387 */ /* 0x000fe40000100a00 */
[----:B------:R-:W0:Y:S02]  /*3eed0*/  LDSM.16.MT88.4 R8, [R0+0x18080] ;  /* 0x018080000008783b */ /* 0x000e240000004200 */
[----:B0-----:R-:W-:-:S02]  /*3eee0*/  MOV R27, R10 ;  /* 0x0000000a001b7202 */ /* 0x001fc40000000f00 */
[----:B------:R-:W-:Y:S01]  /*3eef0*/  STL.64 [R1+0x20], R8 ;  /* 0x0000200801007387 */ /* 0x000fe20000100a00 */
[----:B------:R-:W-:Y:S02]  /*3ef00*/  IMAD.MOV.U32 R26, RZ, RZ, R11 ;  /* 0x000000ffff1a7224 */ /* 0x000fe400078e000b */
[----:B------:R-:W2:Y:S02]  /*3ef10*/  LDL.LU.64 R10, [R1+0x3be8] ;  /* 0x003be800010a7983 */ /* 0x000ea40000300a00 */
[C---:B--2---:R-:W-:Y:S11]  /*3ef20*/  HMMA.16816.F32.BF16 R20, R12.reuse, R10, R20 ;  /* 0x0000000a0c14723c */ /* 0x044ff60000041814 */
[----:B------:R-:W-:Y:S11]  /*3ef30*/  @!UPT UIADD3 URZ, URZ, URZ, URZ ;  /* 0x0000003f3f3ff290 */ /* 0x000ff6000fffe03f */
[----:B------:R-:W-:Y:S01]  /*3ef40*/  @!UPT UIADD3 URZ, URZ, URZ, URZ ;  /* 0x0000003f3f3ff290 */ /* 0x000fe2000fffe03f */
[----:B------:R-:W-:Y:S01]  /*3ef50*/  STL.64 [R1+0x1d0], R20 ;  /* 0x0001d01401007387 */ /* 0x000fe20000100a00 */
[----:B------:R-:W-:Y:S02]  /*3ef60*/  STL.64 [R1+0x1d8], R22 ;  /* 0x0001d81601007387 */ /* 0x000fe40000100a00 */
[----:B---3--:R-:W0:Y:S02]  /*3ef70*/  LDSM.16.MT88.4 R20, [R2+0x18000] ;  /* 0x018000000214783b */ /* 0x008e240000004200 */
        /* <DEDUP_REMOVED lines=18> */
[----:B------:R-:W3:Y:S01]  /*3f0a0*/  LDL.LU.64 R22, [R1+0x3bd0] ;  /* 0x003bd00001167983 */ /* 0x000ee20000300a00 */
[----:B------:R-:W3:Y:S11]  /*3f0b0*/  LDL.LU.64 R20, [R1+0x3bc8] ;  /* 0x003bc80001147983 */ /* 0x000ef60000300a00 */
[----:B------:R-:W-:Y:S01]  /*3f0c0*/  @!UPT UIADD3 URZ, URZ, URZ, URZ ;  /* 0x0000003f3f3ff290 */ /* 0x000fe2000fffe03f */
[----:B------:R-:W-:Y:S02]  /*3f0d0*/  STL.64 [R1+0x1c0], R12 ;  /* 0x0001c00c01007387 */ /* 0x000fe40000100a00 */
[----:B------:R-:W-:Y:S02]  /*3f0e0*/  STL.64 [R1+0x1c8], R14 ;  /* 0x0001c80e01007387 */ /* 0x000fe40000100a00 */
[----:B------:R-:W0:Y:S04]  /*3f0f0*/  LDSM.16.MT88.4 R12, [R2+0x18080] ;  /* 0x01808000020c783b */ /* 0x000e280000004200 */
[----:B0-----:R-:W-:Y:S01]  /*3f100*/  STL.64 [R1+0x60], R12 ;  /* 0x0000600c01007387 */ /* 0x001fe20000100a00 */
[----:B------:R0:W-:Y:S03]  /*3f110*/  STL.64 [R1+0x68], R14 ;  /* 0x0000680e01007387 */ /* 0x0001e60000100a00 */
[----:B0-----:R-:W3:Y:S01]  /*3f120*/  LDL.LU.64 R14, [R1+0x3bc0] ;  /* 0x003bc000010e7983 */ /* 0x001ee20000300a00 */
[----:B------:R-:W3:Y:S02]  /*3f130*/  LDL.LU.64 R12, [R1+0x3bb8] ;  /* 0x003bb800010c7983 */ /* 0x000ee40000300a00 */
[----:B------:R-:W-:Y:S01]  /*3f140*/  STL [R1+0x3af8], R2 ;  /* 0x003af80201007387 */ /* 0x000fe20000100800 */
        /* <DEDUP_REMOVED lines=15> */
[C---:B---3--:R-:W-:Y:S08]  /*3f240*/  HMMA.16816.F32.BF16 R20, R12.reuse, R10, R20 ;  /* 0x0000000a0c14723c */ /* 0x048ff00000041814 */
[----:B------:R-:W-:Y:S11]  /*3f250*/  HMMA.16816.F32.BF16 R12, R12, R6, R16 ;  /* 0x000000060c0c723c */ /* 0x000ff60000041810 */
[----:B------:R-:W-:Y:S04]  /*3f260*/  @!UPT UIADD3 URZ, URZ, URZ, URZ ;  /* 0x0000003f3f3ff290 */ /* 0x000fe8000fffe03f */
[----:B------:R0:W-:Y:S04]  /*3f270*/  STL.64 [R1+0x1a0], R20 ;  /* 0x0001a01401007387 */ /* 0x0001e80000100a00 */
[----:B0-----:R-:W3:Y:S01]  /*3f280*/  LDL.LU.64 R20, [R1+0x3b80] ;  /* 0x003b800001147983 */ /* 0x001ee20000300a00 */
[----:B------:R-:W2:Y:S02]  /*3f290*/  LDL.LU.64 R18, [R1+0x3b78] ;  /* 0x003b780001127983 */ /* 0x000ea40000300a00 */
[----:B------:R-:W2:Y:S01]  /*3f2a0*/  LDL.LU.64 R16, [R1+0x3b70] ;  /* 0x003b700001107983 */ /* 0x000ea20000300a00 */
[----:B----4-:R-:W-:Y:S01]  /*3f2b0*/  MOV R27, R29 ;  /* 0x0000001d001b7202 */ /* 0x010fe20000000f00 */
[----:B------:R0:W-:Y:S01]  /*3f2c0*/  STL.64 [R1+0x180], R12 ;  /* 0x0001800c01007387 */ /* 0x0001e20000100a00 */
[----:B------:R1:W-:Y:S01]  /*3f2d0*/  STL.64 [R1+0x188], R14 ;  /* 0x0001880e01007387 */ /* 0x0003e20000100a00 */
[----:B------:R-:W-:-:S02]  /*3f2e0*/  MOV R2, R22 ;  /* 0x0000001600027202 */ /* 0x000fc40000000f00 */
[----:B------:R-:W-:Y:S01]  /*3f2f0*/  MOV R29, R23 ;  /* 0x00000017001d7202 */ /* 0x000fe20000000f00 */
[----:B0-----:R-:W4:Y:S01]  /*3f300*/  LDL.LU R12, [R1+0x50] ;  /* 0x00005000010c7983 */ /* 0x001f220000300800 */
[----:B------:R-:W-:Y:S02]  /*3f310*/  IMAD.MOV.U32 R13, RZ, RZ, R28 ;  /* 0x000000ffff0d7224 */ /* 0x000fe400078e001c */
[----:B------:R-:W3:Y:S01]  /*3f320*/  LDL.LU R28, [R1+0x3b68] ;  /* 0x003b6800011c7983 */ /* 0x000ee20000300800 */
[----:B-1----:R-:W-:Y:S02]  /*3f330*/  MOV R14, R4 ;  /* 0x00000004000e7202 */ /* 0x002fe40000000f00 */
[----:B------:R-:W-:Y:S01]  /*3f340*/  MOV R15, R5 ;  /* 0x00000005000f7202 */ /* 0x000fe20000000f00 */
[----:B------:R-:W3:Y:S01]  /*3f350*/  LDL.LU R4, [R1+0x3b64] ;  /* 0x003b640001047983 */ /* 0x000ee20000300800 */
[----:B------:R-:W3:Y:S01]  /*3f360*/  LDL.LU R5, [R1+0x3b60] ;  /* 0x003b600001057983 */ /* 0x000ee20000300800 */
[C---:B--2---:R-:W-:Y:S11]  /*3f370*/  HMMA.16816.F32.BF16 R24, R16.reuse, R10, R24 ;  /* 0x0000000a1018723c */ /* 0x044ff60000041818 */
[----:B------:R-:W-:Y:S11]  /*3f380*/  @!UPT UIADD3 URZ, URZ, URZ, URZ ;  /* 0x0000003f3f3ff290 */ /* 0x000ff6000fffe03f */
[----:B------:R-:W-:Y:S01]  /*3f390*/  @!UPT UIADD3 URZ, URZ, URZ, URZ ;  /* 0x0000003f3f3ff290 */ /* 0x000fe2000fffe03f */
[----:B------:R0:W-:Y:S01]  /*3f3a0*/  STL.64 [R1+0x170], R24 ;  /* 0x0001701801007387 */ /* 0x0001e20000100a00 */
[----:B------:R-:W-:Y:S01]  /*3f3b0*/  MOV R22, R26 ;  /* 0x0000001a00167202 */ /* 0x000fe20000000f00 */
[----:B------:R-:W-:Y:S02]  /*3f3c0*/  IMAD.MOV.U32 R23, RZ, RZ, R27 ;  /* 0x000000ffff177224 */ /* 0x000fe400078e001b */
[----:B------:R-:W2:Y:S04]  /*3f3d0*/  LDL.LU.64 R26, [R1+0x3b58] ;  /* 0x003b5800011a7983 */ /* 0x000ea80000300a00 */
[----:B0-----:R-:W2:Y:S02]  /*3f3e0*/  LDL.LU.64 R24, [R1+0x3b50] ;  /* 0x003b500001187983 */ /* 0x001ea40000300a00 */
[----:B--2---:R-:W-:Y:S02]  /*3f3f0*/  HMMA.16816.F32.BF16 R16, R16, R6, R24 ;  /* 0x000000061010723c */ /* 0x004fe40000041818 */
[----:B------:R-:W2:Y:S01]  /*3f400*/  LDL.LU.64 R26, [R1+0x3b48] ;  /* 0x003b4800011a7983 */ /* 0x000ea20000300a00 */
[----:B------:R-:W2:Y:S11]  /*3f410*/  LDL.LU.64 R24, [R1+0x3b40] ;  /* 0x003b400001187983 */ /* 0x000eb60000300a00 */
[----:B------:R-:W-:Y:S09]  /*3f420*/  @!UPT UIADD3 URZ, URZ, URZ, URZ ;  /* 0x0000003f3f3ff290 */ /* 0x000ff2000fffe03f */
[----:B------:R0:W-:Y:S01]  /*3f430*/  STL.64 [R1+0x150], R16 ;  /* 0x0001501001007387 */ /* 0x0001e20000100a00 */
[----:B------:R1:W-:Y:S03]  /*3f440*/  STL.64 [R1+0x158], R18 ;  /* 0x0001581201007387 */ /* 0x0003e60000100a00 */
[----:B0-----:R-:W4:Y:S01]  /*3f450*/  LDL.LU R16, [R1+0xb0] ;  /* 0x0000b00001107983 */ /* 0x001f220000300800 */
[----:B------:R-:W4:Y:S02]  /*3f460*/  LDL.LU R17, [R1+0xb4] ;  /* 0x0000b40001117983 */ /* 0x000f240000300800 */
[----:B-1----:R-:W4:Y:S02]  /*3f470*/  LDL.LU R18, [R1+0xb8] ;  /* 0x0000b80001127983 */ /* 0x002f240000300800 */
[----:B------:R-:W4:Y:S01]  /*3f480*/  LDL.LU R19, [R1+0xbc] ;  /* 0x0000bc0001137983 */ /* 0x000f220000300800 */
[----:B------:R3:W-:Y:S02]  /*3f490*/  STL.64 [R1+0x3b28], R22 ;  /* 0x003b281601007387 */ /* 0x0007e40000100a00 */
[----:B---3--:R-:W-:-:S02]  /*3f4a0*/  MOV R22, R5 ;  /* 0x0000000500167202 */ /* 0x008fc40000000f00 */
[----:B------:R-:W-:Y:S02]  /*3f4b0*/  MOV R23, R4 ;  /* 0x0000000400177202 */ /* 0x000fe40000000f00 */
[----:B------:R-:W0:Y:S04]  /*3f4c0*/  LDSM.16.MT88.4 R4, [R28+0x18000] ;  /* 0x018000001c04783b */ /* 0x000e280000004200 */
[----:B------:R1:W-:Y:S01]  /*3f4d0*/  STL.64 [R1+0x3b20], R20 ;  /* 0x003b201401007387 */ /* 0x0003e20000100a00 */
[----:B----4-:R-:W-:Y:S11]  /*3f4e0*/  HMMA.16816.F32.BF16 R16, R12, R20, R16 ;  /* 0x000000140c10723c */ /* 0x010ff60000041810 */
[----:B------:R-:W-:Y:S11]  /*3f4f0*/  @!UPT UIADD3 URZ, URZ, URZ, URZ ;  /* 0x0000003f3f3ff290 */ /* 0x000ff6000fffe03f */
[----:B------:R-:W-:Y:S01]  /*3f500*/  @!UPT UIADD3 URZ, URZ, URZ, URZ ;  /* 0x0000003f3f3ff290 */ /* 0x000fe2000fffe03f */
[----:B------:R-:W-:Y:S01]  /*3f510*/  STL.64 [R1+0x140], R16 ;  /* 0x0001401001007387 */ /* 0x000fe20000100a00 */
[----:B------:R-:W-:Y:S02]  /*3f520*/  STL.64 [R1+0x148], R18 ;  /* 0x0001481201007387 */ /* 0x000fe40000100a00 */
[----:B-1----:R-:W3:Y:S02]  /*3f530*/  LDL.LU R20, [R1+0xd0] ;  /* 0x0000d00001147983 */ /* 0x002ee40000300800 */
[----:B------:R-:W3:Y:S01]  /*3f540*/  LDL.LU R21, [R1+0xd4] ;  /* 0x0000d40001157983 */ /* 0x000ee20000300800 */
[----:B0-----:R0:W-:Y:S01]  /*3f550*/  STL.64 [R1+0x3ad0], R6 ;  /* 0x003ad00601007387 */ /* 0x0011e20000100a00 */
[----:B------:R2:W-:Y:S03]  /*3f560*/  STL.64 [R1+0x3ac8], R4 ;  /* 0x003ac80401007387 */ /* 0x0005e60000100a00 */
[----:B------:R-:W1:Y:S01]  /*3f570*/  LDSM.16.MT88.4 R16, [R28+0x18080] ;  /* 0x018080001c10783b */ /* 0x000e620000004200 */
[----:B0-----:R-:W-:-:S02]  /*3f580*/  MOV R6, R9 ;  /* 0x0000000900067202 */ /* 0x001fc40000000f00 */
[----:B--2---:R-:W-:Y:S02]  /*3f590*/  MOV R4, R25 ;  /* 0x0000001900047202 */ /* 0x004fe40000000f00 */
[----:B------:R-:W-:Y:S01]  /*3f5a0*/  MOV R7, R3 ;  /* 0x0000000300077202 */ /* 0x000fe20000000f00 */
[----:B------:R-:W3:Y:S01]  /*3f5b0*/  LDL.LU R25, [R1+0x3b3c] ;  /* 0x003b3c0001197983 */ /* 0x000ee20000300800 */
[----:B------:R-:W-:Y:S02]  /*3f5c0*/  IMAD.MOV.U32 R5, RZ, RZ, R8 ;  /* 0x000000ffff057224 */ /* 0x000fe400078e0008 */
[----:B------:R-:W2:Y:S02]  /*3f5d0*/  LDL.LU R8, [R1+0x3b38] ;  /* 0x003b380001087983 */ /* 0x000ea40000300800 */
[----:B------:R-:W4:Y:S01]  /*3f5e0*/  LDL.LU R9, [R1+0x3b34] ;  /* 0x003b340001097983 */ /* 0x000f220000300800 */
[----:B------:R-:W2:Y:S01]  /*3f5f0*/  LDL.LU R3, [R1+0x3b30] ;  /* 0x003b300001037983 */ /* 0x000ea20000300800 */
[----:B------:R-:W-:Y:S02]  /*3f600*/  STL.64 [R1+0x3b08], R6 ;  /* 0x003b080601007387 */ /* 0x000fe40000100a00 */
[----:B------:R0:W-:Y:S02]  /*3f610*/  STL.64 [R1+0x3b00], R4 ;  /* 0x003b000401007387 */ /* 0x0001e40000100a00 */
        /* <DEDUP_REMOVED lines=10> */
[----:B-1----:R4:W-:Y:S02]  /*3f6c0*/  STL.64 [R1+0x3ab0], R18 ;  /* 0x003ab01201007387 */ /* 0x0029e40000100a00 */
[----:B----4-:R-:W-:Y:S01]  /*3f6d0*/  MOV R18, R9 ;  /* 0x0000000900127202 */ /* 0x010fe20000000f00 */
[----:B------:R-:W-:-:S02]  /*3f6e0*/  IMAD.MOV.U32 R19, RZ, RZ, R8 ;  /* 0x000000ffff137224 */ /* 0x000fc400078e0008 */
[----:B------:R-:W0:Y:S01]  /*3f6f0*/  LDSM.16.MT88.4 R8, [R3+0x18000] ;  /* 0x018000000308783b */ /* 0x000e220000004200 */
[----:B---3--:R-:W-:Y:S03]  /*3f700*/  HMMA.16816.F32.BF16 R12, R12, R24, R20 ;  /* 0x000000180c0c723c */ /* 0x008fe60000041814 */
[----:B------:R1:W-:Y:S04]  /*3f710*/  STL.64 [R1+0x3aa8], R16 ;  /* 0x003aa81001007387 */ /* 0x0003e80000100a00 */
[----:B-1----:R-:W3:Y:S01]  /*3f720*/  LDL.LU R16, [R1+0x80] ;  /* 0x0000800001107983 */ /* 0x002ee20000300800 */
[----:B------:R-:W3:Y:S03]  /*3f730*/  LDL.LU R17, [R1+0x84] ;  /* 0x0000840001117983 */ /* 0x000ee60000300800 */
[----:B0-----:R-:W-:Y:S01]  /*3f740*/  STL.64 [R1+0x3a90], R10 ;  /* 0x003a900a01007387 */ /* 0x001fe20000100a00 */
[----:B------:R0:W-:Y:S03]  /*3f750*/  STL.64 [R1+0x3a88], R8 ;  /* 0x003a880801007387 */ /* 0x0001e60000100a00 */
[----:B0-----:R-:W4:Y:S01]  /*3f760*/  LDL.LU R8, [R1+0x90] ;  /* 0x0000900001087983 */ /* 0x001f220000300800 */
[----:B------:R-:W4:Y:S02]  /*3f770*/  LDL.LU R9, [R1+0x94] ;  /* 0x0000940001097983 */ /* 0x000f240000300800 */
[----:B------:R-:W4:Y:S02]  /*3f780*/  LDL.LU R10, [R1+0x98] ;  /* 0x00009800010a7983 */ /* 0x000f240000300800 */
[----:B------:R-:W4:Y:S01]  /*3f790*/  LDL.LU R11, [R1+0x9c] ;  /* 0x00009c00010b7983 */ /* 0x000f220000300800 */
[----:B------:R-:W2:Y:S01]  /*3f7a0*/  LDL.LU.64 R22, [R1+0x3b28] ;  /* 0x003b280001167983 */ /* 0x000ea20000300a00 */
[----:B------:R-:W2:Y:S02]  /*3f7b0*/  LDL.LU.64 R20, [R1+0x3b20] ;  /* 0x003b200001147983 */ /* 0x000ea40000300a00 */
[----:B------:R-:W-:Y:S02]  /*3f7c0*/  STL.64 [R1+0x130], R12 ;  /* 0x0001300c01007387 */ /* 0x000fe40000100a00 */
[----:B------:R-:W-:Y:S02]  /*3f7d0*/  STL.64 [R1+0x138], R14 ;  /* 0x0001380e01007387 */ /* 0x000fe40000100a00 */
[----:B------:R-:W0:Y:S04]  /*3f7e0*/  LDSM.16.MT88.4 R12, [R3+0x18080] ;  /* 0x01808000030c783b */ /* 0x000e280000004200 */
[----:B0-----:R-:W-:Y:S01]  /*3f7f0*/  STL.64 [R1+0x3a68], R14 ;  /* 0x003a680e01007387 */ /* 0x001fe20000100a00 */
[----:B------:R0:W-:Y:S03]  /*3f800*/  STL.64 [R1+0x3a60], R12 ;  /* 0x003a600c01007387 */ /* 0x0001e60000100a00 */
[----:B0-----:R-:W2:Y:S01]  /*3f810*/  LDL.LU R12, [R1+0x20] ;  /* 0x00002000010c7983 */ /* 0x001ea20000300800 */
[----:B------:R-:W2:Y:S01]  /*3f820*/  LDL.LU R13, [R1+0x24] ;  /* 0x00002400010d7983 */ /* 0x000ea20000300800 */
[----:B------:R-:W-:-:S02]  /*3f830*/  MOV R14, R27 ;  /* 0x0000001b000e7202 */ /* 0x000fc40000000f00 */
[----:B------:R-:W-:Y:S01]  /*3f840*/  MOV R15, R26 ;  /* 0x0000001a000f7202 */ /* 0x000fe20000000f00 */
[----:B------:R-:W-:Y:S06]  /*3f850*/  STL [R1+0x3a38], R3 ;  /* 0x003a380301007387 */ /* 0x000fec0000100800 */
[C---:B--2---:R-:W-:Y:S11]  /*3f860*/  HMMA.16816.F32.BF16 R4, R12.reuse, R20, R4 ;  /* 0x000000140c04723c */ /* 0x044ff60000041804 */
[----:B------:R-:W-:Y:S11]  /*3f870*/  @!UPT UIADD3 URZ, URZ, URZ, URZ ;  /* 0x0000003f3f3ff290 */ /* 0x000ff6000fffe03f */
[----:B------:R-:W-:Y:S01]  /*3f880*/  @!UPT UIADD3 URZ, URZ, URZ, URZ ;  /* 0x0000003f3f3ff290 */ /* 0x000fe2000fffe03f */
[----:B------:R0:W-:Y:S01]  /*3f890*/  STL.64 [R1+0x120], R4 ;  /* 0x0001200401007387 */ /* 0x0001e20000100a00 */
[----:B------:R-:W-:Y:S01]  /*3f8a0*/  MOV R26, R6 ;  /* 0x00000006001a7202 */ /* 0x000fe20000000f00 */
[----:B------:R-:W-:Y:S02]  /*3f8b0*/  IMAD.MOV.U32 R27, RZ, RZ, R7 ;  /* 0x000000ffff1b7224 */ /* 0x000fe400078e0007 */
[----:B------:R-:W2:Y:S04]  /*3f8c0*/  LDL.LU.64 R6, [R1+0x3b18] ;  /* 0x003b180001067983 */ /* 0x000ea80000300a00 */
[----:B0-----:R-:W2:Y:S01]  /*3f8d0*/  LDL.LU.64 R4, [R1+0x3b10] ;  /* 0x003b100001047983 */ /* 0x001ea20000300a00 */
[----:B------:R-:W-:Y:S02]  /*3f8e0*/  STL [R1+0x3a40], R27 ;  /* 0x003a401b01007387 */ /* 0x000fe40000100800 */
[----:B------:R-:W-:Y:S01]  /*3f8f0*/  STL [R1+0x3a3c], R26 ;  /* 0x003a3c1a01007387 */ /* 0x000fe20000100800 */
[----:B--2---:R-:W-:Y:S01]  /*3f900*/  HMMA.16816.F32.BF16 R12, R12, R24, R4 ;  /* 0x000000180c0c723c */ /* 0x004fe20000041804 */
[----:B------:R-:W4:Y:S01]  /*3f910*/  LDL.LU.64 R6, [R1+0x3b08] ;  /* 0x003b080001067983 */ /* 0x000f220000300a00 */
[----:B------:R-:W4:Y:S11]  /*3f920*/  LDL.LU.64 R4, [R1+0x3b00] ;  /* 0x003b000001047983 */ /* 0x000f360000300a00 */
[----:B------:R-:W-:Y:S10]  /*3f930*/  @!UPT UIADD3 URZ, URZ, URZ, URZ ;  /* 0x0000003f3f3ff290 */ /* 0x000ff4000fffe03f */
[----:B------:R-:W-:Y:S01]  /*3f940*/  STL.64 [R1+0x110], R12 ;  /* 0x0001100c01007387 */ /* 0x000fe20000100a00 */
[----:B------:R-:W-:Y:S01]  /*3f950*/  STL [R1+0x118], R14 ;  /* 0x0001180e01007387 */ /* 0x000fe20000100800 */
[----:B------:R-:W-:Y:S02]  /*3f960*/  MOV R3, R15 ;  /* 0x0000000f00037202 */ /* 0x000fe40000000f00 */
[----:B------:R-:W0:Y:S04]  /*3f970*/  LDSM.16.MT88.4 R12, [R0+0x19000] ;  /* 0x01900000000c783b */ /* 0x000e280000004200 */
[----:B------:R1:W-:Y:S04]  /*3f980*/  STL [R1+0x3a44], R3 ;  /* 0x003a440301007387 */ /* 0x0003e80000100800 */
[----:B0-----:R-:W-:Y:S01]  /*3f990*/  STL.64 [R1+0x30], R12 ;  /* 0x0000300c01007387 */ /* 0x001fe20000100a00 */
[----:B------:R-:W-:Y:S01]  /*3f9a0*/  STL.64 [R1+0x38], R14 ;  /* 0x0000380e01007387 */ /* 0x000fe20000100a00 */
[C---:B----4-:R-:W-:Y:S11]  /*3f9b0*/  HMMA.16816.F32.BF16 R8, R4.reuse, R20, R8 ;  /* 0x000000140408723c */ /* 0x050ff60000041808 */
[----:B------:R-:W-:Y:S11]  /*3f9c0*/  @!UPT UIADD3 URZ, URZ, URZ, URZ ;  /* 0x0000003f3f3ff290 */ /* 0x000ff6000fffe03f */
[----:B------:R-:W-:Y:S01]  /*3f9d0*/  @!UPT UIADD3 URZ, URZ, URZ, URZ ;  /* 0x0000003f3f3ff290 */ /* 0x000fe2000fffe03f */
[----:B------:R3:W-:Y:S01]  /*3f9e0*/  STL [R1+0x100], R8 ;  /* 0x0001000801007387 */ /* 0x0007e20000100800 */
[----:B-1----:R-:W-:Y:S02]  /*3f9f0*/  MOV R3, R9 ;  /* 0x0000000900037202 */ /* 0x002fe40000000f00 */
[----:B------:R-:W-:Y:S01]  /*3fa00*/  MOV R27, R10 ;  /* 0x0000000a001b7202 */ /* 0x000fe20000000f00 */
[----:B------:R-:W-:Y:S02]  /*3fa10*/  IMAD.MOV.U32 R26, RZ, RZ, R11 ;  /* 0x000000ffff1a7224 */ /* 0x000fe400078e000b */
[----:B---3--:R-:W-:Y:S03]  /*3fa20*/  HMMA.16816.F32.BF16 R8, R4, R24, R16 ;  /* 0x000000180408723c */ /* 0x008fe60000041810 */
[----:B------:R-:W-:Y:S01]  /*3fa30*/  STL [R1+0x3a50], R26 ;  /* 0x003a501a01007387 */ /* 0x000fe20000100800 */
[----:B------:R-:W-:Y:S02]  /*3fa40*/  STL [R1+0x3a4c], R27 ;  /* 0x003a4c1b01007387 */ /* 0x000fe40000100800 */
[----:B------:R-:W-:Y:S02]  /*3fa50*/  STL [R1+0x3a48], R3 ;  /* 0x003a480301007387 */ /* 0x000fe40000100800 */
[----:B------:R-:W2:Y:S11]  /*3fa60*/  LDL.LU R4, [R1+0x60] ;  /* 0x0000600001047983 */ /* 0x000eb60000300800 */
[----:B------:R-:W-:Y:S04]  /*3fa70*/  @!UPT UIADD3 URZ, URZ, URZ, URZ ;  /* 0x0000003f3f3ff290 */ /* 0x000fe8000fffe03f */
[----:B------:R0:W-:Y:S01]  /*3fa80*/  STL.64 [R1+0x90], R8 ;  /* 0x0000900801007387 */ /* 0x0001e20000100a00 */
[----:B------:R1:W-:Y:S02]  /*3fa90*/  STL.64 [R1+0x98], R10 ;  /* 0x0000980a01007387 */ /* 0x0003e40000100a00 */
[----:B------:R-:W2:Y:S02]  /*3faa0*/  LDL.LU R5, [R1+0x64] ;  /* 0x0000640001057983 */ /* 0x000ea40000300800 */
[----:B------:R-:W2:Y:S01]  /*3fab0*/  LDL.LU R6, [R1+0x68] ;  /* 0x0000680001067983 */ /* 0x000ea20000300800 */
[----:B------:R-:W2:Y:S01]  /*3fac0*/  LDL.LU R7, [R1+0x6c] ;  /* 0x00006c0001077983 */ /* 0x000ea20000300800 */
[----:B------:R-:W3:Y:S02]  /*3fad0*/  LDL.LU R12, [R1+0x180] ;  /* 0x00018000010c7983 */ /* 0x000ee40000300800 */
[----:B------:R-:W3:Y:S02]  /*3fae0*/  LDL.LU R13, [R1+0x184] ;  /* 0x00018400010d7983 */ /* 0x000ee40000300800 */
[----:B------:R-:W4:Y:S01]  /*3faf0*/  LDL.LU R14, [R1+0x188] ;  /* 0x00018800010e7983 */ /* 0x000f220000300800 */
[----:B------:R-:W4:Y:S04]  /*3fb00*/  LDL.LU R15, [R1+0x18c] ;  /* 0x00018c00010f7983 */ /* 0x000f280000300800 */
[----:B0-----:R-:W2:Y:S01]  /*3fb10*/  LDL.LU R8, [R1+0x190] ;  /* 0x0001900001087983 */ /* 0x001ea20000300800 */
[----:B------:R-:W2:Y:S02]  /*3fb20*/  LDL.LU R9, [R1+0x194] ;  /* 0x0001940001097983 */ /* 0x000ea40000300800 */
[----:B-1----:R-:W2:Y:S02]  /*3fb30*/  LDL.LU R10, [R1+0x198] ;  /* 0x00019800010a7983 */ /* 0x002ea40000300800 */
[----:B------:R-:W2:Y:S01]  /*3fb40*/  LDL.LU R11, [R1+0x19c] ;  /* 0x00019c00010b7983 */ /* 0x000ea20000300800 */
[----:B------:R-:W2:Y:S01]  /*3fb50*/  LDL.LU R16, [R1+0x1c0] ;  /* 0x0001c00001107983 */ /* 0x000ea20000300800 */
        /* <DEDUP_REMOVED lines=27> */
[----:B----4-:R0:W-:Y:S01]  /*3fd10*/  STL.64 [R1+0x3a78], R14 ;  /* 0x003a780e01007387 */ /* 0x0101e20000100a00 */
[----:B---3--:R1:W-:Y:S01]  /*3fd20*/  STL.64 [R1+0x3a70], R12 ;  /* 0x003a700c01007387 */ /* 0x0083e20000100a00 */
[----:B0-----:R-:W-:-:S02]  /*3fd30*/  MOV R14, R2 ;  /* 0x00000002000e7202 */ /* 0x001fc40000000f00 */
[----:B-1----:R-:W3:Y:S01]  /*3fd40*/  LDL.LU R12, [R1+0x1a0] ;  /* 0x0001a000010c7983 */ /* 0x002ee20000300800 */
[----:B------:R-:W3:Y:S02]  /*3fd50*/  LDL.LU R13, [R1+0x1a4] ;  /* 0x0001a400010d7983 */ /* 0x000ee40000300800 */
[----:B------:R-:W4:Y:S01]  /*3fd60*/  LDL.LU R2, [R1+0x3af8] ;  /* 0x003af80001027983 */ /* 0x000f220000300800 */
[C---:B--2---:R-:W-:Y:S11]  /*3fd70*/  HMMA.16816.F32.BF16 R16, R4.reuse, R20, R16 ;  /* 0x000000140410723c */ /* 0x044ff60000041810 */
[----:B------:R-:W-:Y:S11]  /*3fd80*/  @!UPT UIADD3 URZ, URZ, URZ, URZ ;  /* 0x0000003f3f3ff290 */ /* 0x000ff6000fffe03f */
[----:B------:R-:W-:Y:S01]  /*3fd90*/  @!UPT UIADD3 URZ, URZ, URZ, URZ ;  /* 0x0000003f3f3ff290 */ /* 0x000fe2000fffe03f */
[----:B------:R-:W-:Y:S01]  /*3fda0*/  STL [R1+0x70], R16 ;  /* 0x0000701001007387 */ /* 0x000fe20000100800 */
[----:B------:R-:W-:Y:S01]  /*3fdb0*/  MOV R26, R17 ;  /* 0x00000011001a7202 */ /* 0x000fe20000000f00 */
[----:B------:R-:W-:Y:S01]  /*3fdc0*/  IMAD.MOV.U32 R27, RZ, RZ, R18 ;  /* 0x000000ffff1b7224 */ /* 0x000fe200078e0012 */
[----:B------:R-:W-:Y:S02]  /*3fdd0*/  MOV R3, R19 ;  /* 0x0000001300037202 */ /* 0x000fe40000000f00 */
[----:B------:R-:W0:Y:S04]  /*3fde0*/  LDSM.16.MT88.4 R16, [R0+0x19080] ;  /* 0x019080000010783b */ /* 0x000e280000004200 */
[----:B------:R-:W-:Y:S01]  /*3fdf0*/  STL [R1+0x3a5c], R3 ;  /* 0x003a5c0301007387 */ /* 0x000fe20000100800 */
[----:B------:R-:W-:Y:S02]  /*3fe00*/  STL [R1+0x3a58], R27 ;  /* 0x003a581b01007387 */ /* 0x000fe40000100800 */
[----:B------:R-:W-:Y:S02]  /*3fe10*/  STL [R1+0x3a54], R26 ;  /* 0x003a541a01007387 */ /* 0x000fe40000100800 */
[----:B------:R-:W-:Y:S01]  /*3fe20*/  STL [R1+0x3980], R0 ;  /* 0x0039800001007387 */ /* 0x000fe20000100800 */
[----:B0-----:R-:W-:Y:S01]  /*3fe30*/  STL.64 [R1+0x20], R16 ;  /* 0x0000201001007387 */ /* 0x001fe20000100a00 */
[----:B------:R-:W-:Y:S02]  /*3fe40*/  STL.64 [R1+0x28], R18 ;  /* 0x0000281201007387 */ /* 0x000fe40000100a00 */
[----:B----4-:R-:W0:Y:S02]  /*3fe50*/  LDSM.16.MT88.4 R16, [R2+0x19000] ;  /* 0x019000000210783b */ /* 0x010e240000004200 */
[----:B0-----:R-:W-:Y:S02]  /*3fe60*/  STL.64 [R1+0x10], R16 ;  /* 0x0000101001007387 */ /* 0x001fe40000100a00 */
[----:B------:R-:W-:Y:S02]  /*3fe70*/  STL.64 [R1+0x18], R18 ;  /* 0x0000181201007387 */ /* 0x000fe40000100a00 */
[----:B------:R-:W0:Y:S02]  /*3fe80*/  LDSM.16.MT88.4 R16, [R2+0x19080] ;  /* 0x019080000210783b */ /* 0x000e240000004200 */
[----:B0-----:R-:W-:Y:S02]  /*3fe90*/  STL.64 [R1], R16 ;  /* 0x0000001001007387 */ /* 0x001fe40000100a00 */
[----:B------:R0:W-:Y:S02]  /*3fea0*/  STL.64 [R1+0x8], R18 ;  /* 0x0000081201007387 */ /* 0x0001e40000100a00 */
[----:B0-----:R-:W2:Y:S01]  /*3feb0*/  LDL.LU.64 R18, [R1+0x3af0] ;  /* 0x003af00001127983 */ /* 0x001ea20000300a00 */
[----:B------:R-:W2:Y:S02]  /*3fec0*/  LDL.LU.64 R16, [R1+0x3ae8] ;  /* 0x003ae80001107983 */ /* 0x000ea40000300a00 */
[----:B--2---:R-:W-:Y:S01]  /*3fed0*/  HMMA.16816.F32.BF16 R4, R4, R24, R16 ;  /* 0x000000180404723c */ /* 0x004fe20000041810 */
[----:B------:R-:W2:Y:S01]  /*3fee0*/  LDL.LU.64 R18, [R1+0x3ae0] ;  /* 0x003ae00001127983 */ /* 0x000ea20000300a00 */
[----:B------:R-:W2:Y:S11]  /*3fef0*/  LDL.LU.64 R16, [R1+0x3ad8] ;  /* 0x003ad80001107983 */ /* 0x000eb60000300a00 */
[----:B------:R-:W-:Y:S10]  /*3ff00*/  @!UPT UIADD3 URZ, URZ, URZ, URZ ;  /* 0x0000003f3f3ff290 */ /* 0x000ff4000fffe03f */
[----:B------:R-:W-:Y:S01]  /*3ff10*/  STL [R1+0x50], R4 ;  /* 0x0000500401007387 */ /* 0x000fe20000100800 */
[----:B------:R-:W-:Y:S02]  /*3ff20*/  MOV R3, R5 ;  /* 0x0000000500037202 */ /* 0x000fe40000000f00 */
[----:B------:R-:W-:Y:S01]  /*3ff30*/  MOV R27, R6 ;  /* 0x00000006001b7202 */ /* 0x000fe20000000f00 */
[----:B------:R-:W-:Y:S02]  /*3ff40*/  IMAD.MOV.U32 R26, RZ, RZ, R7 ;  /* 0x000000ffff1a7224 */ /* 0x000fe400078e0007 */
[----:B------:R-:W0:Y:S04]  /*3ff50*/  LDSM.16.MT88.4 R4, [R28+0x19000] ;  /* 0x019000001c04783b */ /* 0x000e280000004200 */
[----:B0-----:R-:W-:Y:S01]  /*3ff60*/  STL.64 [R1+0x40], R4 ;  /* 0x0000400401007387 */ /* 0x001fe20000100a00 */
[----:B------:R0:W-:Y:S03]  /*3ff70*/  STL.64 [R1+0x48], R6 ;  /* 0x0000480601007387 */ /* 0x0001e60000100a00 */
[----:B0-----:R-:W2:Y:S01]  /*3ff80*/  LDL.LU.64 R6, [R1+0x3ad0] ;  /* 0x003ad00001067983 */ /* 0x001ea20000300a00 */
[----:B------:R-:W2:Y:S01]  /*3ff90*/  LDL.LU.64 R4, [R1+0x3ac8] ;  /* 0x003ac80001047983 */ /* 0x000ea20000300a00 */
[----:B------:R-:W-:Y:S01]  /*3ffa0*/  MOV R15, R29 ;  /* 0x0000001d000f7202 */ /* 0x000fe20000000f00 */
[C---:B--2---:R-:W-:Y:S11]  /*3ffb0*/  HMMA.16816.F32.BF16 R16, R4.reuse, R20, R16 ;  /* 0x000000140410723c */ /* 0x044ff60000041810 */
[----:B------:R-:W-:Y:S11]  /*3ffc0*/  @!UPT UIADD3 URZ, URZ, URZ, URZ ;  /* 0x0000003f3f3ff290 */ /* 0x000ff6000fffe03f */
[----:B------:R-:W-:Y:S01]  /*3ffd0*/  @!UPT UIADD3 URZ, URZ, URZ, URZ ;  /* 0x0000003f3f3ff290 */ /* 0x000fe2000fffe03f */
[----:B------:R0:W-:Y:S01]  /*3ffe0*/  STL [R1+0x60], R16 ;  /* 0x0000601001007387 */ /* 0x0001e20000100800 */
[----:B------:R-:W-:Y:S02]  /*3fff0*/  MOV R28, R18 ;  /* 0x00000012001c7202 */ /* 0x000fe40000000f00 */
[----:B------:R-:W-:Y:S02]  /*40000*/  MOV R2, R19 ;  /* 0x0000001300027202 */ /* 0x000fe40000000f00 */
[----:B------:R-:W-:Y:S01]  /*40010*/  MOV R29, R17 ;  /* 0x00000011001d7202 */ /* 0x000fe20000000f00 */
[----:B------:R-:W2:Y:S04]  /*40020*/  LDL.LU.64 R18, [R1+0x3ac0] ;  /* 0x003ac00001127983 */ /* 0x000ea80000300a00 */
[----:B0-----:R-:W2:Y:S02]  /*40030*/  LDL.LU.64 R16, [R1+0x3ab8] ;  /* 0x003ab80001107983 */ /* 0x001ea40000300a00 */
[----:B--2---:R-:W-:Y:S02]  /*40040*/  HMMA.16816.F32.BF16 R4, R4, R24, R16 ;  /* 0x000000180404723c */ /* 0x004fe40000041810 */
[----:B------:R-:W2:Y:S01]  /*40050*/  LDL.LU.64 R18, [R1+0x3ab0] ;  /* 0x003ab00001127983 */ /* 0x000ea20000300a00 */
[----:B------:R-:W2:Y:S11]  /*40060*/  LDL.LU.64 R16, [R1+0x3aa8] ;  /* 0x003aa80001107983 */ /* 0x000eb60000300a00 */
[----:B------:R-:W-:Y:S09]  /*40070*/  @!UPT UIADD3 URZ, URZ, URZ, URZ ;  /* 0x0000003f3f3ff290 */ /* 0x000ff2000fffe03f */
[----:B------:R-:W-:Y:S01]  /*40080*/  STL.64 [R1+0xd0], R4 ;  /* 0x0000d00401007387 */ /* 0x000fe20000100a00 */
[----:B------:R-:W-:Y:S02]  /*40090*/  STL [R1+0xd8], R6 ;  /* 0x0000d80601007387 */ /* 0x000fe40000100800 */
[----:B------:R-:W-:Y:S02]  /*400a0*/  IMAD.MOV.U32 R0, RZ, RZ, R7 ;  /* 0x000000ffff007224 */ /* 0x000fe400078e0007 */
[----:B------:R-:W4:Y:S01]  /*400b0*/  LDL R7, [R1+0x126c] ;  /* 0x00126c0001077983 */ /* 0x000f220000100800 */
[C---:B--2---:R-:W-:Y:S11]  /*400c0*/  HMMA.16816.F32.BF16 R8, R16.reuse, R20, R8 ;  /* 0x000000141008723c */ /* 0x044ff60000041808 */
[----:B------:R-:W-:Y:S11]  /*400d0*/  @!UPT UIADD3 URZ, URZ, URZ, URZ ;  /* 0x0000003f3f3ff290 */ /* 0x000ff6000fffe03f */
[----:B------:R-:W-:Y:S01]  /*400e0*/  @!UPT UIADD3 URZ, URZ, URZ, URZ ;  /* 0x0000003f3f3ff290 */ /* 0x000fe2000fffe03f */
[----:B------:R-:W-:Y:S01]  /*400f0*/  STL.64 [R1+0xf0], R8 ;  /* 0x0000f00801007387 */ /* 0x000fe20000100a00 */
[----:B------:R0:W-:Y:S03]  /*40100*/  STL.64 [R1+0xf8], R10 ;  /* 0x0000f80a01007387 */ /* 0x0001e60000100a00 */
[----:B----4-:R-:W1:Y:S04]  /*40110*/  LDSM.16.MT88.4 R4, [R7+0x19080] ;  /* 0x019080000704783b */ /* 0x010e680000004200 */
        /* <DEDUP_REMOVED lines=8> */
[----:B0-----:R-:W4:Y:S01]  /*401a0*/  LDL.LU R16, [R1+0x170] ;  /* 0x0001700001107983 */ /* 0x001f220000300800 */
[----:B------:R-:W4:Y:S01]  /*401b0*/  LDL.LU R17, [R1+0x174] ;  /* 0x0001740001117983 */ /* 0x000f220000300800 */
[----:B--2---:R-:W-:Y:S02]  /*401c0*/  MOV R18, R22 ;  /* 0x0000001600127202 */ /* 0x004fe40000000f00 */
[----:B------:R-:W-:Y:S01]  /*401d0*/  MOV R19, R23 ;  /* 0x0000001700137202 */ /* 0x000fe20000000f00 */
        /* <DEDUP_REMOVED lines=11> */
[----:B------:R-:W4:Y:S02]  /*40290*/  LDL.LU.64 R12, [R1+0x3a60] ;  /* 0x003a6000010c7983 */ /* 0x000f240000300a00 */
[----:B-1----:R-:W-:Y:S11]  /*402a0*/  STL.64 [R1+0x3978], R6 ;  /* 0x0039780601007387 */ /* 0x002ff60000100a00 */
[----:B------:R-:W-:Y:S08]  /*402b0*/  @!UPT UIADD3 URZ, URZ, URZ, URZ ;  /* 0x0000003f3f3ff290 */ /* 0x000ff0000fffe03f */
[----:B------:R-:W-:Y:S01]  /*402c0*/  STL.64 [R1+0xb0], R8 ;  /* 0x0000b00801007387 */ /* 0x000fe20000100a00 */
[----:B------:R-:W-:Y:S02]  /*402d0*/  STL.64 [R1+0xb8], R10 ;  /* 0x0000b80a01007387 */ /* 0x000fe40000100a00 */
[----:B------:R0:W-:Y:S02]  /*402e0*/  STL.64 [R1+0x3970], R4 ;  /* 0x0039700401007387 */ /* 0x0001e40000100a00 */
[----:B0-----:R-:W3:Y:S01]  /*402f0*/  LDL.LU R4, [R1] ;  /* 0x0000000001047983 */ /* 0x001ee20000300800 */
[----:B------:R-:W3:Y:S02]  /*40300*/  LDL.LU R5, [R1+0x4] ;  /* 0x0000040001057983 */ /* 0x000ee40000300800 */
[----:B------:R-:W2:Y:S02]  /*40310*/  LDL.LU R6, [R1+0x8] ;  /* 0x0000080001067983 */ /* 0x000ea40000300800 */
[----:B------:R-:W2:Y:S01]  /*40320*/  LDL.LU R7, [R1+0xc] ;  /* 0x00000c0001077983 */ /* 0x000ea20000300800 */
[----:B----4-:R-:W-:Y:S01]  /*40330*/  HMMA.16816.F32.BF16 R8, R12, R20, R16 ;  /* 0x000000140c08723c */ /* 0x010fe20000041810 */
[----:B--2---:R-:W-:Y:S01]  /*40340*/  STL.64 [R1+0x39b0], R6 ;  /* 0x0039b00601007387 */ /* 0x004fe20000100a00 */
[----:B---3--:R0:W-:Y:S02]  /*40350*/  STL.64 [R1+0x39a8], R4 ;  /* 0x0039a80401007387 */ /* 0x0081e40000100a00 */
[----:B------:R-:W-:Y:S01]  /*40360*/  STL.64 [R1+0x3a28], R22 ;  /* 0x003a281601007387 */ /* 0x000fe20000100a00 */
[----:B0-----:R-:W2:Y:S11]  /*40370*/  LDL.LU R4, [R1+0x10] ;  /* 0x0000100001047983 */ /* 0x001eb60000300800 */
[----:B------:R-:W-:Y:S07]  /*40380*/  @!UPT UIADD3 URZ, URZ, URZ, URZ ;  /* 0x0000003f3f3ff290 */ /* 0x000fee000fffe03f */
[----:B------:R-:W-:Y:S02]  /*40390*/  STL.64 [R1+0xe0], R8 ;  /* 0x0000e00801007387 */ /* 0x000fe40000100a00 */
[----:B------:R-:W-:Y:S02]  /*403a0*/  STL.64 [R1+0xe8], R10 ;  /* 0x0000e80a01007387 */ /* 0x000fe40000100a00 */
[----:B------:R-:W2:Y:S01]  /*403b0*/  LDL.LU R5, [R1+0x14] ;  /* 0x0000140001057983 */ /* 0x000ea20000300800 */
[----:B------:R-:W3:Y:S01]  /*403c0*/  LDL.LU R6, [R1+0x18] ;  /* 0x0000180001067983 */ /* 0x000ee20000300800 */
[----:B------:R-:W3:Y:S03]  /*403d0*/  LDL.LU R7, [R1+0x1c] ;  /* 0x00001c0001077983 */ /* 0x000ee60000300800 */
[----:B---3--:R-:W-:Y:S01]  /*403e0*/  STL.64 [R1+0x39e0], R6 ;  /* 0x0039e00601007387 */ /* 0x008fe20000100a00 */
[----:B--2---:R-:W-:Y:S02]  /*403f0*/  STL.64 [R1+0x39d8], R4 ;  /* 0x0039d80401007387 */ /* 0x004fe40000100a00 */
[----:B------:R-:W2:Y:S02]  /*40400*/  LDL.LU.64 R16, [R1+0x40] ;  /* 0x0000400001107983 */ /* 0x000ea40000300a00 */
[----:B------:R-:W3:Y:S02]  /*40410*/  LDL.LU.64 R18, [R1+0x48] ;  /* 0x0000480001127983 */ /* 0x000ee40000300a00 */
[----:B---3--:R0:W-:Y:S01]  /*40420*/  STL.64 [R1+0x3990], R18 ;  /* 0x0039901201007387 */ /* 0x0081e20000100a00 */
[----:B--2---:R1:W-:Y:S02]  /*40430*/  STL.64 [R1+0x3988], R16 ;  /* 0x0039881001007387 */ /* 0x0043e40000100a00 */
[----:B0-----:R-:W-:Y:S01]  /*40440*/  IMAD.MOV.U32 R18, RZ, RZ, R27 ;  /* 0x000000ffff127224 */ /* 0x001fe200078e001b */
[----:B-1----:R-:W2:Y:S01]  /*40450*/  LDL.LU R16, [R1+0x50] ;  /* 0x0000500001107983 */ /* 0x002ea20000300800 */
[----:B------:R-:W-:-:S02]  /*40460*/  MOV R17, R3 ;  /* 0x0000000300117202 */ /* 0x000fc40000000f00 */
[----:B------:R-:W3:Y:S02]  /*40470*/  LDL.LU R3, [R1+0x3a5c] ;  /* 0x003a5c0001037983 */ /* 0x000ee40000300800 */
[----:B------:R-:W4:Y:S01]  /*40480*/  LDL.LU R27, [R1+0x3a58] ;  /* 0x003a5800011b7983 */ /* 0x000f220000300800 */
[----:B------:R-:W-:Y:S02]  /*40490*/  MOV R19, R26 ;  /* 0x0000001a00137202 */ /* 0x000fe40000000f00 */
[----:B------:R-:W2:Y:S01]  /*404a0*/  LDL.LU R26, [R1+0x3a54] ;  /* 0x003a5400011a7983 */ /* 0x000ea20000300800 */
[----:B------:R-:W2:Y:S02]  /*404b0*/  LDL.LU R4, [R1+0x20] ;  /* 0x0000200001047983 */ /* 0x000ea40000300800 */
[----:B------:R-:W2:Y:S02]  /*404c0*/  LDL.LU R5, [R1+0x24] ;  /* 0x0000240001057983 */ /* 0x000ea40000300800 */
[----:B------:R-:W2:Y:S01]  /*404d0*/  LDL.LU R6, [R1+0x28] ;  /* 0x0000280001067983 */ /* 0x000ea20000300800 */
[----:B------:R-:W2:Y:S04]  /*404e0*/  LDL.LU R7, [R1+0x2c] ;  /* 0x00002c0001077983 */ /* 0x000ea80000300800 */
[----:B--2---:R-:W-:Y:S01]  /*404f0*/  STL.64 [R1+0x3a00], R6 ;  /* 0x003a000601007387 */ /* 0x004fe20000100a00 */
[----:B------:R-:W-:Y:S02]  /*40500*/  STL.64 [R1+0x39f8], R4 ;  /* 0x0039f80401007387 */ /* 0x000fe40000100a00 */
[----:B------:R-:W-:Y:S02]  /*40510*/  STL.64 [R1+0x39a0], R18 ;  /* 0x0039a01201007387 */ /* 0x000fe40000100a00 */
[----:B------:R0:W-:Y:S02]  /*40520*/  STL.64 [R1+0x3998], R16 ;  /* 0x0039981001007387 */ /* 0x0001e40000100a00 */
[----:B0-----:R-:W2:Y:S01]  /*40530*/  LDL.LU R16, [R1+0x70] ;  /* 0x0000700001107983 */ /* 0x001ea20000300800 */
[----:B------:R-:W-:-:S02]  /*40540*/  MOV R17, R26 ;  /* 0x0000001a00117202 */ /* 0x000fc40000000f00 */
[----:B------:R-:W2:Y:S01]  /*40550*/  LDL.LU R26, [R1+0x3a50] ;  /* 0x003a5000011a7983 */ /* 0x000ea20000300800 */
[----:B----4-:R-:W-:Y:S01]  /*40560*/  MOV R18, R27 ;  /* 0x0000001b00127202 */ /* 0x010fe20000000f00 */
[----:B---3--:R-:W-:Y:S01]  /*40570*/  IMAD.MOV.U32 R19, RZ, RZ, R3 ;  /* 0x000000ffff137224 */ /* 0x008fe200078e0003 */
[----:B------:R-:W3:Y:S01]  /*40580*/  LDL.LU R27, [R1+0x3a4c] ;  /* 0x003a4c00011b7983 */ /* 0x000ee20000300800 */
[----:B------:R-:W4:Y:S02]  /*40590*/  LDL.LU R3, [R1+0x3a48] ;  /* 0x003a480001037983 */ /* 0x000f240000300800 */
[----:B------:R-:W3:Y:S02]  /*405a0*/  LDL.LU R4, [R1+0x30] ;  /* 0x0000300001047983 */ /* 0x000ee40000300800 */
[----:B------:R-:W3:Y:S01]  /*405b0*/  LDL.LU R5, [R1+0x34] ;  /* 0x0000340001057983 */ /* 0x000ee20000300800 */
[----:B------:R-:W3:Y:S01]  /*405c0*/  LDL.LU R6, [R1+0x38] ;  /* 0x0000380001067983 */ /* 0x000ee20000300800 */
[----:B------:R-:W3:Y:S02]  /*405d0*/  LDL.LU R7, [R1+0x3c] ;  /* 0x00003c0001077983 */ /* 0x000ee40000300800 */
[----:B------:R-:W-:Y:S01]  /*405e0*/  STL.64 [R1+0x39c0], R18 ;  /* 0x0039c01201007387 */ /* 0x000fe20000100a00 */
[----:B--2---:R0:W-:Y:S04]  /*405f0*/  STL.64 [R1+0x39b8], R16 ;  /* 0x0039b81001007387 */ /* 0x0041e80000100a00 */
        /* <DEDUP_REMOVED lines=11> */
[----:B----4-:R-:W-:-:S02]  /*406b0*/  MOV R17, R3 ;  /* 0x0000000300117202 */ /* 0x010fc40000000f00 */
[----:B------:R-:W4:Y:S01]  /*406c0*/  LDL.LU R3, [R1+0x3a44] ;  /* 0x003a440001037983 */ /* 0x000f220000300800 */
[----:B---3--:R-:W-:Y:S02]  /*406d0*/  MOV R18, R27 ;  /* 0x0000001b00127202 */ /* 0x008fe40000000f00 */
        /* <DEDUP_REMOVED lines=8> */
[----:B----4-:R-:W-:-:S02]  /*40760*/  IMAD.MOV.U32 R19, RZ, RZ, R3 ;  /* 0x000000ffff137224 */ /* 0x010fc400078e0003 */
[----:B------:R-:W4:Y:S04]  /*40770*/  LDL.LU R3, [R1+0x3a38] ;  /* 0x003a380001037983 */ /* 0x000f280000300800 */
[----:B--2---:R-:W-:Y:S01]  /*40780*/  STL.64 [R1+0x3a10], R18 ;  /* 0x003a101201007387 */ /* 0x004fe20000100a00 */
[----:B------:R0:W-:Y:S03]  /*40790*/  STL.64 [R1+0x3a08], R16 ;  /* 0x003a081001007387 */ /* 0x0001e60000100a00 */
[----:B----4-:R-:W1:Y:S04]  /*407a0*/  LDSM.16.MT88.4 R8, [R3+0x19000] ;  /* 0x019000000308783b */ /* 0x010e680000004200 */
[----:B0-----:R-:W2:Y:S01]  /*407b0*/  LDL.LU R16, [R1+0x130] ;  /* 0x0001300001107983 */ /* 0x001ea20000300800 */
[----:B------:R-:W2:Y:S02]  /*407c0*/  LDL.LU R17, [R1+0x134] ;  /* 0x0001340001117983 */ /* 0x000ea40000300800 */
[----:B------:R-:W4:Y:S02]  /*407d0*/  LDL.LU R18, [R1+0x138] ;  /* 0x0001380001127983 */ /* 0x000f240000300800 */
[----:B------:R-:W4:Y:S01]  /*407e0*/  LDL.LU R19, [R1+0x13c] ;  /* 0x00013c0001137983 */ /* 0x000f220000300800 */
[----:B------:R-:W-:Y:S01]  /*407f0*/  HMMA.16816.F32.BF16 R12, R12, R24, R20 ;  /* 0x000000180c0c723c */ /* 0x000fe20000041814 */
[----:B----4-:R-:W-:Y:S01]  /*40800*/  STL.64 [R1+0x3a20], R18 ;  /* 0x003a201201007387 */ /* 0x010fe20000100a00 */
[----:B--2---:R0:W-:Y:S03]  /*40810*/  STL.64 [R1+0x3a18], R16 ;  /* 0x003a181001007387 */ /* 0x0041e60000100a00 */
[----:B0-----:R-:W2:Y:S01]  /*40820*/  LDL.LU R16, [R1+0x140] ;  /* 0x0001400001107983 */ /* 0x001ea20000300800 */
[----:B------:R-:W2:Y:S02]  /*40830*/  LDL.LU R17, [R1+0x144] ;  /* 0x0001440001117983 */ /* 0x000ea40000300800 */
[----:B------:R-:W2:Y:S02]  /*40840*/  LDL.LU R18, [R1+0x148] ;  /* 0x0001480001127983 */ /* 0x000ea40000300800 */
[----:B------:R-:W2:Y:S01]  /*40850*/  LDL.LU R19, [R1+0x14c] ;  /* 0x00014c0001137983 */ /* 0x000ea20000300800 */
[----:B-1----:R3:W-:Y:S01]  /*40860*/  STL.64 [R1+0x3958], R10 ;  /* 0x0039580a01007387 */ /* 0x0027e20000100a00 */
[----:B------:R0:W-:Y:S01]  /*40870*/  STL.64 [R1+0x3950], R8 ;  /* 0x0039500801007387 */ /* 0x0001e20000100a00 */
[----:B---3--:R-:W-:-:S02]  /*40880*/  MOV R10, R26 ;  /* 0x0000001a000a7202 */ /* 0x008fc40000000f00 */
[----:B0-----:R-:W3:Y:S01]  /*40890*/  LDL.LU R8, [R1+0x120] ;  /* 0x0001200001087983 */ /* 0x001ee20000300800 */
[----:B------:R-:W3:Y:S02]  /*408a0*/  LDL.LU R9, [R1+0x124] ;  /* 0x0001240001097983 */ /* 0x000ee40000300800 */
[----:B------:R-:W4:Y:S01]  /*408b0*/  LDL.LU R26, [R1+0x3a34] ;  /* 0x003a3400011a7983 */ /* 0x000f220000300800 */
[----:B------:R-:W-:Y:S02]  /*408c0*/  MOV R11, R27 ;  /* 0x0000001b000b7202 */ /* 0x000fe40000000f00 */
[----:B------:R-:W4:Y:S01]  /*408d0*/  LDL.LU R27, [R1+0x3a30] ;  /* 0x003a3000011b7983 */ /* 0x000f220000300800 */
[----:B------:R-:W2:Y:S02]  /*408e0*/  LDL.LU.64 R22, [R1+0x3a28] ;  /* 0x003a280001167983 */ /* 0x000ea40000300a00 */
[----:B------:R0:W-:Y:S02]  /*408f0*/  STL.64 [R1+0x1e0], R12 ;  /* 0x0001e00c01007387 */ /* 0x0001e40000100a00 */
[----:B------:R-:W-:Y:S01]  /*40900*/  STL.64 [R1+0x1e8], R14 ;  /* 0x0001e80e01007387 */ /* 0x000fe20000100a00 */
[----:B0-----:R-:W3:Y:S01]  /*40910*/  LDL.LU R12, [R1+0x60] ;  /* 0x00006000010c7983 */ /* 0x001ee20000300800 */
[----:B------:R-:W3:Y:S01]  /*40920*/  LDL R25, [R1+0x1270] ;  /* 0x0012700001197983 */ /* 0x000ee20000100800 */
[C---:B--2---:R-:W-:Y:S11]  /*40930*/  HMMA.16816.F32.BF16 R16, R4.reuse, R22, R16 ;  /* 0x000000160410723c */ /* 0x044ff60000041810 */
[----:B------:R-:W-:Y:S11]  /*40940*/  @!UPT UIADD3 URZ, URZ, URZ, URZ ;  /* 0x0000003f3f3ff290 */ /* 0x000ff6000fffe03f */
[----:B------:R-:W-:Y:S01]  /*40950*/  @!UPT UIADD3 URZ, URZ, URZ, URZ ;  /* 0x0000003f3f3ff290 */ /* 0x000fe2000fffe03f */
[----:B------:R-:W-:Y:S01]  /*40960*/  STL.64 [R1+0x1f0], R16 ;  /* 0x0001f01001007387 */ /* 0x000fe20000100a00 */
[----:B------:R0:W-:Y:S03]  /*40970*/  STL.64 [R1+0x1f8], R18 ;  /* 0x0001f81201007387 */ /* 0x0001e60000100a00 */
[----:B0-----:R-:W4:Y:S01]  /*40980*/  LDL.LU.64 R18, [R1+0x3a20] ;  /* 0x003a200001127983 */ /* 0x001f220000300a00 */
[----:B------:R-:W4:Y:S02]  /*40990*/  LDL.LU.64 R16, [R1+0x3a18] ;  /* 0x003a180001107983 */ /* 0x000f240000300a00 */
[----:B----4-:R-:W-:Y:S01]  /*409a0*/  HMMA.16816.F32.BF16 R4, R4, R26, R16 ;  /* 0x0000001a0404723c */ /* 0x010fe20000041810 */
        /* <DEDUP_REMOVED lines=8> */
[----:B0-----:R-:W3:Y:S01]  /*40a30*/  LDL.LU.64 R6, [R1+0x3a00] ;  /* 0x003a000001067983 */ /* 0x001ee20000300a00 */
[----:B------:R-:W3:Y:S02]  /*40a40*/  LDL.LU.64 R4, [R1+0x39f8] ;  /* 0x0039f80001047983 */ /* 0x000ee40000300a00 */
[----:B------:R-:W-:Y:S01]  /*40a50*/  STL [R1+0x392c], R3 ;  /* 0x00392c0301007387 */ /* 0x000fe20000100800 */
[----:B------:R-:W-:Y:S01]  /*40a60*/  MOV R15, R2 ;  /* 0x00000002000f7202 */ /* 0x000fe20000000f00 */
[C---:B---3--:R-:W-:Y:S08]  /*40a70*/  HMMA.16816.F32.BF16 R8, R4.reuse, R22, R8 ;  /* 0x000000160408723c */ /* 0x048ff00000041808 */
[----:B--2---:R-:W-:Y:S11]  /*40a80*/  HMMA.16816.F32.BF16 R4, R4, R26, R16 ;  /* 0x0000001a0404723c */ /* 0x004ff60000041810 */
[----:B------:R-:W-:Y:S04]  /*40a90*/  @!UPT UIADD3 URZ, URZ, URZ, URZ ;  /* 0x0000003f3f3ff290 */ /* 0x000fe8000fffe03f */
[----:B------:R-:W-:Y:S01]  /*40aa0*/  STL.64 [R1+0x1c0], R8 ;  /* 0x0001c00801007387 */ /* 0x000fe20000100a00 */
[----:B------:R0:W-:Y:S08]  /*40ab0*/  STL.64 [R1+0x1c8], R10 ;  /* 0x0001c80a01007387 */ /* 0x0001f00000100a00 */
[----:B------:R-:W-:Y:S01]  /*40ac0*/  MOV R2, R7 ;  /* 0x0000000700027202 */ /* 0x000fe20000000f00 */
[----:B0-----:R-:W2:Y:S01]  /*40ad0*/  LDL R11, [R1+0x1adc] ;  /* 0x001adc00010b7983 */ /* 0x001ea20000100800 */
[----:B------:R-:W3:Y:S02]  /*40ae0*/  LDL.LU.64 R18, [R1+0x39f0] ;  /* 0x0039f00001127983 */ /* 0x000ee40000300a00 */
[----:B------:R-:W3:Y:S02]  /*40af0*/  LDL.LU.64 R16, [R1+0x39e8] ;  /* 0x0039e80001107983 */ /* 0x000ee40000300a00 */
[----:B------:R-:W-:Y:S01]  /*40b00*/  STL.64 [R1+0x180], R4 ;  /* 0x0001800401007387 */ /* 0x000fe20000100a00 */
[----:B------:R0:W-:Y:S04]  /*40b10*/  STL [R1+0x188], R6 ;  /* 0x0001880601007387 */ /* 0x0001e80000100800 */
[----:B0-----:R-:W3:Y:S01]  /*40b20*/  LDL.LU.64 R6, [R1+0x39e0] ;  /* 0x0039e00001067983 */ /* 0x001ee20000300a00 */
[----:B------:R-:W3:Y:S01]  /*40b30*/  LDL.LU.64 R4, [R1+0x39d8] ;  /* 0x0039d80001047983 */ /* 0x000ee20000300a00 */
[----:B------:R-:W-:Y:S01]  /*40b40*/  MOV R13, R29 ;  /* 0x0000001d000d7202 */ /* 0x000fe20000000f00 */
[----:B------:R-:W-:Y:S01]  /*40b50*/  IMAD.MOV.U32 R14, RZ, RZ, R28 ;  /* 0x000000ffff0e7224 */ /* 0x000fe200078e001c */
[----:B------:R-:W-:Y:S01]  /*40b60*/  STL [R1+0x3920], R2 ;  /* 0x0039200201007387 */ /* 0x000fe20000100800 */
[C---:B---3--:R-:W-:Y:S11]  /*40b70*/  HMMA.16816.F32.BF16 R16, R4.reuse, R22, R16 ;  /* 0x000000160410723c */ /* 0x048ff60000041810 */
[----:B------:R-:W-:Y:S11]  /*40b80*/  @!UPT UIADD3 URZ, URZ, URZ, URZ ;  /* 0x0000003f3f3ff290 */ /* 0x000ff6000fffe03f */
[----:B------:R-:W-:Y:S01]  /*40b90*/  @!UPT UIADD3 URZ, URZ, URZ, URZ ;  /* 0x0000003f3f3ff290 */ /* 0x000fe2000fffe03f */
[----:B------:R0:W-:Y:S01]  /*40ba0*/  STL.64 [R1+0x100], R16 ;  /* 0x0001001001007387 */ /* 0x0001e20000100a00 */
[----:B------:R-:W-:Y:S01]  /*40bb0*/  MOV R29, R18 ;  /* 0x00000012001d7202 */ /* 0x000fe20000000f00 */
[----:B------:R-:W-:Y:S02]  /*40bc0*/  IMAD.MOV.U32 R28, RZ, RZ, R19 ;  /* 0x000000ffff1c7224 */ /* 0x000fe400078e0013 */
[----:B------:R-:W3:Y:S04]  /*40bd0*/  LDL.LU.64 R18, [R1+0x39d0] ;  /* 0x0039d00001127983 */ /* 0x000ee80000300a00 */
[----:B0-----:R-:W3:Y:S01]  /*40be0*/  LDL.LU.64 R16, [R1+0x39c8] ;  /* 0x0039c80001107983 */ /* 0x001ee20000300a00 */
[----:B------:R-:W-:Y:S02]  /*40bf0*/  STL [R1+0x3928], R28 ;  /* 0x0039281c01007387 */ /* 0x000fe40000100800 */
[----:B------:R-:W-:Y:S01]  /*40c00*/  STL [R1+0x3924], R29 ;  /* 0x0039241d01007387 */ /* 0x000fe20000100800 */
        /* <DEDUP_REMOVED lines=11> */
[----:B------:R0:W-:Y:S01]  /*40cc0*/  STL.64 [R1+0x1b0], R16 ;  /* 0x0001b01001007387 */ /* 0x0001e20000100a00 */
[----:B------:R-:W-:Y:S02]  /*40cd0*/  MOV R21, R18 ;  /* 0x0000001200157202 */ /* 0x000fe40000000f00 */
[----:B------:R-:W-:Y:S02]  /*40ce0*/  MOV R20, R19 ;  /* 0x0000001300147202 */ /* 0x000fe40000000f00 */
        /* <DEDUP_REMOVED lines=8> */
[----:B------:R0:W-:Y:S01]  /*40d70*/  STL.64 [R1+0x120], R4 ;  /* 0x0001200401007387 */ /* 0x0001e20000100a00 */
[----:B------:R1:W-:Y:S01]  /*40d80*/  STL [R1+0x128], R6 ;  /* 0x0001280601007387 */ /* 0x0003e20000100800 */
[----:B------:R-:W-:Y:S01]  /*40d90*/  MOV R24, R7 ;  /* 0x0000000700187202 */ /* 0x000fe20000000f00 */
[----:B------:R-:W-:Y:S01]  /*40da0*/  IMAD.MOV.U32 R7, RZ, RZ, R0 ;  /* 0x000000ffff077224 */ /* 0x000fe200078e0000 */
[----:B0-----:R-:W4:Y:S01]  /*40db0*/  LDL.LU R4, [R1+0xd0] ;  /* 0x0000d00001047983 */ /* 0x001f220000300800 */
[----:B------:R-:W4:Y:S02]  /*40dc0*/  LDL.LU R5, [R1+0xd4] ;  /* 0x0000d40001057983 */ /* 0x000f240000300800 */
[----:B-1----:R-:W4:Y:S02]  /*40dd0*/  LDL.LU R6, [R1+0xd8] ;  /* 0x0000d80001067983 */ /* 0x002f240000300800 */
[----:B------:R-:W4:Y:S01]  /*40de0*/  LDL.LU R0, [R1+0x3980] ;  /* 0x0039800001007983 */ /* 0x000f220000300800 */
[----:B------:R-:W-:Y:S01]  /*40df0*/  STL [R1+0x3890], R24 ;  /* 0x0038901801007387 */ /* 0x000fe20000100800 */
[----:B---3--:R-:W-:Y:S01]  /*40e00*/  HMMA.16816.F32.BF16 R12, R16, R22, R12 ;  /* 0x00000016100c723c */ /* 0x008fe2000004180c */
[----:B------:R-:W-:-:S02]  /*40e10*/  MOV R10, R16 ;  /* 0x00000010000a7202 */ /* 0x000fc40000000f00 */
[----:B------:R-:W-:Y:S02]  /*40e20*/  MOV R9, R17 ;  /* 0x0000001100097202 */ /* 0x000fe40000000f00 */
[----:B------:R-:W-:Y:S01]  /*40e30*/  MOV R8, R18 ;  /* 0x0000001200087202 */ /* 0x000fe20000000f00 */
[----:B------:R-:W-:Y:S02]  /*40e40*/  IMAD.MOV.U32 R3, RZ, RZ, R19 ;  /* 0x000000ffff037224 */ /* 0x000fe400078e0013 */
[----:B--2---:R-:W-:Y:S11]  /*40e50*/  LDSM.16.M88.4 R16, [R11+0x20300] ;  /* 0x020300000b10783b */ /* 0x004ff60000000200 */
[----:B------:R-:W-:Y:S04]  /*40e60*/  @!UPT UIADD3 URZ, URZ, URZ, URZ ;  /* 0x0000003f3f3ff290 */ /* 0x000fe8000fffe03f */
[----:B------:R-:W-:Y:S01]  /*40e70*/  STL.64 [R1+0x198], R14 ;  /* 0x0001980e01007387 */ /* 0x000fe20000100a00 */
[----:B------:R-:W-:Y:S02]  /*40e80*/  MOV R20, R12 ;  /* 0x0000000c00147202 */ /* 0x000fe40000000f00 */
[----:B------:R-:W-:Y:S02]  /*40e90*/  MOV R21, R13 ;  /* 0x0000000d00157202 */ /* 0x000fe40000000f00 */
[----:B----4-:R-:W0:Y:S04]  /*40ea0*/  LDSM.16.MT88.4 R12, [R0+0x1a000] ;  /* 0x01a00000000c783b */ /* 0x010e280000004200 */
[----:B------:R-:W-:Y:S01]  /*40eb0*/  STL [R1+0x3898], R21 ;  /* 0x0038981501007387 */ /* 0x000fe20000100800 */
[----:B------:R-:W-:Y:S03]  /*40ec0*/  STL [R1+0x3894], R20 ;  /* 0x0038941401007387 */ /* 0x000fe60000100800 */
[----:B0-----:R-:W-:Y:S01]  /*40ed0*/  STL [R1+0x70], R12 ;  /* 0x0000700c01007387 */ /* 0x001fe20000100800 */
[----:B------:R0:W-:Y:S01]  /*40ee0*/  STL [R1+0x37ac], R18 ;  /* 0x0037ac1201007387 */ /* 0x0001e20000100800 */
[----:B------:R-:W-:Y:S01]  /*40ef0*/  MOV R28, R13 ;  /* 0x0000000d001c7202 */ /* 0x000fe20000000f00 */
[----:B------:R-:W-:Y:S01]  /*40f00*/  IMAD.MOV.U32 R29, RZ, RZ, R14 ;  /* 0x000000ffff1d7224 */ /* 0x000fe200078e000e */
[----:B------:R-:W-:Y:S01]  /*40f10*/  MOV R2, R15 ;  /* 0x0000000f00027202 */ /* 0x000fe20000000f00 */
[----:B------:R-:W-:Y:S01]  /*40f20*/  STL [R1+0x37a8], R19 ;  /* 0x0037a81301007387 */ /* 0x000fe20000100800 */
[----:B------:R1:W-:Y:S03]  /*40f30*/  STL.64 [R1+0x3908], R16 ;  /* 0x0039081001007387 */ /* 0x0003e60000100a00 */
[----:B------:R-:W2:Y:S01]  /*40f40*/  LDSM.16.M88.4 R12, [R11+0x28300] ;  /* 0x028300000b0c783b */ /* 0x000ea20000000200 */
[----:B0-----:R-:W-:Y:S01]  /*40f50*/  IMAD.MOV.U32 R18, RZ, RZ, R8 ;  /* 0x000000ffff127224 */ /* 0x001fe200078e0008 */
[----:B-1----:R-:W-:-:S02]  /*40f60*/  MOV R16, R10 ;  /* 0x0000000a00107202 */ /* 0x002fc40000000f00 */
[----:B------:R-:W-:Y:S02]  /*40f70*/  MOV R17, R9 ;  /* 0x0000000900117202 */ /* 0x000fe40000000f00 */
[----:B------:R-:W0:Y:S01]  /*40f80*/  LDSM.16.MT88.4 R8, [R0+0x1a080] ;  /* 0x01a080000008783b */ /* 0x000e220000004200 */
[----:B------:R-:W-:-:S03]  /*40f90*/  MOV R19, R3 ;  /* 0x0000000300137202 */ /* 0x000fc60000000f00 */
[----:B--2---:R-:W-:Y:S01]  /*40fa0*/  STL [R1+0x37b4], R14 ;  /* 0x0037b40e01007387 */ /* 0x004fe20000100800 */
[----:B------:R-:W-:Y:S03]  /*40fb0*/  STL [R1+0x37b0], R15 ;  /* 0x0037b00f01007387 */ /* 0x000fe60000100800 */
[----:B0-----:R0:W-:Y:S01]  /*40fc0*/  STL.64 [R1+0x60], R8 ;  /* 0x0000600801007387 */ /* 0x0011e20000100a00 */
[----:B------:R1:W-:Y:S01]  /*40fd0*/  STL [R1+0x68], R10 ;  /* 0x0000680a01007387 */ /* 0x0003e20000100800 */
[----:B------:R-:W-:Y:S02]  /*40fe0*/  MOV R3, R11 ;  /* 0x0000000b00037202 */ /* 0x000fe40000000f00 */
[----:B0-----:R-:W2:Y:S01]  /*40ff0*/  LDL.LU R8, [R1+0xa0] ;  /* 0x0000a00001087983 */ /* 0x001ea20000300800 */
[----:B------:R-:W2:Y:S02]  /*41000*/  LDL.LU R9, [R1+0xa4] ;  /* 0x0000a40001097983 */ /* 0x000ea40000300800 */
[----:B-1----:R-:W3:Y:S02]  /*41010*/  LDL.LU R10, [R1+0xa8] ;  /* 0x0000a800010a7983 */ /* 0x002ee40000300800 */
[----:B------:R-:W3:Y:S01]  /*41020*/  LDL.LU R11, [R1+0xac] ;  /* 0x0000ac00010b7983 */ /* 0x000ee20000300800 */
[----:B------:R-:W-:Y:S11]  /*41030*/  HMMA.16816.F32.BF16 R16, R16, R26, R4 ;  /* 0x0000001a1010723c */ /* 0x000ff60000041804 */
[----:B------:R-:W-:Y:S11]  /*41040*/  @!UPT UIADD3 URZ, URZ, URZ, URZ ;  /* 0x0000003f3f3ff290 */ /* 0x000ff6000fffe03f */
[----:B------:R-:W-:Y:S02]  /*41050*/  @!UPT UIADD3 URZ, URZ, URZ, URZ ;  /* 0x0000003f3f3ff290 */ /* 0x000fe4000fffe03f */
[----:B------:R-:W-:Y:S01]  /*41060*/  MOV R24, R17 ;  /* 0x0000001100187202 */ /* 0x000fe20000000f00 */
[----:B------:R-:W-:Y:S01]  /*41070*/  IMAD.MOV.U32 R15, RZ, RZ, R18 ;  /* 0x000000ffff0f7224 */ /* 0x000fe200078e0012 */
[----:B------:R-:W-:Y:S01]  /*41080*/  MOV R14, R19 ;  /* 0x00000013000e7202 */ /* 0x000fe20000000f00 */
[----:B---3--:R-:W-:Y:S01]  /*41090*/  STL.64 [R1+0x3968], R10 ;  /* 0x0039680a01007387 */ /* 0x008fe20000100a00 */
[----:B--2---:R0:W-:Y:S03]  /*410a0*/  STL.64 [R1+0x3960], R8 ;  /* 0x0039600801007387 */ /* 0x0041e60000100a00 */
[----:B0-----:R-:W2:Y:S01]  /*410b0*/  LDL.LU R8, [R1+0xf0] ;  /* 0x0000f00001087983 */ /* 0x001ea20000300800 */
[----:B------:R-:W2:Y:S02]  /*410c0*/  LDL.LU R9, [R1+0xf4] ;  /* 0x0000f40001097983 */ /* 0x000ea40000300800 */
[----:B------:R-:W2:Y:S02]  /*410d0*/  LDL.LU R10, [R1+0xf8] ;  /* 0x0000f800010a7983 */ /* 0x000ea40000300800 */
[----:B------:R-:W2:Y:S01]  /*410e0*/  LDL.LU R11, [R1+0xfc] ;  /* 0x0000fc00010b7983 */ /* 0x000ea20000300800 */
[----:B------:R-:W2:Y:S01]  /*410f0*/  LDL.LU.64 R6, [R1+0x3978] ;  /* 0x0039780001067983 */ /* 0x000ea20000300a00 */
[----:B------:R-:W2:Y:S02]  /*41100*/  LDL.LU.64 R4, [R1+0x3970] ;  /* 0x0039700001047983 */ /* 0x000ea40000300a00 */
[----:B------:R-:W-:Y:S02]  /*41110*/  STL [R1+0x170], R16 ;  /* 0x0001701001007387 */ /* 0x000fe40000100800 */
[----:B------:R-:W0:Y:S04]  /*41120*/  LDSM.16.MT88.4 R16, [R25+0x1a000] ;  /* 0x01a000001910783b */ /* 0x000e280000004200 */
[----:B------:R-:W-:Y:S01]  /*41130*/  STL [R1+0x38a4], R14 ;  /* 0x0038a40e01007387 */ /* 0x000fe20000100800 */
[----:B------:R-:W-:Y:S02]  /*41140*/  STL [R1+0x38a0], R24 ;  /* 0x0038a01801007387 */ /* 0x000fe40000100800 */
[----:B------:R-:W-:Y:S01]  /*41150*/  STL [R1+0x389c], R15 ;  /* 0x00389c0f01007387 */ /* 0x000fe20000100800 */
[----:B0-----:R0:W-:Y:S01]  /*41160*/  STL.64 [R1+0x50], R16 ;  /* 0x0000501001007387 */ /* 0x0011e20000100a00 */
[----:B------:R1:W-:Y:S03]  /*41170*/  STL.64 [R1+0x58], R18 ;  /* 0x0000581201007387 */ /* 0x0003e60000100a00 */
[----:B0-----:R-:W3:Y:S01]  /*41180*/  LDL.LU R16, [R1+0xe0] ;  /* 0x0000e00001107983 */ /* 0x001ee20000300800 */
[----:B------:R-:W3:Y:S02]  /*41190*/  LDL.LU R17, [R1+0xe4] ;  /* 0x0000e40001117983 */ /* 0x000ee40000300800 */
[----:B-1----:R-:W4:Y:S02]  /*411a0*/  LDL.LU R18, [R1+0xe8] ;  /* 0x0000e80001127983 */ /* 0x002f240000300800 */
[----:B------:R-:W4:Y:S02]  /*411b0*/  LDL.LU R19, [R1+0xec] ;  /* 0x0000ec0001137983 */ /* 0x000f240000300800 */
[----:B----4-:R-:W-:Y:S01]  /*411c0*/  STL.64 [R1+0x3938], R18 ;  /* 0x0039381201007387 */ /* 0x010fe20000100a00 */
[----:B---3--:R0:W-:Y:S03]  /*411d0*/  STL.64 [R1+0x3930], R16 ;  /* 0x0039301001007387 */ /* 0x0081e60000100a00 */
[----:B0-----:R-:W3:Y:S01]  /*411e0*/  LDL.LU R16, [R1+0xb0] ;  /* 0x0000b00001107983 */ /* 0x001ee20000300800 */
[----:B------:R-:W3:Y:S02]  /*411f0*/  LDL.LU R17, [R1+0xb4] ;  /* 0x0000b40001117983 */ /* 0x000ee40000300800 */
[----:B------:R-:W4:Y:S02]  /*41200*/  LDL.LU R18, [R1+0xb8] ;  /* 0x0000b80001127983 */ /* 0x000f240000300800 */
[----:B------:R-:W4:Y:S01]  /*41210*/  LDL.LU R19, [R1+0xbc] ;  /* 0x0000bc0001137983 */ /* 0x000f220000300800 */
[C---:B--2---:R-:W-:Y:S11]  /*41220*/  HMMA.16816.F32.BF16 R8, R4.reuse, R22, R8 ;  /* 0x000000160408723c */ /* 0x044ff60000041808 */
[----:B------:R-:W-:Y:S11]  /*41230*/  @!UPT UIADD3 URZ, URZ, URZ, URZ ;  /* 0x0000003f3f3ff290 */ /* 0x000ff6000fffe03f */
[----:B------:R-:W-:Y:S02]  /*41240*/  @!UPT UIADD3 URZ, URZ, URZ, URZ ;  /* 0x0000003f3f3ff290 */ /* 0x000fe4000fffe03f */
[----:B------:R-:W-:Y:S01]  /*41250*/  IMAD.MOV.U32 R21, RZ, RZ, R10 ;  /* 0x000000ffff157224 */ /* 0x000fe200078e000a */
[----:B------:R-:W-:Y:S02]  /*41260*/  MOV R20, R11 ;  /* 0x0000000b00147202 */ /* 0x000fe40000000f00 */
[----:B------:R-:W-:Y:S02]  /*41270*/  MOV R24, R8 ;  /* 0x0000000800187202 */ /* 0x000fe40000000f00 */
[----:B------:R-:W-:Y:S01]  /*41280*/  MOV R15, R9 ;  /* 0x00000009000f7202 */ /* 0x000fe20000000f00 */
[----:B----4-:R-:W-:Y:S01]  /*41290*/  STL.64 [R1+0x3948], R18 ;  /* 0x0039481201007387 */ /* 0x010fe20000100a00 */
[----:B---3--:R0:W-:Y:S03]  /*412a0*/  STL.64 [R1+0x3940], R16 ;  /* 0x0039401001007387 */ /* 0x0081e60000100a00 */
[----:B0-----:R-:W2:Y:S01]  /*412b0*/  LDL.LU R16, [R1+0xc0] ;  /* 0x0000c00001107983 */ /* 0x001ea20000300800 */
[----:B------:R-:W2:Y:S02]  /*412c0*/  LDL.LU R17, [R1+0xc4] ;  /* 0x0000c40001117983 */ /* 0x000ea40000300800 */
[----:B------:R-:W2:Y:S02]  /*412d0*/  LDL.LU R18, [R1+0xc8] ;  /* 0x0000c80001127983 */ /* 0x000ea40000300800 */
[----:B------:R-:W2:Y:S01]  /*412e0*/  LDL.LU R19, [R1+0xcc] ;  /* 0x0000cc0001137983 */ /* 0x000ea20000300800 */
[----:B------:R-:W3:Y:S01]  /*412f0*/  LDL.LU.64 R10, [R1+0x3968] ;  /* 0x00396800010a7983 */ /* 0x000ee20000300a00 */
[----:B------:R-:W3:Y:S02]  /*41300*/  LDL.LU.64 R8, [R1+0x3960] ;  /* 0x0039600001087983 */ /* 0x000ee40000300a00 */
[----:B------:R-:W-:Y:S02]  /*41310*/  STL [R1+0x38b4], R20 ;  /* 0x0038b41401007387 */ /* 0x000fe40000100800 */
[----:B------:R-:W-:Y:S01]  /*41320*/  STL [R1+0x38b0], R21 ;  /* 0x0038b01501007387 */ /* 0x000fe20000100800 */
[----:B------:R-:W-:Y:S01]  /*41330*/  STL [R1+0x38ac], R15 ;  /* 0x0038ac0f01007387 */ /* 0x000fe20000100800 */
[----:B------:R-:W-:Y:S01]  /*41340*/  STL [R1+0x38a8], R24 ;  /* 0x0038a81801007387 */ /* 0x000fe20000100800 */
[----:B---3--:R-:W-:Y:S02]  /*41350*/  HMMA.16816.F32.BF16 R4, R4, R26, R8 ;  /* 0x0000001a0404723c */ /* 0x008fe40000041808 */
[----:B------:R-:W2:Y:S01]  /*41360*/  LDL.LU.64 R10, [R1+0x3958] ;  /* 0x00395800010a7983 */ /* 0x000ea20000300a00 */
[----:B------:R-:W2:Y:S11]  /*41370*/  LDL.LU.64 R8, [R1+0x3950] ;  /* 0x0039500001087983 */ /* 0x000eb60000300a00 */
[----:B------:R-:W-:Y:S09]  /*41380*/  @!UPT UIADD3 URZ, URZ, URZ, URZ ;  /* 0x0000003f3f3ff290 */ /* 0x000ff2000fffe03f */
[----:B------:R-:W-:Y:S01]  /*41390*/  STL.64 [R1+0x150], R4 ;  /* 0x0001500401007387 */ /* 0x000fe20000100a00 */
[----:B------:R0:W-:Y:S03]  /*413a0*/  STL.64 [R1+0x158], R6 ;  /* 0x0001580601007387 */ /* 0x0001e60000100a00 */
[----:B0-----:R-:W3:Y:S01]  /*413b0*/  LDL R7, [R1+0x126c] ;  /* 0x00126c0001077983 */ /* 0x001ee20000100800 */
[----:B--2---:R-:W-:Y:S11]  /*413c0*/  HMMA.16816.F32.BF16 R16, R8, R22, R16 ;  /* 0x000000160810723c */ /* 0x004ff60000041810 */
[----:B------:R-:W-:Y:S11]  /*413d0*/  @!UPT UIADD3 URZ, URZ, URZ, URZ ;  /* 0x0000003f3f3ff290 */ /* 0x000ff6000fffe03f */
[----:B------:R-:W-:Y:S01]  /*413e0*/  @!UPT UIADD3 URZ, URZ, URZ, URZ ;  /* 0x0000003f3f3ff290 */ /* 0x000fe2000fffe03f */
        /* <DEDUP_REMOVED lines=9> */
[----:B------:R-:W-:Y:S02]  /*41480*/  STL [R1+0x38c8], R14 ;  /* 0x0038c80e01007387 */ /* 0x000fe40000100800 */
[----:B------:R-:W-:Y:S01]  /*41490*/  STL [R1+0x38c4], R21 ;  /* 0x0038c41501007387 */ /* 0x000fe20000100800 */
[----:B------:R-:W-:Y:S01]  /*414a0*/  STL [R1+0x38c0], R15 ;  /* 0x0038c00f01007387 */ /* 0x000fe20000100800 */
[----:B------:R-:W-:Y:S02]  /*414b0*/  STL [R1+0x38bc], R24 ;  /* 0x0038bc1801007387 */ /* 0x000fe40000100800 */
[----:B------:R-:W-:Y:S01]  /*414c0*/  STL [R1+0x38b8], R25 ;  /* 0x0038b81901007387 */ /* 0x000fe20000100800 */
[----:B--2---:R-:W-:Y:S01]  /*414d0*/  HMMA.16816.F32.BF16 R16, R8, R26, R16 ;  /* 0x0000001a0810723c */ /* 0x004fe20000041810 */
[----:B------:R-:W2:Y:S11]  /*414e0*/  LDL.LU R8, [R1+0x80] ;  /* 0x0000800001087983 */ /* 0x000eb60000300800 */
[----:B------:R-:W-:Y:S11]  /*414f0*/  @!UPT UIADD3 URZ, URZ, URZ, URZ ;  /* 0x0000003f3f3ff290 */ /* 0x000ff6000fffe03f */
[----:B------:R-:W-:Y:S01]  /*41500*/  STL.64 [R1+0x130], R16 ;  /* 0x0001301001007387 */ /* 0x000fe20000100a00 */
[----:B------:R-:W-:Y:S02]  /*41510*/  STL.64 [R1+0x138], R18 ;  /* 0x0001381201007387 */ /* 0x000fe40000100a00 */
[----:B---3--:R-:W0:Y:S04]  /*41520*/  LDSM.16.MT88.4 R16, [R7+0x1a000] ;  /* 0x01a000000710783b */ /* 0x008e280000004200 */
[----:B------:R-:W2:Y:S01]  /*41530*/  LDL.LU R9, [R1+0x84] ;  /* 0x0000840001097983 */ /* 0x000ea20000300800 */
[----:B------:R-:W3:Y:S01]  /*41540*/  LDL.LU R10, [R1+0x88] ;  /* 0x00008800010a7983 */ /* 0x000ee20000300800 */
[----:B------:R-:W3:Y:S03]  /*41550*/  LDL.LU R11, [R1+0x8c] ;  /* 0x00008c00010b7983 */ /* 0x000ee60000300800 */
[----:B------:R-:W1:Y:S01]  /*41560*/  LDSM.16.MT88.4 R4, [R7+0x1a080] ;  /* 0x01a080000704783b */ /* 0x000e620000004200 */
[----:B0-----:R-:W-:Y:S01]  /*41570*/  IMAD.MOV.U32 R25, RZ, RZ, R18 ;  /* 0x000000ffff197224 */ /* 0x001fe200078e0012 */
[----:B------:R-:W-:-:S02]  /*41580*/  MOV R20, R19 ;  /* 0x0000001300147202 */ /* 0x000fc40000000f00 */
[----:B------:R-:W-:Y:S02]  /*41590*/  MOV R15, R16 ;  /* 0x00000010000f7202 */ /* 0x000fe40000000f00 */
[----:B------:R-:W-:Y:S01]  /*415a0*/  MOV R24, R17 ;  /* 0x0000001100187202 */ /* 0x000fe20000000f00 */
[----:B------:R-:W4:Y:S01]  /*415b0*/  LDL.LU.64 R18, [R1+0x3938] ;  /* 0x0039380001127983 */ /* 0x000f220000300a00 */
[----:B------:R-:W4:Y:S03]  /*415c0*/  LDL.LU.64 R16, [R1+0x3930] ;  /* 0x0039300001107983 */ /* 0x000f260000300a00 */
[----:B------:R-:W-:Y:S01]  /*415d0*/  STL [R1+0x38d0], R24 ;  /* 0x0038d01801007387 */ /* 0x000fe20000100800 */
[----:B------:R0:W-:Y:S02]  /*415e0*/  STL [R1+0x38cc], R15 ;  /* 0x0038cc0f01007387 */ /* 0x0001e40000100800 */
[----:B-1----:R-:W-:Y:S01]  /*415f0*/  IMAD.MOV.U32 R14, RZ, RZ, R6 ;  /* 0x000000ffff0e7224 */ /* 0x002fe200078e0006 */
[----:B------:R-:W-:-:S02]  /*41600*/  MOV R21, R7 ;  /* 0x0000000700157202 */ /* 0x000fc40000000f00 */
[----:B0-----:R-:W-:Y:S01]  /*41610*/  MOV R15, R5 ;  /* 0x00000005000f7202 */ /* 0x001fe20000000f00 */
[----:B---3--:R-:W-:Y:S01]  /*41620*/  STL.64 [R1+0x3918], R10 ;  /* 0x0039180a01007387 */ /* 0x008fe20000100a00 */
[----:B--2---:R-:W-:Y:S01]  /*41630*/  STL.64 [R1+0x3910], R8 ;  /* 0x0039100801007387 */ /* 0x004fe20000100a00 */
[----:B----4-:R-:W-:Y:S07]  /*41640*/  HMMA.16816.F32.BF16 R16, R8, R22, R16 ;  /* 0x000000160810723c */ /* 0x010fee0000041810 */
[----:B------:R-:W-:Y:S11]  /*41650*/  MOV R23, R3 ;  /* 0x0000000300177202 */ /* 0x000ff60000000f00 */
[----:B------:R-:W-:Y:S05]  /*41660*/  @!UPT UIADD3 URZ, URZ, URZ, URZ ;  /* 0x0000003f3f3ff290 */ /* 0x000fea000fffe03f */
[----:B------:R0:W-:Y:S01]  /*41670*/  STL.64 [R1+0x110], R16 ;  /* 0x0001101001007387 */ /* 0x0001e20000100a00 */
[----:B------:R1:W-:Y:S03]  /*41680*/  STL.64 [R1+0x118], R18 ;  /* 0x0001181201007387 */ /* 0x0003e60000100a00 */
[----:B0-----:R-:W2:Y:S01]  /*41690*/  LDL.LU R16, [R1+0x1e0] ;  /* 0x0001e00001107983 */ /* 0x001ea20000300800 */
[----:B------:R-:W2:Y:S02]  /*416a0*/  LDL.LU R17, [R1+0x1e4] ;  /* 0x0001e40001117983 */ /* 0x000ea40000300800 */
[----:B-1----:R-:W2:Y:S02]  /*416b0*/  LDL.LU R18, [R1+0x1e8] ;  /* 0x0001e80001127983 */ /* 0x002ea40000300800 */
[----:B------:R-:W2:Y:S01]  /*416c0*/  LDL.LU R19, [R1+0x1ec] ;  /* 0x0001ec0001137983 */ /* 0x000ea20000300800 */
[----:B------:R-:W-:Y:S01]  /*416d0*/  STL.64 [R1+0x3900], R14 ;  /* 0x0039000e01007387 */ /* 0x000fe20000100a00 */
[----:B------:R-:W-:Y:S02]  /*416e0*/  STL.64 [R1+0x38f8], R12 ;  /* 0x0038f80c01007387 */ /* 0x000fe40000100a00 */
[----:B------:R0:W-:Y:S02]  /*416f0*/  STL.64 [R1+0x38d8], R20 ;  /* 0x0038d81401007387 */ /* 0x0001e40000100a00 */
[----:B0-----:R-:W3:Y:S01]  /*41700*/  LDL.LU R20, [R1+0x60] ;  /* 0x0000600001147983 */ /* 0x001ee20000300800 */
[----:B------:R-:W3:Y:S02]  /*41710*/  LDL.LU R21, [R1+0x64] ;  /* 0x0000640001157983 */ /* 0x000ee40000300800 */
[----:B------:R-:W4:Y:S02]  /*41720*/  LDL.LU R22, [R1+0x68] ;  /* 0x0000680001167983 */ /* 0x000f240000300800 */
[----:B------:R-:W2:Y:S01]  /*41730*/  LDL.LU R3, [R1+0x392c] ;  /* 0x00392c0001037983 */ /* 0x000ea20000300800 */
[----:B------:R-:W-:Y:S01]  /*41740*/  MOV R24, R4 ;  /* 0x0000000400187202 */ /* 0x000fe20000000f00 */
[----:B------:R-:W3:Y:S01]  /*41750*/  LDL.LU R12, [R1+0x1f0] ;  /* 0x0001f000010c7983 */ /* 0x000ee20000300800 */
[----:B------:R-:W3:Y:S02]  /*41760*/  LDL.LU R13, [R1+0x1f4] ;  /* 0x0001f400010d7983 */ /* 0x000ee40000300800 */
[----:B------:R-:W3:Y:S02]  /*41770*/  LDL.LU R14, [R1+0x1f8] ;  /* 0x0001f800010e7983 */ /* 0x000ee40000300800 */
[----:B------:R-:W3:Y:S01]  /*41780*/  LDL.LU R15, [R1+0x1fc] ;  /* 0x0001fc00010f7983 */ /* 0x000ee20000300800 */
[----:B--2---:R-:W0:Y:S04]  /*41790*/  LDSM.16.MT88.4 R4, [R3+0x1a080] ;  /* 0x01a080000304783b */ /* 0x004e280000004200 */
[----:B------:R-:W1:Y:S04]  /*417a0*/  LDSM.16.MT88.4 R8, [R3+0x1a000] ;  /* 0x01a000000308783b */ /* 0x000e680000004200 */
[----:B----4-:R2:W-:Y:S01]  /*417b0*/  STL.64 [R1+0x38f0], R22 ;  /* 0x0038f01601007387 */ /* 0x0105e20000100a00 */
[----:B---3--:R3:W-:Y:S02]  /*417c0*/  STL.64 [R1+0x38e8], R20 ;  /* 0x0038e81401007387 */ /* 0x0087e40000100a00 */
[----:B--2---:R-:W-:Y:S01]  /*417d0*/  IMAD.MOV.U32 R22, RZ, RZ, R29 ;  /* 0x000000ffff167224 */ /* 0x004fe200078e001d */
[----:B---3--:R-:W2:Y:S01]  /*417e0*/  LDL.LU R20, [R1+0x70] ;  /* 0x0000700001147983 */ /* 0x008ea20000300800 */
[----:B------:R-:W-:-:S02]  /*417f0*/  MOV R21, R28 ;  /* 0x0000001c00157202 */ /* 0x000fc40000000f00 */
[----:B------:R-:W3:Y:S02]  /*41800*/  LDL.LU R28, [R1+0x3928] ;  /* 0x00392800011c7983 */ /* 0x000ee40000300800 */
[----:B------:R-:W4:Y:S01]  /*41810*/  LDL.LU R29, [R1+0x3924] ;  /* 0x00392400011d7983 */ /* 0x000f220000300800 */
[----:B------:R-:W-:Y:S02]  /*41820*/  MOV R23, R2 ;  /* 0x0000000200177202 */ /* 0x000fe40000000f00 */
[----:B------:R-:W2:Y:S04]  /*41830*/  LDL.LU R2, [R1+0x3920] ;  /* 0x0039200001027983 */ /* 0x000ea80000300800 */
[----:B0-----:R0:W-:Y:S01]  /*41840*/  STL [R1+0x37c8], R4 ;  /* 0x0037c80401007387 */ /* 0x0011e20000100800 */
[----:B-1----:R-:W-:Y:S02]  /*41850*/  STL.64 [R1], R8 ;  /* 0x0000000801007387 */ /* 0x002fe40000100a00 */
[----:B------:R-:W-:Y:S02]  /*41860*/  STL.64 [R1+0x8], R10 ;  /* 0x0000080a01007387 */ /* 0x000fe40000100a00 */
[----:B------:R-:W1:Y:S04]  /*41870*/  LDSM.16.MT88.4 R8, [R0+0x1b000] ;  /* 0x01b000000008783b */ /* 0x000e680000004200 */
[----:B------:R0:W-:Y:S01]  /*41880*/  STL [R1+0x37c4], R5 ;  /* 0x0037c40501007387 */ /* 0x0001e20000100800 */
[----:B------:R0:W-:Y:S02]  /*41890*/  STL [R1+0x37c0], R6 ;  /* 0x0037c00601007387 */ /* 0x0001e40000100800 */
[----:B------:R0:W-:Y:S02]  /*418a0*/  STL [R1+0x37bc], R7 ;  /* 0x0037bc0701007387 */ /* 0x0001e40000100800 */
[----:B0-----:R-:W2:Y:S04]  /*418b0*/  LDL.LU R4, [R1+0x1d0] ;  /* 0x0001d00001047983 */ /* 0x001ea80000300800 */
[----:B------:R-:W2:Y:S01]  /*418c0*/  LDL.LU R5, [R1+0x1d4] ;  /* 0x0001d40001057983 */ /* 0x000ea20000300800 */
[----:B------:R-:W2:Y:S02]  /*418d0*/  LDL.LU R6, [R1+0x1d8] ;  /* 0x0001d80001067983 */ /* 0x000ea40000300800 */
[----:B------:R-:W2:Y:S02]  /*418e0*/  LDL.LU R7, [R1+0x1dc] ;  /* 0x0001dc0001077983 */ /* 0x000ea40000300800 */
[----:B------:R-:W-:Y:S01]  /*418f0*/  STL [R1+0x37b8], R3 ;  /* 0x0037b80301007387 */ /* 0x000fe20000100800 */
[----:B-1----:R-:W-:Y:S01]  /*41900*/  STL.64 [R1+0x20], R8 ;  /* 0x0000200801007387 */ /* 0x002fe20000100a00 */
[----:B------:R0:W-:Y:S03]  /*41910*/  STL.64 [R1+0x28], R10 ;  /* 0x0000280a01007387 */ /* 0x0001e60000100a00 */
[----:B0-----:R-:W2:Y:S01]  /*41920*/  LDL.LU.64 R10, [R1+0x3918] ;  /* 0x00391800010a7983 */ /* 0x001ea20000300a00 */
[----:B------:R-:W2:Y:S02]  /*41930*/  LDL.LU.64 R8, [R1+0x3910] ;  /* 0x0039100001087983 */ /* 0x000ea40000300a00 */
[----:B--2---:R-:W-:Y:S01]  /*41940*/  HMMA.16816.F32.BF16 R8, R8, R26, R16 ;  /* 0x0000001a0808723c */ /* 0x004fe20000041810 */
[----:B------:R-:W2:Y:S01]  /*41950*/  LDL.LU.64 R16, [R1+0x3908] ;  /* 0x0039080001107983 */ /* 0x000ea20000300a00 */
[----:B------:R0:W-:Y:S03]  /*41960*/  STL.64 [R1+0x38e0], R24 ;  /* 0x0038e01801007387 */ /* 0x0001e60000100a00 */
[----:B0-----:R-:W3:Y:S11]  /*41970*/  LDL.LU R24, [R1+0x1c0] ;  /* 0x0001c00001187983 */ /* 0x001ef60000300800 */
[----:B------:R-:W-:Y:S07]  /*41980*/  @!UPT UIADD3 URZ, URZ, URZ, URZ ;  /* 0x0000003f3f3ff290 */ /* 0x000fee000fffe03f */
[----:B------:R-:W-:Y:S01]  /*41990*/  STL.64 [R1+0xf0], R8 ;  /* 0x0000f00801007387 */ /* 0x000fe20000100a00 */
[----:B------:R-:W-:Y:S02]  /*419a0*/  STL.64 [R1+0xf8], R10 ;  /* 0x0000f80a01007387 */ /* 0x000fe40000100a00 */
[----:B------:R-:W0:Y:S04]  /*419b0*/  LDSM.16.MT88.4 R8, [R0+0x1b080] ;  /* 0x01b080000008783b */ /* 0x000e280000004200 */
[----:B------:R-:W3:Y:S01]  /*419c0*/  LDL.LU R25, [R1+0x1c4] ;  /* 0x0001c40001197983 */ /* 0x000ee20000300800 */
[----:B------:R-:W3:Y:S01]  /*419d0*/  LDL.LU R26, [R1+0x1c8] ;  /* 0x0001c800011a7983 */ /* 0x000ee20000300800 */
[----:B------:R-:W3:Y:S03]  /*419e0*/  LDL.LU R27, [R1+0x1cc] ;  /* 0x0001cc00011b7983 */ /* 0x000ee60000300800 */
[----:B0-----:R-:W-:Y:S01]  /*419f0*/  STL.64 [R1+0x3770], R10 ;  /* 0x0037700a01007387 */ /* 0x001fe20000100a00 */
[----:B------:R0:W-:Y:S03]  /*41a00*/  STL.64 [R1+0x3768], R8 ;  /* 0x0037680801007387 */ /* 0x0001e60000100a00 */
[----:B0-----:R-:W3:Y:S01]  /*41a10*/  LDL.LU R8, [R1+0x180] ;  /* 0x0001800001087983 */ /* 0x001ee20000300800 */
[----:B------:R-:W3:Y:S02]  /*41a20*/  LDL.LU R9, [R1+0x184] ;  /* 0x0001840001097983 */ /* 0x000ee40000300800 */
[----:B------:R-:W3:Y:S02]  /*41a30*/  LDL.LU R10, [R1+0x188] ;  /* 0x00018800010a7983 */ /* 0x000ee40000300800 */
[----:B------:R-:W-:Y:S01]  /*41a40*/  STL [R1+0x3708], R0 ;  /* 0x0037080001007387 */ /* 0x000fe20000100800 */
[----:B------:R-:W-:Y:S01]  /*41a50*/  MOV R11, R2 ;  /* 0x00000002000b7202 */ /* 0x000fe20000000f00 */
        /* <DEDUP_REMOVED lines=9> */
[----:B--2---:R-:W-:Y:S11]  /*41af0*/  HMMA.16816.F32.BF16 R20, R20, R12, R4 ;  /* 0x0000000c1414723c */ /* 0x004ff60000041804 */
[----:B------:R-:W-:Y:S11]  /*41b00*/  @!UPT UIADD3 URZ, URZ, URZ, URZ ;  /* 0x0000003f3f3ff290 */ /* 0x000ff6000fffe03f */
[----:B------:R-:W-:Y:S01]  /*41b10*/  @!UPT UIADD3 URZ, URZ, URZ, URZ ;  /* 0x0000003f3f3ff290 */ /* 0x000fe2000fffe03f */
[----:B------:R0:W-:Y:S01]  /*41b20*/  STL [R1+0xac], R23 ;  /* 0x0000ac1701007387 */ /* 0x0001e20000100800 */
[----:B------:R-:W-:Y:S01]  /*41b30*/  MOV R7, R22 ;  /* 0x0000001600077202 */ /* 0x000fe20000000f00 */
[----:B------:R-:W-:Y:S01]  /*41b40*/  IMAD.MOV.U32 R5, RZ, RZ, R20 ;  /* 0x000000ffff057224 */ /* 0x000fe200078e0014 */
[----:B------:R-:W-:Y:S01]  /*41b50*/  MOV R6, R21 ;  /* 0x0000001500067202 */ /* 0x000fe20000000f00 */
[----:B0-----:R-:W3:Y:S01]  /*41b60*/  LDL.LU.64 R22, [R1+0x38f0] ;  /* 0x0038f00001167983 */ /* 0x001ee20000300a00 */
[----:B------:R-:W3:Y:S02]  /*41b70*/  LDL.LU.64 R20, [R1+0x38e8] ;  /* 0x0038e80001147983 */ /* 0x000ee40000300a00 */
[C---:B---3--:R-:W-:Y:S08]  /*41b80*/  HMMA.16816.F32.BF16 R24, R20.reuse, R16, R24 ;  /* 0x000000101418723c */ /* 0x048ff00000041818 */
[----:B------:R-:W-:Y:S11]  /*41b90*/  HMMA.16816.F32.BF16 R20, R20, R12, R8 ;  /* 0x0000000c1414723c */ /* 0x000ff60000041808 */
[----:B------:R-:W-:Y:S05]  /*41ba0*/  @!UPT UIADD3 URZ, URZ, URZ, URZ ;  /* 0x0000003f3f3ff290 */ /* 0x000fea000fffe03f */
[----:B------:R-:W-:Y:S01]  /*41bb0*/  IMAD.MOV.U32 R4, RZ, RZ, R27 ;  /* 0x000000ffff047224 */ /* 0x000fe200078e001b */
[----:B------:R0:W-:Y:S07]  /*41bc0*/  STL.64 [R1+0x90], R24 ;  /* 0x0000901801007387 */ /* 0x0001ee0000100a00 */
[----:B------:R-:W-:Y:S01]  /*41bd0*/  MOV R11, R20 ;  /* 0x00000014000b7202 */ /* 0x000fe20000000f00 */
[----:B------:R-:W-:Y:S01]  /*41be0*/  IMAD.MOV.U32 R10, RZ, RZ, R21 ;  /* 0x000000ffff0a7224 */ /* 0x000fe200078e0015 */
[----:B------:R-:W-:-:S02]  /*41bf0*/  MOV R9, R22 ;  /* 0x0000001600097202 */ /* 0x000fc40000000f00 */
[----:B------:R-:W-:Y:S01]  /*41c00*/  MOV R8, R23 ;  /* 0x0000001700087202 */ /* 0x000fe20000000f00 */
[----:B0-----:R-:W2:Y:S01]  /*41c10*/  LDL.LU.64 R24, [R1+0x38e0] ;  /* 0x0038e00001187983 */ /* 0x001ea20000300a00 */
[----:B------:R-:W-:Y:S02]  /*41c20*/  STL.64 [R1+0x37d8], R6 ;  /* 0x0037d80601007387 */ /* 0x000fe40000100a00 */
[----:B------:R0:W-:Y:S02]  /*41c30*/  STL.64 [R1+0x37d0], R4 ;  /* 0x0037d00401007387 */ /* 0x0001e40000100a00 */
[----:B0-----:R-:W3:Y:S01]  /*41c40*/  LDL.LU R4, [R1+0x100] ;  /* 0x0001000001047983 */ /* 0x001ee20000300800 */
[----:B------:R-:W3:Y:S02]  /*41c50*/  LDL.LU R5, [R1+0x104] ;  /* 0x0001040001057983 */ /* 0x000ee40000300800 */
[----:B------:R-:W2:Y:S02]  /*41c60*/  LDL.LU.64 R20, [R1+0x38d8] ;  /* 0x0038d80001147983 */ /* 0x000ea40000300a00 */
[----:B------:R-:W-:Y:S01]  /*41c70*/  STL.64 [R1+0x37e8], R10 ;  /* 0x0037e80a01007387 */ /* 0x000fe20000100a00 */
[----:B------:R0:W-:Y:S04]  /*41c80*/  STL.64 [R1+0x37e0], R8 ;  /* 0x0037e00801007387 */ /* 0x0001e80000100a00 */
[----:B0-----:R-:W3:Y:S01]  /*41c90*/  LDL.LU.64 R8, [R1+0x50] ;  /* 0x0000500001087983 */ /* 0x001ee20000300a00 */
[----:B------:R-:W3:Y:S01]  /*41ca0*/  LDL.LU.64 R10, [R1+0x58] ;  /* 0x00005800010a7983 */ /* 0x000ee20000300a00 */
[----:B----4-:R-:W-:-:S02]  /*41cb0*/  MOV R6, R29 ;  /* 0x0000001d00067202 */ /* 0x010fc40000000f00 */
[----:B------:R-:W-:-:S07]  /*41cc0*/  MOV R7, R28 ;  /* 0x0000001c00077202 */ /* 0x000fce0000000f00 */
[----:B---3--:R-:W-:Y:S11]  /*41cd0*/  HMMA.16816.F32.BF16 R4, R8, R16, R4 ;  /* 0x000000100804723c */ /* 0x008ff60000041804 */
[----:B------:R-:W-:Y:S11]  /*41ce0*/  @!UPT UIADD3 URZ, URZ, URZ, URZ ;  /* 0x0000003f3f3ff290 */ /* 0x000ff6000fffe03f */
[----:B------:R-:W-:Y:S02]  /*41cf0*/  @!UPT UIADD3 URZ, URZ, URZ, URZ ;  /* 0x0000003f3f3ff290 */ /* 0x000fe4000fffe03f */
[----:B------:R-:W-:Y:S01]  /*41d00*/  MOV R18, R4 ;  /* 0x0000000400127202 */ /* 0x000fe20000000f00 */
[----:B------:R-:W-:Y:S01]  /*41d10*/  IMAD.MOV.U32 R19, RZ, RZ, R5 ;  /* 0x000000ffff137224 */ /* 0x000fe200078e0005 */
[----:B------:R-:W-:-:S04]  /*41d20*/  MOV R29, R6 ;  /* 0x00000006001d7202 */ /* 0x000fc80000000f00 */
[----:B------:R-:W-:Y:S01]  /*41d30*/  STL.64 [R1+0x3870], R18 ;  /* 0x0038701201007387 */ /* 0x000fe20000100a00 */
[----:B------:R-:W-:Y:S02]  /*41d40*/  STL.64 [R1+0x3868], R16 ;  /* 0x0038681001007387 */ /* 0x000fe40000100a00 */
[----:B------:R-:W3:Y:S02]  /*41d50*/  LDL.LU R4, [R1+0x140] ;  /* 0x0001400001047983 */ /* 0x000ee40000300800 */
[----:B------:R-:W3:Y:S01]  /*41d60*/  LDL.LU R5, [R1+0x144] ;  /* 0x0001440001057983 */ /* 0x000ee20000300800 */
[----:B------:R-:W-:Y:S01]  /*41d70*/  MOV R28, R7 ;  /* 0x00000007001c7202 */ /* 0x000fe20000000f00 */
[----:B------:R-:W4:Y:S01]  /*41d80*/  LDL.LU R6, [R1+0x148] ;  /* 0x0001480001067983 */ /* 0x000f220000300800 */
[----:B------:R-:W4:Y:S01]  /*41d90*/  LDL.LU R7, [R1+0x14c] ;  /* 0x00014c0001077983 */ /* 0x000f220000300800 */
[----:B------:R-:W-:Y:S02]  /*41da0*/  MOV R23, R8 ;  /* 0x0000000800177202 */ /* 0x000fe40000000f00 */
[----:B------:R-:W-:-:S02]  /*41db0*/  MOV R3, R10 ;  /* 0x0000000a00037202 */ /* 0x000fc40000000f00 */
[----:B------:R-:W-:Y:S01]  /*41dc0*/  MOV R0, R11 ;  /* 0x0000000b00007202 */ /* 0x000fe20000000f00 */
[----:B------:R-:W-:Y:S01]  /*41dd0*/  IMAD.MOV.U32 R22, RZ, RZ, R9 ;  /* 0x000000ffff167224 */ /* 0x000fe200078e0009 */
[----:B--2---:R-:W-:Y:S02]  /*41de0*/  MOV R8, R24 ;  /* 0x0000001800087202 */ /* 0x004fe40000000f00 */
[----:B------:R-:W-:Y:S02]  /*41df0*/  MOV R10, R14 ;  /* 0x0000000e000a7202 */ /* 0x000fe40000000f00 */
[----:B------:R-:W-:Y:S01]  /*41e00*/  MOV R11, R21 ;  /* 0x00000015000b7202 */ /* 0x000fe20000000f00 */
[----:B------:R-:W-:Y:S01]  /*41e10*/  IMAD.MOV.U32 R9, RZ, RZ, R15 ;  /* 0x000000ffff097224 */ /* 0x000fe200078e000f */
[----:B----4-:R-:W-:Y:S01]  /*41e20*/  STL.64 [R1+0x37f8], R6 ;  /* 0x0037f80601007387 */ /* 0x010fe20000100a00 */
[----:B---3--:R0:W-:Y:S02]  /*41e30*/  STL.64 [R1+0x37f0], R4 ;  /* 0x0037f00401007387 */ /* 0x0081e40000100a00 */
[----:B------:R-:W2:Y:S02]  /*41e40*/  LDL.LU R24, [R1+0x38d0] ;  /* 0x0038d00001187983 */ /* 0x000ea40000300800 */
[----:B------:R-:W3:Y:S01]  /*41e50*/  LDL.LU R15, [R1+0x38cc] ;  /* 0x0038cc00010f7983 */ /* 0x000ee20000300800 */
[----:B------:R-:W4:Y:S01]  /*41e60*/  LDL.LU R14, [R1+0x38c8] ;  /* 0x0038c800010e7983 */ /* 0x000f220000300800 */
[----:B------:R-:W4:Y:S02]  /*41e70*/  LDL.LU R21, [R1+0x38c4] ;  /* 0x0038c40001157983 */ /* 0x000f240000300800 */
[----:B------:R1:W-:Y:S02]  /*41e80*/  STL.64 [R1+0x3818], R10 ;  /* 0x0038180a01007387 */ /* 0x0003e40000100a00 */
[----:B------:R2:W-:Y:S01]  /*41e90*/  STL.64 [R1+0x3810], R8 ;  /* 0x0038100801007387 */ /* 0x0005e20000100a00 */
[----:B0-----:R-:W4:Y:S01]  /*41ea0*/  LDL.LU R4, [R1+0x150] ;  /* 0x0001500001047983 */ /* 0x001f220000300800 */
[----:B------:R-:W4:Y:S02]  /*41eb0*/  LDL.LU R5, [R1+0x154] ;  /* 0x0001540001057983 */ /* 0x000f240000300800 */
[----:B------:R-:W4:Y:S02]  /*41ec0*/  LDL.LU R6, [R1+0x158] ;  /* 0x0001580001067983 */ /* 0x000f240000300800 */
[----:B------:R-:W4:Y:S01]  /*41ed0*/  LDL.LU R7, [R1+0x15c] ;  /* 0x00015c0001077983 */ /* 0x000f220000300800 */
[----:B-1----:R-:W4:Y:S01]  /*41ee0*/  LDL R11, [R1+0x126c] ;  /* 0x00126c00010b7983 */ /* 0x002f220000100800 */
[----:B--2---:R-:W-:Y:S01]  /*41ef0*/  IMAD.MOV.U32 R9, RZ, RZ, R24 ;  /* 0x000000ffff097224 */ /* 0x004fe200078e0018 */
[----:B---3--:R-:W-:-:S02]  /*41f00*/  MOV R8, R15 ;  /* 0x0000000f00087202 */ /* 0x008fc40000000f00 */
[----:B----4-:R0:W-:Y:S01]  /*41f10*/  STL [R1+0x3820], R11 ;  /* 0x0038200b01007387 */ /* 0x0101e20000100800 */
[----:B------:R-:W2:Y:S02]  /*41f20*/  LDL.LU R15, [R1+0x38c0] ;  /* 0x0038c000010f7983 */ /* 0x000ea40000300800 */
[----:B------:R-:W3:Y:S01]  /*41f30*/  LDL.LU R24, [R1+0x38bc] ;  /* 0x0038bc0001187983 */ /* 0x000ee20000300800 */
[----:B------:R-:W-:Y:S02]  /*41f40*/  MOV R10, R25 ;  /* 0x00000019000a7202 */ /* 0x000fe40000000f00 */
[----:B------:R-:W4:Y:S01]  /*41f50*/  LDL.LU R25, [R1+0x38b8] ;  /* 0x0038b80001197983 */ /* 0x000f220000300800 */
[----:B0-----:R-:W-:-:S03]  /*41f60*/  MOV R11, R20 ;  /* 0x00000014000b7202 */ /* 0x001fc60000000f00 */
[----:B------:R-:W4:Y:S02]  /*41f70*/  LDL.LU R20, [R1+0x38b4] ;  /* 0x0038b40001147983 */ /* 0x000f240000300800 */
[----:B------:R-:W-:Y:S02]  /*41f80*/  STL.64 [R1+0x3850], R10 ;  /* 0x0038500a01007387 */ /* 0x000fe40000100a00 */
[----:B------:R0:W-:Y:S02]  /*41f90*/  STL.64 [R1+0x3848], R8 ;  /* 0x0038480801007387 */ /* 0x0001e40000100a00 */
[----:B0-----:R-:W-:Y:S02]  /*41fa0*/  MOV R8, R21 ;  /* 0x0000001500087202 */ /* 0x001fe40000000f00 */
[----:B------:R-:W4:Y:S01]  /*41fb0*/  LDL.LU R21, [R1+0x38b0] ;  /* 0x0038b00001157983 */ /* 0x000f220000300800 */
[----:B--2---:R-:W-:Y:S01]  /*41fc0*/  IMAD.MOV.U32 R9, RZ, RZ, R15 ;  /* 0x000000ffff097224 */ /* 0x004fe200078e000f */
[----:B---3--:R-:W-:-:S02]  /*41fd0*/  MOV R10, R24 ;  /* 0x00000018000a7202 */ /* 0x008fc40000000f00 */
[----:B------:R-:W2:Y:S01]  /*41fe0*/  LDL.LU R15, [R1+0x38ac] ;  /* 0x0038ac00010f7983 */ /* 0x000ea20000300800 */
[----:B------:R-:W3:Y:S01]  /*41ff0*/  LDL.LU R24, [R1+0x38a8] ;  /* 0x0038a80001187983 */ /* 0x000ee20000300800 */
[----:B------:R-:W-:Y:S02]  /*42000*/  MOV R11, R14 ;  /* 0x0000000e000b7202 */ /* 0x000fe40000000f00 */
[----:B------:R-:W3:Y:S03]  /*42010*/  LDL.LU R14, [R1+0x38a4] ;  /* 0x0038a400010e7983 */ /* 0x000ee60000300800 */
[----:B------:R-:W-:Y:S02]  /*42020*/  STL.64 [R1+0x3880], R10 ;  /* 0x0038800a01007387 */ /* 0x000fe40000100a00 */
[----:B------:R0:W-:Y:S02]  /*42030*/  STL.64 [R1+0x3878], R8 ;  /* 0x0038780801007387 */ /* 0x0001e40000100a00 */
[----:B0-----:R-:W3:Y:S01]  /*42040*/  LDL.LU R8, [R1+0x1a0] ;  /* 0x0001a00001087983 */ /* 0x001ee20000300800 */
[----:B------:R-:W3:Y:S02]  /*42050*/  LDL.LU R9, [R1+0x1a4] ;  /* 0x0001a40001097983 */ /* 0x000ee40000300800 */
[----:B------:R-:W3:Y:S02]  /*42060*/  LDL.LU R10, [R1+0x1a8] ;  /* 0x0001a800010a7983 */ /* 0x000ee40000300800 */
[----:B------:R-:W3:Y:S01]  /*42070*/  LDL.LU R11, [R1+0x1ac] ;  /* 0x0001ac00010b7983 */ /* 0x000ee20000300800 */
[----:B------:R4:W-:Y:S01]  /*42080*/  STL.64 [R1+0x3808], R6 ;  /* 0x0038080601007387 */ /* 0x0009e20000100a00 */
[----:B------:R2:W-:Y:S01]  /*42090*/  STL.64 [R1+0x3800], R4 ;  /* 0x0038000401007387 */ /* 0x0005e20000100a00 */
[----:B----4-:R-:W-:-:S02]  /*420a0*/  MOV R6, R21 ;  /* 0x0000001500067202 */ /* 0x010fc40000000f00 */
[----:B------:R-:W-:Y:S01]  /*420b0*/  MOV R7, R20 ;  /* 0x0000001400077202 */ /* 0x000fe20000000f00 */
[----:B--2---:R-:W-:Y:S01]  /*420c0*/  IMAD.MOV.U32 R5, RZ, RZ, R15 ;  /* 0x000000ffff057224 */ /* 0x004fe200078e000f */
[----:B---3--:R-:W-:Y:S02]  /*420d0*/  MOV R4, R24 ;  /* 0x0000001800047202 */ /* 0x008fe40000000f00 */
[----:B------:R-:W2:Y:S01]  /*420e0*/  LDL.LU R24, [R1+0x38a0] ;  /* 0x0038a00001187983 */ /* 0x000ea20000300800 */
[----:B------:R-:W3:Y:S02]  /*420f0*/  LDL.LU R15, [R1+0x389c] ;  /* 0x00389c00010f7983 */ /* 0x000ee40000300800 */
[----:B------:R-:W4:Y:S02]  /*42100*/  LDL.LU R21, [R1+0x3898] ;  /* 0x0038980001157983 */ /* 0x000f240000300800 */
[----:B------:R-:W4:Y:S01]  /*42110*/  LDL.LU R20, [R1+0x3894] ;  /* 0x0038940001147983 */ /* 0x000f220000300800 */
[----:B------:R-:W-:Y:S01]  /*42120*/  STL.64 [R1+0x3830], R6 ;  /* 0x0038300601007387 */ /* 0x000fe20000100a00 */
[----:B------:R0:W-:Y:S03]  /*42130*/  STL.64 [R1+0x3828], R4 ;  /* 0x0038280401007387 */ /* 0x0001e60000100a00 */
[----:B0-----:R-:W4:Y:S01]  /*42140*/  LDL.LU R4, [R1+0x170] ;  /* 0x0001700001047983 */ /* 0x001f220000300800 */
[----:B------:R-:W-:-:S02]  /*42150*/  MOV R7, R14 ;  /* 0x0000000e00077202 */ /* 0x000fc40000000f00 */
[----:B--2---:R-:W-:Y:S01]  /*42160*/  MOV R5, R24 ;  /* 0x0000001800057202 */ /* 0x004fe20000000f00 */
[----:B---3--:R-:W-:Y:S01]  /*42170*/  IMAD.MOV.U32 R6, RZ, RZ, R15 ;  /* 0x000000ffff067224 */ /* 0x008fe200078e000f */
[----:B------:R-:W2:Y:S04]  /*42180*/  LDL.LU R24, [R1+0x3890] ;  /* 0x0038900001187983 */ /* 0x000ea80000300800 */
[----:B------:R-:W-:Y:S04]  /*42190*/  STL.64 [R1+0x3840], R6 ;  /* 0x0038400601007387 */ /* 0x000fe80000100a00 */
[----:B----4-:R0:W-:Y:S02]  /*421a0*/  STL.64 [R1+0x3838], R4 ;  /* 0x0038380401007387 */ /* 0x0101e40000100a00 */
[----:B0-----:R-:W-:-:S02]  /*421b0*/  MOV R4, R20 ;  /* 0x0000001400047202 */ /* 0x001fc40000000f00 */
[----:B------:R-:W-:Y:S01]  /*421c0*/  MOV R5, R21 ;  /* 0x0000001500057202 */ /* 0x000fe20000000f00 */
[----:B------:R-:W3:Y:S01]  /*421d0*/  LDL.LU R20, [R1+0x388c] ;  /* 0x00388c0001147983 */ /* 0x000ee20000300800 */
[----:B------:R-:W4:Y:S02]  /*421e0*/  LDL.LU R21, [R1+0x3888] ;  /* 0x0038880001157983 */ /* 0x000f240000300800 */
[----:B------:R-:W2:Y:S02]  /*421f0*/  LDL.LU R6, [R1+0x198] ;  /* 0x0001980001067983 */ /* 0x000ea40000300800 */
[----:B------:R-:W2:Y:S01]  /*42200*/  LDL.LU R7, [R1+0x19c] ;  /* 0x00019c0001077983 */ /* 0x000ea20000300800 */
[----:B------:R-:W-:Y:S01]  /*42210*/  MOV R16, R23 ;  /* 0x0000001700107202 */ /* 0x000fe20000000f00 */
[----:B------:R-:W-:Y:S01]  /*42220*/  IMAD.MOV.U32 R17, RZ, RZ, R22 ;  /* 0x000000ffff117224 */ /* 0x000fe200078e0016 */
[----:B------:R-:W-:Y:S02]  /*42230*/  MOV R18, R3 ;  /* 0x0000000300127202 */ /* 0x000fe40000000f00 */
[----:B------:R-:W-:-:S07]  /*42240*/  MOV R19, R0 ;  /* 0x0000000000137202 */ /* 0x000fce0000000f00 */
[----:B------:R-:W-:Y:S11]  /*42250*/  HMMA.16816.F32.BF16 R16, R16, R12, R8 ;  /* 0x0000000c1010723c */ /* 0x000ff60000041808 */
[----:B------:R-:W-:Y:S11]  /*42260*/  @!UPT UIADD3 URZ, URZ, URZ, URZ ;  /* 0x0000003f3f3ff290 */ /* 0x000ff6000fffe03f */
[----:B------:R-:W-:Y:S02]  /*42270*/  @!UPT UIADD3 URZ, URZ, URZ, URZ ;  /* 0x0000003f3f3ff290 */ /* 0x000fe4000fffe03f */
[----:B------:R-:W-:Y:S01]  /*42280*/  IMAD.MOV.U32 R14, RZ, RZ, R18 ;  /* 0x000000ffff0e7224 */ /* 0x000fe200078e0012 */
[----:B------:R-:W-:Y:S02]  /*42290*/  MOV R15, R19 ;  /* 0x00000013000f7202 */ /* 0x000fe40000000f00 */
[----:B------:R-:W-:Y:S01]  /*422a0*/  MOV R3, R17 ;  /* 0x0000001100037202 */ /* 0x000fe20000000f00 */
[----:B--2---:R4:W-:Y:S02]  /*422b0*/  STL.64 [R1+0x3860], R6 ;  /* 0x0038600601007387 */ /* 0x0049e40000100a00 */
[----:B----4-:R-:W-:Y:S01]  /*422c0*/  IMAD.MOV.U32 R6, RZ, RZ, R21 ;  /* 0x000000ffff067224 */ /* 0x010fe200078e0015 */
[----:B---3--:R-:W-:Y:S02]  /*422d0*/  MOV R7, R20 ;  /* 0x0000001400077202 */ /* 0x008fe40000000f00 */
        /* <DEDUP_REMOVED lines=9> */
[----:B------:R-:W2:Y:S01]  /*42370*/  LDL.LU.64 R10, [R1+0x3880] ;  /* 0x00388000010a7983 */ /* 0x000ea20000300a00 */
[----:B------:R-:W2:Y:S01]  /*42380*/  LDL.LU.64 R8, [R1+0x3878] ;  /* 0x0038780001087983 */ /* 0x000ea20000300a00 */
[----:B------:R0:W-:Y:S02]  /*42390*/  STL [R1+0xd0], R16 ;  /* 0x0000d01001007387 */ /* 0x0001e40000100800 */
[----:B------:R-:W4:Y:S01]  /*423a0*/  LDL.LU.64 R18, [R1+0x3870] ;  /* 0x0038700001127983 */ /* 0x000f220000300a00 */
[----:B0-----:R-:W2:Y:S01]  /*423b0*/  LDL.LU.64 R16, [R1+0x3868] ;  /* 0x0038680001107983 */ /* 0x001ea20000300a00 */
[----:B------:R-:W-:-:S02]  /*423c0*/  MOV R2, R26 ;  /* 0x0000001a00027202 */ /* 0x000fc40000000f00 */
[----:B------:R-:W-:Y:S02]  /*423d0*/  MOV R23, R24 ;  /* 0x0000001800177202 */ /* 0x000fe40000000f00 */
[----:B------:R-:W0:Y:S04]  /*423e0*/  LDSM.16.MT88.4 R24, [R25+0x1b080] ;  /* 0x01b080001918783b */ /* 0x000e280000004200 */
[----:B0-----:R-:W-:Y:S01]  /*423f0*/  STL.64 [R1+0x3718], R26 ;  /* 0x0037181a01007387 */ /* 0x001fe20000100a00 */
[----:B------:R0:W-:Y:S03]  /*42400*/  STL.64 [R1+0x3710], R24 ;  /* 0x0037101801007387 */ /* 0x0001e60000100a00 */
[----:B0-----:R-:W4:Y:S01]  /*42410*/  LDL.LU R24, [R1] ;  /* 0x0000000001187983 */ /* 0x001f220000300800 */
[----:B------:R-:W4:Y:S02]  /*42420*/  LDL.LU R25, [R1+0x4] ;  /* 0x0000040001197983 */ /* 0x000f240000300800 */
[----:B------:R-:W4:Y:S02]  /*42430*/  LDL.LU R26, [R1+0x8] ;  /* 0x00000800011a7983 */ /* 0x000f240000300800 */
[----:B------:R-:W4:Y:S01]  /*42440*/  LDL.LU R27, [R1+0xc] ;  /* 0x00000c00011b7983 */ /* 0x000f220000300800 */
[C---:B--2---:R-:W-:Y:S08]  /*42450*/  HMMA.16816.F32.BF16 R4, R8.reuse, R16, R4 ;  /* 0x000000100804723c */ /* 0x044ff00000041804 */
[----:B---3--:R-:W-:Y:S11]  /*42460*/  HMMA.16816.F32.BF16 R8, R8, R12, R20 ;  /* 0x0000000c0808723c */ /* 0x008ff60000041814 */
[----:B------:R-:W-:Y:S04]  /*42470*/  @!UPT UIADD3 URZ, URZ, URZ, URZ ;  /* 0x0000003f3f3ff290 */ /* 0x000fe8000fffe03f */
[----:B------:R-:W-:Y:S01]  /*42480*/  STL.64 [R1+0xb0], R4 ;  /* 0x0000b00401007387 */ /* 0x000fe20000100a00 */
[----:B------:R0:W-:Y:S08]  /*42490*/  STL.64 [R1+0xb8], R6 ;  /* 0x0000b80601007387 */ /* 0x0001f00000100a00 */
[----:B------:R-:W-:Y:S01]  /*424a0*/  IMAD.MOV.U32 R21, RZ, RZ, R10 ;  /* 0x000000ffff157224 */ /* 0x000fe200078e000a */
[----:B------:R-:W-:-:S02]  /*424b0*/  MOV R20, R11 ;  /* 0x0000000b00147202 */ /* 0x000fc40000000f00 */
[----:B------:R-:W-:Y:S02]  /*424c0*/  MOV R23, R8 ;  /* 0x0000000800177202 */ /* 0x000fe40000000f00 */
[----:B------:R-:W-:Y:S01]  /*424d0*/  MOV R22, R9 ;  /* 0x0000000900167202 */ /* 0x000fe20000000f00 */
[----:B0-----:R-:W2:Y:S01]  /*424e0*/  LDL.LU.64 R6, [R1+0x3860] ;  /* 0x0038600001067983 */ /* 0x001ea20000300a00 */
[----:B------:R-:W2:Y:S02]  /*424f0*/  LDL.LU.64 R4, [R1+0x3858] ;  /* 0x0038580001047983 */ /* 0x000ea40000300a00 */
[----:B------:R-:W2:Y:S02]  /*42500*/  LDL.LU.64 R10, [R1+0x3850] ;  /* 0x00385000010a7983 */ /* 0x000ea40000300a00 */
[----:B------:R-:W2:Y:S01]  /*42510*/  LDL.LU.64 R8, [R1+0x3848] ;  /* 0x0038480001087983 */ /* 0x000ea20000300a00 */
[----:B------:R-:W-:Y:S01]  /*42520*/  STL.64 [R1+0x3748], R22 ;  /* 0x0037481601007387 */ /* 0x000fe20000100a00 */
[----:B------:R0:W-:Y:S03]  /*42530*/  STL.64 [R1+0x3740], R20 ;  /* 0x0037401401007387 */ /* 0x0001e60000100a00 */
[----:B0-----:R-:W3:Y:S01]  /*42540*/  LDL.LU R20, [R1+0x130] ;  /* 0x0001300001147983 */ /* 0x001ee20000300800 */
[----:B------:R-:W3:Y:S02]  /*42550*/  LDL.LU R21, [R1+0x134] ;  /* 0x0001340001157983 */ /* 0x000ee40000300800 */
[----:B------:R-:W3:Y:S02]  /*42560*/  LDL.LU R22, [R1+0x138] ;  /* 0x0001380001167983 */ /* 0x000ee40000300800 */
[----:B------:R-:W3:Y:S01]  /*42570*/  LDL.LU R23, [R1+0x13c] ;  /* 0x00013c0001177983 */ /* 0x000ee20000300800 */
        /* <DEDUP_REMOVED lines=14> */
[----:B0-----:R-:W2:Y:S04]  /*42660*/  LDL.LU R11, [R1+0x3820] ;  /* 0x00382000010b7983 */ /* 0x001ea80000300800 */
[----:B--2---:R-:W0:Y:S04]  /*42670*/  LDSM.16.MT88.4 R8, [R11+0x1b000] ;  /* 0x01b000000b08783b */ /* 0x004e280000004200 */
[----:B0-----:R-:W-:Y:S01]  /*42680*/  STL.64 [R1+0x70], R8 ;  /* 0x0000700801007387 */ /* 0x001fe20000100a00 */
        /* <DEDUP_REMOVED lines=11> */
[----:B------:R-:W4:Y:S01]  /*42740*/  LDL.LU.64 R6, [R1+0x37f8] ;  /* 0x0037f80001067983 */ /* 0x000f220000300a00 */
[----:B------:R-:W4:Y:S11]  /*42750*/  LDL.LU.64 R4, [R1+0x37f0] ;  /* 0x0037f00001047983 */ /* 0x000f360000300a00 */
[----:B------:R-:W-:Y:S10]  /*42760*/  @!UPT UIADD3 URZ, URZ, URZ, URZ ;  /* 0x0000003f3f3ff290 */ /* 0x000ff4000fffe03f */
[----:B------:R-:W-:Y:S01]  /*42770*/  STL.64 [R1+0x1c0], R8 ;  /* 0x0001c00801007387 */ /* 0x000fe20000100a00 */
[----:B------:R0:W-:Y:S03]  /*42780*/  STL.64 [R1+0x1c8], R10 ;  /* 0x0001c80a01007387 */ /* 0x0001e60000100a00 */
[----:B0-----:R-:W2:Y:S01]  /*42790*/  LDL.LU.64 R10, [R1+0x37e8] ;  /* 0x0037e800010a7983 */ /* 0x001ea20000300a00 */
[----:B------:R-:W2:Y:S01]  /*427a0*/  LDL.LU.64 R8, [R1+0x37e0] ;  /* 0x0037e00001087983 */ /* 0x000ea20000300a00 */
[C---:B----4-:R-:W-:Y:S08]  /*427b0*/  HMMA.16816.F32.BF16 R4, R24.reuse, R16, R4 ;  /* 0x000000101804723c */ /* 0x050ff00000041804 */
[----:B---3--:R-:W-:Y:S11]  /*427c0*/  HMMA.16816.F32.BF16 R24, R24, R12, R20 ;  /* 0x0000000c1818723c */ /* 0x008ff60000041814 */
[----:B------:R-:W-:Y:S04]  /*427d0*/  @!UPT UIADD3 URZ, URZ, URZ, URZ ;  /* 0x0000003f3f3ff290 */ /* 0x000fe8000fffe03f */
[----:B------:R-:W-:Y:S01]  /*427e0*/  STL.64 [R1+0x1d0], R4 ;  /* 0x0001d00401007387 */ /* 0x000fe20000100a00 */
[----:B------:R0:W-:Y:S03]  /*427f0*/  STL.64 [R1+0x1d8], R6 ;  /* 0x0001d80601007387 */ /* 0x0001e60000100a00 */
[----:B0-----:R-:W3:Y:S01]  /*42800*/  LDL.LU.64 R6, [R1+0x37d8] ;  /* 0x0037d80001067983 */ /* 0x001ee20000300a00 */
[----:B------:R-:W4:Y:S03]  /*42810*/  LDL.LU.64 R4, [R1+0x37d0] ;  /* 0x0037d00001047983 */ /* 0x000f260000300a00 */
[----:B------:R0:W-:Y:S02]  /*42820*/  STL.64 [R1+0x1a0], R24 ;  /* 0x0001a01801007387 */ /* 0x0001e40000100a00 */
[----:B------:R1:W-:Y:S01]  /*42830*/  STL.64 [R1+0x1a8], R26 ;  /* 0x0001a81a01007387 */ /* 0x0003e20000100a00 */
[----:B--2---:R-:W-:-:S02]  /*42840*/  MOV R23, R8 ;  /* 0x0000000800177202 */ /* 0x004fc40000000f00 */
[----:B------:R-:W-:Y:S01]  /*42850*/  MOV R22, R9 ;  /* 0x0000000900167202 */ /* 0x000fe20000000f00 */
[----:B------:R-:W-:Y:S01]  /*42860*/  IMAD.MOV.U32 R21, RZ, RZ, R10 ;  /* 0x000000ffff157224 */ /* 0x000fe200078e000a */
[----:B------:R-:W-:Y:S01]  /*42870*/  MOV R20, R11 ;  /* 0x0000000b00147202 */ /* 0x000fe20000000f00 */
        /* <DEDUP_REMOVED lines=14> */
[----:B------:R0:W-:Y:S04]  /*42960*/  STL.64 [R1+0x3758], R22 ;  /* 0x0037581601007387 */ /* 0x0001e80000100a00 */
[----:B0-----:R-:W2:Y:S01]  /*42970*/  LDL R23, [R1+0x126c] ;  /* 0x00126c0001177983 */ /* 0x001ea20000100800 */
[----:B------:R0:W-:Y:S01]  /*42980*/  STL.64 [R1+0x3750], R20 ;  /* 0x0037501401007387 */ /* 0x0001e20000100a00 */
[----:B------:R-:W-:-:S02]  /*42990*/  MOV R22, R2 ;  /* 0x0000000200167202 */ /* 0x000fc40000000f00 */
[----:B--2---:R4:W-:Y:S01]  /*429a0*/  STL [R1+0x3760], R23 ;  /* 0x0037601701007387 */ /* 0x0049e20000100800 */
[----:B0-----:R-:W2:Y:S02]  /*429b0*/  LDL.LU R20, [R1+0x90] ;  /* 0x0000900001147983 */ /* 0x001ea40000300800 */
[----:B------:R-:W2:Y:S02]  /*429c0*/  LDL.LU R21, [R1+0x94] ;  /* 0x0000940001157983 */ /* 0x000ea40000300800 */
[----:B------:R-:W2:Y:S02]  /*429d0*/  LDL.LU R2, [R1+0x37cc] ;  /* 0x0037cc0001027983 */ /* 0x000ea40000300800 */
[----:B----4-:R-:W-:Y:S02]  /*429e0*/  IMAD.MOV.U32 R23, RZ, RZ, R4 ;  /* 0x000000ffff177224 */ /* 0x010fe400078e0004 */
[----:B------:R-:W4:Y:S03]  /*429f0*/  LDL.LU R4, [R1+0x37c8] ;  /* 0x0037c80001047983 */ /* 0x000f260000300800 */
[----:B------:R3:W-:Y:S02]  /*42a00*/  STL.64 [R1+0x3780], R22 ;  /* 0x0037801601007387 */ /* 0x0007e40000100a00 */
[----:B---3--:R-:W-:Y:S01]  /*42a10*/  MOV R22, R7 ;  /* 0x0000000700167202 */ /* 0x008fe20000000f00 */
[----:B--2---:R0:W-:Y:S02]  /*42a20*/  STL.64 [R1+0x3778], R20 ;  /* 0x0037781401007387 */ /* 0x0041e40000100a00 */
[----:B0-----:R-:W-:-:S02]  /*42a30*/  MOV R20, R5 ;  /* 0x0000000500147202 */ /* 0x001fc40000000f00 */
[----:B------:R-:W-:Y:S01]  /*42a40*/  MOV R21, R6 ;  /* 0x0000000600157202 */ /* 0x000fe20000000f00 */
[----:B------:R-:W4:Y:S01]  /*42a50*/  LDL.LU R5, [R1+0x37c4] ;  /* 0x0037c40001057983 */ /* 0x000f220000300800 */
[----:B------:R-:W4:Y:S02]  /*42a60*/  LDL.LU R6, [R1+0x37c0] ;  /* 0x0037c00001067983 */ /* 0x000f240000300800 */
[----:B------:R-:W4:Y:S02]  /*42a70*/  LDL.LU R7, [R1+0x37bc] ;  /* 0x0037bc0001077983 */ /* 0x000f240000300800 */
[----:B------:R-:W2:Y:S01]  /*42a80*/  LDL.LU R23, [R1+0xac] ;  /* 0x0000ac0001177983 */ /* 0x000ea20000300800 */
[----:B----4-:R-:W-:Y:S01]  /*42a90*/  HMMA.16816.F32.BF16 R24, R4, R16, R24 ;  /* 0x000000100418723c */ /* 0x010fe20000041818 */
[----:B--2---:R-:W-:Y:S01]  /*42aa0*/  STL.64 [R1+0x3790], R22 ;  /* 0x0037901601007387 */ /* 0x004fe20000100a00 */
[----:B------:R0:W-:Y:S03]  /*42ab0*/  STL.64 [R1+0x3788], R20 ;  /* 0x0037881401007387 */ /* 0x0001e60000100a00 */
[----:B0-----:R-:W2:Y:S01]  /*42ac0*/  LDL.LU R20, [R1+0xe0] ;  /* 0x0000e00001147983 */ /* 0x001ea20000300800 */
[----:B------:R-:W2:Y:S02]  /*42ad0*/  LDL.LU R21, [R1+0xe4] ;  /* 0x0000e40001157983 */ /* 0x000ea40000300800 */
[----:B------:R-:W2:Y:S11]  /*42ae0*/  LDL.LU R22, [R1+0xe8] ;  /* 0x0000e80001167983 */ /* 0x000eb60000300800 */
[----:B------:R-:W-:Y:S04]  /*42af0*/  @!UPT UIADD3 URZ, URZ, URZ, URZ ;  /* 0x0000003f3f3ff290 */ /* 0x000fe8000fffe03f */
[----:B------:R0:W-:Y:S04]  /*42b00*/  STL [R1+0x190], R24 ;  /* 0x0001901801007387 */ /* 0x0001e80000100800 */
[----:B0-----:R-:W3:Y:S01]  /*42b10*/  LDL.LU R24, [R1+0xd0] ;  /* 0x0000d00001187983 */ /* 0x001ee20000300800 */
[----:B------:R-:W-:Y:S01]  /*42b20*/  IMAD.MOV.U32 R23, RZ, RZ, R2 ;  /* 0x000000ffff177224 */ /* 0x000fe200078e0002 */
[----:B------:R-:W-:Y:S02]  /*42b30*/  MOV R16, R26 ;  /* 0x0000001a00107202 */ /* 0x000fe40000000f00 */
[----:B------:R-:W-:Y:S02]  /*42b40*/  MOV R2, R27 ;  /* 0x0000001b00027202 */ /* 0x000fe40000000f00 */
[----:B------:R-:W-:Y:S01]  /*42b50*/  MOV R17, R25 ;  /* 0x0000001900117202 */ /* 0x000fe20000000f00 */
[----:B------:R-:W-:Y:S01]  /*42b60*/  MOV R26, R14 ;  /* 0x0000000e001a7202 */ /* 0x000fe20000000f00 */
[----:B------:R-:W-:Y:S01]  /*42b70*/  MOV R27, R15 ;  /* 0x0000000f001b7202 */ /* 0x000fe20000000f00 */
[----:B------:R-:W-:-:S02]  /*42b80*/  IMAD.MOV.U32 R25, RZ, RZ, R3 ;  /* 0x000000ffff197224 */ /* 0x000fc400078e0003 */
[----:B------:R-:W4:Y:S01]  /*42b90*/  LDL.LU R3, [R1+0x37b8] ;  /* 0x0037b80001037983 */ /* 0x000f220000300800 */
[----:B------:R-:W2:Y:S02]  /*42ba0*/  LDL.LU R14, [R1+0x37b4] ;  /* 0x0037b400010e7983 */ /* 0x000ea40000300800 */
[----:B------:R-:W2:Y:S02]  /*42bb0*/  LDL.LU R15, [R1+0x37b0] ;  /* 0x0037b000010f7983 */ /* 0x000ea40000300800 */
[----:B------:R-:W-:Y:S01]  /*42bc0*/  STL.64 [R1+0x3728], R26 ;  /* 0x0037281a01007387 */ /* 0x000fe20000100a00 */
[----:B------:R-:W-:Y:S01]  /*42bd0*/  HMMA.16816.F32.BF16 R4, R4, R12, R8 ;  /* 0x0000000c0404723c */ /* 0x000fe20000041808 */
[----:B---3--:R0:W-:Y:S02]  /*42be0*/  STL.64 [R1+0x3720], R24 ;  /* 0x0037201801007387 */ /* 0x0081e40000100a00 */
[----:B0-----:R-:W-:Y:S01]  /*42bf0*/  MOV R24, R18 ;  /* 0x0000001200187202 */ /* 0x001fe20000000f00 */
[----:B------:R-:W-:Y:S01]  /*42c00*/  IMAD.MOV.U32 R25, RZ, RZ, R19 ;  /* 0x000000ffff197224 */ /* 0x000fe200078e0013 */
[----:B------:R-:W2:Y:S01]  /*42c10*/  LDL.LU R18, [R1+0x37ac] ;  /* 0x0037ac0001127983 */ /* 0x000ea20000300800 */
[----:B------:R-:W2:Y:S02]  /*42c20*/  LDL.LU R19, [R1+0x37a8] ;  /* 0x0037a80001137983 */ /* 0x000ea40000300800 */
[----:B------:R-:W-:Y:S02]  /*42c30*/  STL [R1+0x36d8], R2 ;  /* 0x0036d80201007387 */ /* 0x000fe40000100800 */
[----:B------:R-:W-:Y:S01]  /*42c40*/  STL [R1+0x36d4], R16 ;  /* 0x0036d41001007387 */ /* 0x000fe20000100800 */
[----:B------:R-:W-:Y:S01]  /*42c50*/  STL [R1+0x36d0], R17 ;  /* 0x0036d01101007387 */ /* 0x000fe20000100800 */
[----:B------:R-:W2:Y:S02]  /*42c60*/  LDL.LU.64 R10, [R1+0x37a0] ;  /* 0x0037a000010a7983 */ /* 0x000ea40000300a00 */
[----:B------:R-:W2:Y:S01]  /*42c70*/  LDL.LU.64 R8, [R1+0x3798] ;  /* 0x0037980001087983 */ /* 0x000ea20000300a00 */
[----:B------:R-:W-:-:S02]  /*42c80*/  MOV R27, R28 ;  /* 0x0000001c001b7202 */ /* 0x000fc40000000f00 */
[----:B------:R-:W-:-:S07]  /*42c90*/  MOV R26, R29 ;  /* 0x0000001d001a7202 */ /* 0x000fce0000000f00 */
[----:B------:R-:W-:Y:S01]  /*42ca0*/  IMAD.MOV.U32 R28, RZ, RZ, R7 ;  /* 0x000000ffff1c7224 */ /* 0x000fe200078e0007 */
[----:B------:R-:W-:Y:S01]  /*42cb0*/  MOV R29, R6 ;  /* 0x00000006001d7202 */ /* 0x000fe20000000f00 */
[----:B------:R-:W-:Y:S01]  /*42cc0*/  STL.64 [R1+0x180], R4 ;  /* 0x0001800401007387 */ /* 0x000fe20000100a00 */
[----:B------:R-:W3:Y:S02]  /*42cd0*/  LDL R7, [R1+0xe38] ;  /* 0x000e380001077983 */ /* 0x000ee40000100800 */
[----:B------:R-:W-:Y:S01]  /*42ce0*/  STL [R1+0x36f8], R28 ;  /* 0x0036f81c01007387 */ /* 0x000fe20000100800 */
        /* <DEDUP_REMOVED lines=13> */
[----:B------:R-:W-:Y:S02]  /*42dc0*/  MOV R13, R10 ;  /* 0x0000000a000d7202 */ /* 0x000fe40000000f00 */
[----:B------:R-:W-:Y:S02]  /*42dd0*/  MOV R12, R11 ;  /* 0x0000000b000c7202 */ /* 0x000fe40000000f00 */
[----:B------:R-:W2:Y:S04]  /*42de0*/  LDL.LU.64 R10, [R1+0x3770] ;  /* 0x00377000010a7983 */ /* 0x000ea80000300a00 */
[----:B0-----:R-:W2:Y:S01]  /*42df0*/  LDL.LU.64 R8, [R1+0x3768] ;  /* 0x0037680001087983 */ /* 0x001ea20000300a00 */
[----:B------:R-:W-:Y:S02]  /*42e00*/  STL [R1+0x368c], R12 ;  /* 0x00368c0c01007387 */ /* 0x000fe40000100800 */
[----:B------:R-:W-:Y:S01]  /*42e10*/  STL [R1+0x3688], R13 ;  /* 0x0036880d01007387 */ /* 0x000fe20000100800 */
[----:B--2---:R-:W-:Y:S11]  /*42e20*/  HMMA.16816.F32.BF16 R20, R8, R18, R20 ;  /* 0x000000120814723c */ /* 0x004ff60000041814 */
[----:B------:R-:W-:Y:S11]  /*42e30*/  @!UPT UIADD3 URZ, URZ, URZ, URZ ;  /* 0x0000003f3f3ff290 */ /* 0x000ff6000fffe03f */
[----:B------:R-:W-:Y:S01]  /*42e40*/  @!UPT UIADD3 URZ, URZ, URZ, URZ ;  /* 0x0000003f3f3ff290 */ /* 0x000fe2000fffe03f */
[----:B------:R-:W-:Y:S01]  /*42e50*/  STL.64 [R1+0x160], R20 ;  /* 0x0001601401007387 */ /* 0x000fe20000100a00 */
[----:B------:R0:W-:Y:S03]  /*42e60*/  STL.64 [R1+0x168], R22 ;  /* 0x0001681601007387 */ /* 0x0001e60000100a00 */
[----:B0-----:R-:W2:Y:S04]  /*42e70*/  LDL.LU R23, [R1+0x3760] ;  /* 0x0037600001177983 */ /* 0x001ea80000300800 */
[----:B--2---:R-:W0:Y:S04]  /*42e80*/  LDSM.16.MT88.4 R20, [R23+0x1b080] ;  /* 0x01b080001714783b */ /* 0x004e280000004200 */
[----:B0-----:R-:W-:Y:S01]  /*42e90*/  STL.64 [R1+0x60], R20 ;  /* 0x0000601401007387 */ /* 0x001fe20000100a00 */
[----:B------:R-:W-:Y:S01]  /*42ea0*/  STL [R1+0x68], R22 ;  /* 0x0000681601007387 */ /* 0x000fe20000100800 */
[----:B------:R-:W-:-:S02]  /*42eb0*/  MOV R28, R23 ;  /* 0x00000017001c7202 */ /* 0x000fc40000000f00 */
[----:B----4-:R-:W0:Y:S04]  /*42ec0*/  LDSM.16.MT88.4 R20, [R3+0x1b000] ;  /* 0x01b000000314783b */ /* 0x010e280000004200 */
[----:B0-----:R-:W-:Y:S01]  /*42ed0*/  STL.64 [R1+0x50], R20 ;  /* 0x0000501401007387 */ /* 0x001fe20000100a00 */
[----:B------:R0:W-:Y:S03]  /*42ee0*/  STL.64 [R1+0x58], R22 ;  /* 0x0000581601007387 */ /* 0x0001e60000100a00 */
[----:B0-----:R-:W2:Y:S01]  /*42ef0*/  LDL.LU.64 R22, [R1+0x3758] ;  /* 0x0037580001167983 */ /* 0x001ea20000300a00 */
[----:B------:R-:W2:Y:S02]  /*42f00*/  LDL.LU.64 R20, [R1+0x3750] ;  /* 0x0037500001147983 */ /* 0x000ea40000300a00 */
[----:B--2---:R-:W-:Y:S01]  /*42f10*/  HMMA.16816.F32.BF16 R8, R8, R14, R20 ;  /* 0x0000000e0808723c */ /* 0x004fe20000041814 */
[----:B------:R-:W2:Y:S01]  /*42f20*/  LDL.LU.64 R22, [R1+0x3748] ;  /* 0x0037480001167983 */ /* 0x000ea20000300a00 */
[----:B------:R-:W4:Y:S11]  /*42f30*/  LDL.LU.64 R20, [R1+0x3740] ;  /* 0x0037400001147983 */ /* 0x000f360000300a00 */
[----:B------:R-:W-:Y:S10]  /*42f40*/  @!UPT UIADD3 URZ, URZ, URZ, URZ ;  /* 0x0000003f3f3ff290 */ /* 0x000ff4000fffe03f */
[----:B------:R2:W-:Y:S01]  /*42f50*/  STL.64 [R1+0x150], R8 ;  /* 0x0001500801007387 */ /* 0x0005e20000100a00 */
[----:B------:R4:W-:Y:S02]  /*42f60*/  STL.64 [R1+0x158], R10 ;  /* 0x0001580a01007387 */ /* 0x0009e40000100a00 */
[----:B--2---:R-:W-:Y:S01]  /*42f70*/  IMAD.MOV.U32 R8, RZ, RZ, R23 ;  /* 0x000000ffff087224 */ /* 0x004fe200078e0017 */
[----:B------:R-:W-:Y:S02]  /*42f80*/  MOV R9, R22 ;  /* 0x0000001600097202 */ /* 0x000fe40000000f00 */
[----:B----4-:R-:W-:Y:S02]  /*42f90*/  MOV R10, R21 ;  /* 0x00000015000a7202 */ /* 0x010fe40000000f00 */
        /* <DEDUP_REMOVED lines=15> */
[-C--:B--2---:R-:W-:Y:S01]  /*43090*/  HMMA.16816.F32.BF16 R20, R20, R14.reuse, R24 ;  /* 0x0000000e1414723c */ /* 0x084fe20000041818 */
        /* <DEDUP_REMOVED lines=9> */
[C---:B--2---:R-:W-:Y:S08]  /*43130*/  HMMA.16816.F32.BF16 R8, R24.reuse, R14, R8 ;  /* 0x0000000e1808723c */ /* 0x044ff00000041808 */
[-C--:B----4-:R-:W-:Y:S07]  /*43140*/  HMMA.16816.F32.BF16 R20, R24, R18.reuse, R20 ;  /* 0x000000121814723c */ /* 0x090fee0000041814 */
[----:B------:R-:W-:Y:S11]  /*43150*/  IMAD.MOV.U32 R24, RZ, RZ, R0 ;  /* 0x000000ffff187224 */ /* 0x000ff600078e0000 */
[----:B------:R-:W-:Y:S05]  /*43160*/  @!UPT UIADD3 URZ, URZ, URZ, URZ ;  /* 0x0000003f3f3ff290 */ /* 0x000fea000fffe03f */
[----:B------:R-:W-:Y:S01]  /*43170*/  STL.64 [R1+0x110], R20 ;  /* 0x0001101401007387 */ /* 0x000fe20000100a00 */
[----:B------:R-:W-:Y:S02]  /*43180*/  STL.64 [R1+0x118], R22 ;  /* 0x0001181601007387 */ /* 0x000fe40000100a00 */
[----:B------:R-:W2:Y:S02]  /*43190*/  LDL.LU R0, [R1+0x3708] ;  /* 0x0037080001007983 */ /* 0x000ea40000300800 */
[----:B------:R-:W-:Y:S01]  /*431a0*/  STL.64 [R1+0xd0], R8 ;  /* 0x0000d00801007387 */ /* 0x000fe20000100a00 */
[----:B------:R-:W-:Y:S01]  /*431b0*/  STL.64 [R1+0xd8], R10 ;  /* 0x0000d80a01007387 */ /* 0x000fe20000100a00 */
[----:B------:R-:W4:Y:S02]  /*431c0*/  LDL.LU R25, [R1+0x124] ;  /* 0x0001240001197983 */ /* 0x000f240000300800 */
[----:B------:R-:W4:Y:S02]  /*431d0*/  LDL.LU R26, [R1+0x128] ;  /* 0x00012800011a7983 */ /* 0x000f240000300800 */
[----:B------:R-:W4:Y:S01]  /*431e0*/  LDL.LU R27, [R1+0x12c] ;  /* 0x00012c00011b7983 */ /* 0x000f220000300800 */
[----:B------:R0:W-:Y:S01]  /*431f0*/  STL.64 [R1+0x3700], R14 ;  /* 0x0037000e01007387 */ /* 0x0001e20000100a00 */
[----:B------:R-:W4:Y:S03]  /*43200*/  LDL.LU.64 R12, [R1+0x70] ;  /* 0x00007000010c7983 */ /* 0x000f260000300a00 */
[----:B0-----:R-:W4:Y:S01]  /*43210*/  LDL.LU.64 R14, [R1+0x78] ;  /* 0x00007800010e7983 */ /* 0x001f220000300a00 */
[----:B------:R-:W3:Y:S03]  /*43220*/  LDL R22, [R1+0x1270] ;  /* 0x0012700001167983 */ /* 0x000ee60000100800 */
[----:B--2---:R-:W0:Y:S04]  /*43230*/  LDSM.16.MT88.4 R8, [R0+0x1c000] ;  /* 0x01c000000008783b */ /* 0x004e280000004200 */
[----:B0-----:R-:W-:Y:S01]  /*43240*/  STL.64 [R1+0x30], R8 ;  /* 0x0000300801007387 */ /* 0x001fe20000100a00 */
[----:B------:R-:W-:Y:S02]  /*43250*/  STL.64 [R1+0x38], R10 ;  /* 0x0000380a01007387 */ /* 0x000fe40000100a00 */
[----:B---3--:R-:W0:Y:S02]  /*43260*/  LDSM.16.M88.4 R8, [R7+0x20380] ;  /* 0x020380000708783b */ /* 0x008e240000000200 */
[----:B------:R-:W1:Y:S01]  /*43270*/  LDSM.16.M88.4 R4, [R7+0x28380] ;  /* 0x028380000704783b */ /* 0x000e620000000200 */
[----:B----4-:R-:W-:Y:S03]  /*43280*/  HMMA.16816.F32.BF16 R24, R12, R18, R24 ;  /* 0x000000120c18723c */ /* 0x010fe60000041818 */
[----:B0-----:R-:W-:Y:S01]  /*43290*/  STL [R1+0x3694], R8 ;  /* 0x0036940801007387 */ /* 0x001fe20000100800 */
[----:B------:R-:W-:Y:S02]  /*432a0*/  STL [R1+0x3690], R9 ;  /* 0x0036900901007387 */ /* 0x000fe40000100800 */
[----:B------:R-:W-:Y:S02]  /*432b0*/  STL [R1+0x3564], R10 ;  /* 0x0035640a01007387 */ /* 0x000fe40000100800 */
[----:B------:R-:W-:Y:S01]  /*432c0*/  STL [R1+0x3560], R11 ;  /* 0x0035600b01007387 */ /* 0x000fe20000100800 */
[----:B------:R-:W2:Y:S01]  /*432d0*/  LDL R23, [R1+0x126c] ;  /* 0x00126c0001177983 */ /* 0x000ea20000100800 */
[----:B-1----:R0:W-:Y:S02]  /*432e0*/  STL [R1+0x366c], R4 ;  /* 0x00366c0401007387 */ /* 0x0021e40000100800 */
[----:B------:R1:W-:Y:S02]  /*432f0*/  STL [R1+0x3668], R5 ;  /* 0x0036680501007387 */ /* 0x0003e40000100800 */
[----:B------:R3:W-:Y:S01]  /*43300*/  STL [R1+0x34e4], R6 ;  /* 0x0034e40601007387 */ /* 0x0007e20000100800 */
[----:B------:R4:W-:Y:S01]  /*43310*/  STL [R1+0x34e0], R7 ;  /* 0x0034e00701007387 */ /* 0x0009e20000100800 */
[----:B0-----:R-:W-:Y:S01]  /*43320*/  IMAD.MOV.U32 R4, RZ, RZ, R15 ;  /* 0x000000ffff047224 */ /* 0x001fe200078e000f */
[----:B-1----:R-:W-:-:S07]  /*43330*/  MOV R5, R14 ;  /* 0x0000000e00057202 */ /* 0x002fce0000000f00 */
[----:B---3--:R-:W-:Y:S01]  /*43340*/  MOV R6, R27 ;  /* 0x0000001b00067202 */ /* 0x008fe20000000f00 */
[----:B------:R-:W3:Y:S01]  /*43350*/  LDL.LU.64 R14, [R1+0x3700] ;  /* 0x00370000010e7983 */ /* 0x000ee20000300a00 */
[----:B----4-:R-:W-:Y:S01]  /*43360*/  MOV R7, R26 ;  /* 0x0000001a00077202 */ /* 0x010fe20000000f00 */
[----:B------:R-:W-:Y:S02]  /*43370*/  STL.64 [R1+0xf0], R24 ;  /* 0x0000f01801007387 */ /* 0x000fe40000100a00 */
[----:B------:R-:W0:Y:S01]  /*43380*/  LDSM.16.MT88.4 R24, [R0+0x1c080] ;  /* 0x01c080000018783b */ /* 0x000e220000004200 */
[----:B------:R-:W-:Y:S02]  /*43390*/  MOV R11, R12 ;  /* 0x0000000c000b7202 */ /* 0x000fe40000000f00 */
[----:B------:R-:W-:Y:S01]  /*433a0*/  MOV R10, R13 ;  /* 0x0000000d000a7202 */ /* 0x000fe20000000f00 */
[----:B------:R1:W-:Y:S01]  /*433b0*/  STL.64 [R1+0x36e8], R18 ;  /* 0x0036e81201007387 */ /* 0x0003e20000100a00 */
[----:B------:R4:W-:Y:S02]  /*433c0*/  STL.64 [R1+0x36e0], R16 ;  /* 0x0036e01001007387 */ /* 0x0009e40000100a00 */
[----:B------:R-:W-:Y:S02]  /*433d0*/  STL [R1+0x3644], R6 ;  /* 0x0036440601007387 */ /* 0x000fe40000100800 */
[----:B------:R-:W-:Y:S01]  /*433e0*/  STL [R1+0x3640], R7 ;  /* 0x0036400701007387 */ /* 0x000fe20000100800 */
[----:B-1----:R-:W-:-:S02]  /*433f0*/  MOV R18, R5 ;  /* 0x0000000500127202 */ /* 0x002fc40000000f00 */
[----:B------:R-:W-:Y:S02]  /*43400*/  MOV R19, R4 ;  /* 0x0000000400137202 */ /* 0x000fe40000000f00 */
[----:B----4-:R-:W-:Y:S01]  /*43410*/  MOV R16, R11 ;  /* 0x0000000b00107202 */ /* 0x010fe20000000f00 */
[----:B------:R-:W-:Y:S01]  /*43420*/  IMAD.MOV.U32 R17, RZ, RZ, R10 ;  /* 0x000000ffff117224 */ /* 0x000fe200078e000a */
[----:B------:R-:W1:Y:S01]  /*43430*/  LDSM.16.MT88.4 R4, [R22+0x1c000] ;  /* 0x01c000001604783b */ /* 0x000e620000004200 */
[----:B0-----:R-:W-:Y:S01]  /*43440*/  MOV R8, R24 ;  /* 0x0000001800087202 */ /* 0x001fe20000000f00 */
[----:B------:R-:W-:-:S05]  /*43450*/  IMAD.MOV.U32 R9, RZ, RZ, R25 ;  /* 0x000000ffff097224 */ /* 0x000fca00078e0019 */
[----:B------:R-:W-:Y:S02]  /*43460*/  STL.64 [R1+0x3698], R8 ;  /* 0x0036980801007387 */ /* 0x000fe40000100a00 */
[----:B------:R-:W0:Y:S04]  /*43470*/  LDSM.16.MT88.4 R8, [R22+0x1c080] ;  /* 0x01c080001608783b */ /* 0x000e280000004200 */
[----:B------:R-:W-:Y:S01]  /*43480*/  STL [R1+0x3670], R0 ;  /* 0x0036700001007387 */ /* 0x000fe20000100800 */
[----:B-1----:R0:W-:Y:S01]  /*43490*/  STL.64 [R1+0x10], R4 ;  /* 0x0000100401007387 */ /* 0x0021e20000100a00 */
[----:B------:R-:W-:Y:S02]  /*434a0*/  STL.64 [R1+0x18], R6 ;  /* 0x0000180601007387 */ /* 0x000fe40000100a00 */
[----:B0-----:R-:W-:Y:S01]  /*434b0*/  IMAD.MOV.U32 R4, RZ, RZ, R10 ;  /* 0x000000ffff047224 */ /* 0x001fe200078e000a */
[----:B------:R-:W-:Y:S01]  /*434c0*/  MOV R5, R11 ;  /* 0x0000000b00057202 */ /* 0x000fe20000000f00 */
[----:B------:R-:W-:Y:S04]  /*434d0*/  STL [R1], R8 ;  /* 0x0000000801007387 */ /* 0x000fe80000100800 */
[----:B------:R0:W-:Y:S01]  /*434e0*/  STL.64 [R1+0x36f0], R4 ;  /* 0x0036f00401007387 */ /* 0x0001e20000100a00 */
[----:B------:R-:W-:-:S03]  /*434f0*/  MOV R0, R9 ;  /* 0x0000000900007202 */ /* 0x000fc60000000f00 */
[----:B0-----:R-:W3:Y:S01]  /*43500*/  LDL.LU R4, [R1+0x1e0] ;  /* 0x0001e00001047983 */ /* 0x001ee20000300800 */
[----:B------:R-:W3:Y:S02]  /*43510*/  LDL.LU R5, [R1+0x1e4] ;  /* 0x0001e40001057983 */ /* 0x000ee40000300800 */
[----:B------:R-:W3:Y:S02]  /*43520*/  LDL.LU R6, [R1+0x1e8] ;  /* 0x0001e80001067983 */ /* 0x000ee40000300800 */
[----:B------:R-:W3:Y:S01]  /*43530*/  LDL.LU R7, [R1+0x1ec] ;  /* 0x0001ec0001077983 */ /* 0x000ee20000300800 */
[----:B------:R-:W4:Y:S01]  /*43540*/  LDL.LU R8, [R1+0x50] ;  /* 0x0000500001087983 */ /* 0x000f220000300800 */
[----:B------:R-:W4:Y:S02]  /*43550*/  LDL.LU R9, [R1+0x54] ;  /* 0x0000540001097983 */ /* 0x000f240000300800 */
[----:B------:R-:W3:Y:S02]  /*43560*/  LDL.LU R10, [R1+0x58] ;  /* 0x00005800010a7983 */ /* 0x000ee40000300800 */
[----:B------:R-:W3:Y:S01]  /*43570*/  LDL.LU R11, [R1+0x5c] ;  /* 0x00005c00010b7983 */ /* 0x000ee20000300800 */
[----:B------:R-:W-:-:S02]  /*43580*/  MOV R12, R26 ;  /* 0x0000001a000c7202 */ /* 0x000fc40000000f00 */
[----:B------:R-:W-:Y:S02]  /*43590*/  MOV R13, R27 ;  /* 0x0000001b000d7202 */ /* 0x000fe40000000f00 */
[----:B--2---:R-:W0:Y:S02]  /*435a0*/  LDSM.16.MT88.4 R24, [R23+0x1c000] ;  /* 0x01c000001718783b */ /* 0x004e240000004200 */
[----:B------:R-:W1:Y:S02]  /*435b0*/  LDSM.16.MT88.4 R20, [R23+0x1c080] ;  /* 0x01c080001714783b */ /* 0x000e640000004200 */
[----:B---3--:R-:W-:Y:S02]  /*435c0*/  STL.64 [R1+0x36b8], R10 ;  /* 0x0036b80a01007387 */ /* 0x008fe40000100a00 */
[----:B----4-:R2:W-:Y:S02]  /*435d0*/  STL.64 [R1+0x36b0], R8 ;  /* 0x0036b00801007387 */ /* 0x0105e40000100a00 */
[----:B--2---:R-:W2:Y:S01]  /*435e0*/  LDL.LU R8, [R1+0x60] ;  /* 0x0000600001087983 */ /* 0x004ea20000300800 */
[----:B------:R-:W2:Y:S02]  /*435f0*/  LDL.LU R9, [R1+0x64] ;  /* 0x0000640001097983 */ /* 0x000ea40000300800 */
[----:B------:R-:W2:Y:S01]  /*43600*/  LDL.LU R10, [R1+0x68] ;  /* 0x00006800010a7983 */ /* 0x000ea20000300800 */
[----:B------:R-:W-:-:S02]  /*43610*/  MOV R11, R28 ;  /* 0x0000001c000b7202 */ /* 0x000fc40000000f00 */
[----:B------:R-:W3:Y:S01]  /*43620*/  LDL.LU R28, [R1+0x36f8] ;  /* 0x0036f800011c7983 */ /* 0x000ee20000300800 */
[----:B0-----:R0:W-:Y:S02]  /*43630*/  STL [R1+0x35b4], R24 ;  /* 0x0035b41801007387 */ /* 0x0011e40000100800 */
[----:B------:R4:W-:Y:S02]  /*43640*/  STL [R1+0x35b0], R25 ;  /* 0x0035b01901007387 */ /* 0x0009e40000100800 */
[----:B------:R1:W-:Y:S01]  /*43650*/  STL [R1+0x35ac], R26 ;  /* 0x0035ac1a01007387 */ /* 0x0003e20000100800 */
[----:B------:R1:W-:Y:S04]  /*43660*/  STL [R1+0x35a8], R27 ;  /* 0x0035a81b01007387 */ /* 0x0003e80000100800 */
[----:B0-----:R-:W2:Y:S01]  /*43670*/  LDL.LU R24, [R1+0x1c0] ;  /* 0x0001c00001187983 */ /* 0x001ea20000300800 */
[----:B----4-:R-:W2:Y:S02]  /*43680*/  LDL.LU R25, [R1+0x1c4] ;  /* 0x0001c40001197983 */ /* 0x010ea40000300800 */
[----:B-1----:R-:W4:Y:S01]  /*43690*/  LDL.LU R26, [R1+0x1c8] ;  /* 0x0001c800011a7983 */ /* 0x002f220000300800 */
[----:B------:R-:W4:Y:S01]  /*436a0*/  LDL.LU R27, [R1+0x1cc] ;  /* 0x0001cc00011b7983 */ /* 0x000f220000300800 */
[----:B------:R-:W-:Y:S03]  /*436b0*/  HMMA.16816.F32.BF16 R16, R16, R14, R4 ;  /* 0x0000000e1010723c */ /* 0x000fe60000041804 */
[----:B----4-:R-:W-:Y:S01]  /*436c0*/  STL.64 [R1+0x36c8], R26 ;  /* 0x0036c81a01007387 */ /* 0x010fe20000100a00 */
[----:B--2---:R0:W-:Y:S03]  /*436d0*/  STL.64 [R1+0x36c0], R24 ;  /* 0x0036c01801007387 */ /* 0x0041e60000100a00 */
[----:B0-----:R-:W2:Y:S01]  /*436e0*/  LDL.LU R24, [R1+0x1f0] ;  /* 0x0001f00001187983 */ /* 0x001ea20000300800 */
[----:B------:R-:W2:Y:S02]  /*436f0*/  LDL.LU R25, [R1+0x1f4] ;  /* 0x0001f40001197983 */ /* 0x000ea40000300800 */
[----:B------:R-:W2:Y:S02]  /*43700*/  LDL.LU R26, [R1+0x1f8] ;  /* 0x0001f800011a7983 */ /* 0x000ea40000300800 */
[----:B------:R-:W2:Y:S01]  /*43710*/  LDL.LU R27, [R1+0x1fc] ;  /* 0x0001fc00011b7983 */ /* 0x000ea20000300800 */
[----:B------:R-:W4:Y:S10]  /*43720*/  LDL.LU.64 R4, [R1+0x36f0] ;  /* 0x0036f00001047983 */ /* 0x000f340000300a00 */
[----:B------:R0:W-:Y:S01]  /*43730*/  STL.64 [R1+0xa8], R18 ;  /* 0x0000a81201007387 */ /* 0x0001e20000100a00 */
[----:B------:R-:W-:Y:S01]  /*43740*/  MOV R6, R16 ;  /* 0x0000001000067202 */ /* 0x000fe20000000f00 */
[----:B------:R-:W-:Y:S01]  /*43750*/  IMAD.MOV.U32 R7, RZ, RZ, R17 ;  /* 0x000000ffff077224 */ /* 0x000fe200078e0011 */
[----:B0-----:R-:W2:Y:S01]  /*43760*/  LDL.LU.64 R18, [R1+0x36e8] ;  /* 0x0036e80001127983 */ /* 0x001ea20000300a00 */
[----:B------:R-:W2:Y:S03]  /*43770*/  LDL.LU.64 R16, [R1+0x36e0] ;  /* 0x0036e00001107983 */ /* 0x000ea60000300a00 */
[----:B------:R-:W-:Y:S01]  /*43780*/  STL.64 [R1+0x3680], R6 ;  /* 0x0036800601007387 */ /* 0x000fe20000100a00 */
[----:B----4-:R0:W-:Y:S02]  /*43790*/  STL.64 [R1+0x3678], R4 ;  /* 0x0036780401007387 */ /* 0x0101e40000100a00 */
[----:B0-----:R-:W-:-:S02]  /*437a0*/  MOV R4, R29 ;  /* 0x0000001d00047202 */ /* 0x001fc40000000f00 */
[----:B------:R-:W4:Y:S01]  /*437b0*/  LDL.LU R29, [R1+0x36dc] ;  /* 0x0036dc00011d7983 */ /* 0x000f220000300800 */
[----:B--2---:R-:W-:Y:S01]  /*437c0*/  HMMA.16816.F32.BF16 R24, R8, R18, R24 ;  /* 0x000000120818723c */ /* 0x004fe20000041818 */
[----:B------:R-:W-:Y:S01]  /*437d0*/  MOV R6, R16 ;  /* 0x0000001000067202 */ /* 0x000fe20000000f00 */
[----:B------:R-:W-:Y:S01]  /*437e0*/  IMAD.MOV.U32 R7, RZ, RZ, R17 ;  /* 0x000000ffff077224 */ /* 0x000fe200078e0011 */
[----:B------:R-:W-:Y:S02]  /*437f0*/  MOV R5, R2 ;  /* 0x0000000200057202 */ /* 0x000fe40000000f00 */
[----:B------:R-:W2:Y:S01]  /*43800*/  LDL.LU R2, [R1+0x36d8] ;  /* 0x0036d80001027983 */ /* 0x000ea20000300800 */
[----:B------:R-:W2:Y:S02]  /*43810*/  LDL.LU R16, [R1+0x36d4] ;  /* 0x0036d40001107983 */ /* 0x000ea40000300800 */
[----:B------:R-:W2:Y:S02]  /*43820*/  LDL.LU R17, [R1+0x36d0] ;  /* 0x0036d00001117983 */ /* 0x000ea40000300800 */
[----:B------:R-:W-:Y:S01]  /*43830*/  STL.64 [R1+0x36a8], R6 ;  /* 0x0036a80601007387 */ /* 0x000fe20000100a00 */
[----:B------:R0:W-:Y:S04]  /*43840*/  STL.64 [R1+0x36a0], R4 ;  /* 0x0036a00401007387 */ /* 0x0001e80000100a00 */
[----:B0-----:R-:W2:Y:S01]  /*43850*/  LDL.LU R4, [R1+0x1a0] ;  /* 0x0001a00001047983 */ /* 0x001ea20000300800 */
[----:B------:R-:W2:Y:S02]  /*43860*/  LDL.LU R5, [R1+0x1a4] ;  /* 0x0001a40001057983 */ /* 0x000ea40000300800 */
[----:B------:R-:W2:Y:S02]  /*43870*/  LDL.LU R6, [R1+0x1a8] ;  /* 0x0001a80001067983 */ /* 0x000ea40000300800 */
[----:B------:R-:W2:Y:S01]  /*43880*/  LDL.LU R7, [R1+0x1ac] ;  /* 0x0001ac0001077983 */ /* 0x000ea20000300800 */
[----:B------:R3:W-:Y:S01]  /*43890*/  STL.64 [R1+0x3590], R22 ;  /* 0x0035901601007387 */ /* 0x0007e20000100a00 */
[----:B------:R0:W-:Y:S01]  /*438a0*/  STL.64 [R1+0x3588], R20 ;  /* 0x0035881401007387 */ /* 0x0001e20000100a00 */
[----:B---3--:R-:W-:-:S02]  /*438b0*/  MOV R23, R28 ;  /* 0x0000001c00177202 */ /* 0x008fc40000000f00 */
[----:B0-----:R-:W3:Y:S01]  /*438c0*/  LDL.LU R20, [R1+0x180] ;  /* 0x0001800001147983 */ /* 0x001ee20000300800 */
[----:B------:R-:W3:Y:S02]  /*438d0*/  LDL.LU R21, [R1+0x184] ;  /* 0x0001840001157983 */ /* 0x000ee40000300800 */
[----:B------:R0:W-:Y:S02]  /*438e0*/  STL.64 [R1+0x70], R24 ;  /* 0x0000701801007387 */ /* 0x0001e40000100a00 */
[----:B------:R-:W-:Y:S01]  /*438f0*/  IMAD.MOV.U32 R28, RZ, RZ, R27 ;  /* 0x000000ffff1c7224 */ /* 0x000fe200078e001b */
[----:B----4-:R-:W-:Y:S01]  /*43900*/  MOV R22, R29 ;  /* 0x0000001d00167202 */ /* 0x010fe20000000f00 */
[----:B------:R-:W-:Y:S02]  /*43910*/  MOV R29, R26 ;  /* 0x0000001a001d7202 */ /* 0x000fe40000000f00 */
[----:B------:R-:W4:Y:S01]  /*43920*/  LDL.LU.64 R26, [R1+0x36c8] ;  /* 0x0036c800011a7983 */ /* 0x000f220000300a00 */
[----:B0-----:R-:W4:Y:S02]  /*43930*/  LDL.LU.64 R24, [R1+0x36c0] ;  /* 0x0036c00001187983 */ /* 0x001f240000300a00 */
[----:B------:R-:W-:Y:S02]  /*43940*/  STL [R1+0x35bc], R28 ;  /* 0x0035bc1c01007387 */ /* 0x000fe40000100800 */
[----:B------:R-:W-:Y:S01]  /*43950*/  STL [R1+0x35b8], R29 ;  /* 0x0035b81d01007387 */ /* 0x000fe20000100800 */
[----:B----4-:R-:W-:Y:S11]  /*43960*/  HMMA.16816.F32.BF16 R8, R8, R14, R24 ;  /* 0x0000000e0808723c */ /* 0x010ff60000041818 */
[----:B------:R-:W-:Y:S11]  /*43970*/  @!UPT UIADD3 URZ, URZ, URZ, URZ ;  /* 0x0000003f3f3ff290 */ /* 0x000ff6000fffe03f */
[----:B------:R-:W-:Y:S02]  /*43980*/  @!UPT UIADD3 URZ, URZ, URZ, URZ ;  /* 0x0000003f3f3ff290 */ /* 0x000fe4000fffe03f */
[----:B------:R-:W-:Y:S02]  /*43990*/  MOV R27, R10 ;  /* 0x0000000a001b7202 */ /* 0x000fe40000000f00 */
[----:B------:R-:W-:Y:S02]  /*439a0*/  MOV R26, R9 ;  /* 0x00000009001a7202 */ /* 0x000fe40000000f00 */
[----:B------:R-:W-:Y:S01]  /*439b0*/  MOV R25, R8 ;  /* 0x0000000800197202 */ /* 0x000fe20000000f00 */
[----:B------:R0:W-:Y:S04]  /*439c0*/  STL [R1+0xcc], R11 ;  /* 0x0000cc0b01007387 */ /* 0x0001e80000100800 */
[----:B0-----:R-:W4:Y:S01]  /*439d0*/  LDL.LU.64 R10, [R1+0x36b8] ;  /* 0x0036b800010a7983 */ /* 0x001f220000300a00 */
[----:B------:R-:W4:Y:S02]  /*439e0*/  LDL.LU.64 R8, [R1+0x36b0] ;  /* 0x0036b00001087983 */ /* 0x000f240000300a00 */
[----:B------:R-:W-:Y:S02]  /*439f0*/  STL [R1+0x35c8], R27 ;  /* 0x0035c81b01007387 */ /* 0x000fe40000100800 */
[----:B------:R-:W-:Y:S01]  /*43a00*/  STL [R1+0x35c4], R26 ;  /* 0x0035c41a01007387 */ /* 0x000fe20000100800 */
[----:B------:R0:W-:Y:S01]  /*43a10*/  STL [R1+0x35c0], R25 ;  /* 0x0035c01901007387 */ /* 0x0001e20000100800 */
[----:B------:R-:W4:Y:S03]  /*43a20*/  LDL.LU R24, [R1+0x1d0] ;  /* 0x0001d00001187983 */ /* 0x000f260000300800 */
[----:B0-----:R-:W4:Y:S01]  /*43a30*/  LDL.LU R25, [R1+0x1d4] ;  /* 0x0001d40001197983 */ /* 0x001f220000300800 */
[----:B------:R-:W4:Y:S02]  /*43a40*/  LDL.LU R26, [R1+0x1d8] ;  /* 0x0001d800011a7983 */ /* 0x000f240000300800 */
[----:B------:R-:W4:Y:S02]  /*43a50*/  LDL.LU R27, [R1+0x1dc] ;  /* 0x0001dc00011b7983 */ /* 0x000f240000300800 */
[C---:B----4-:R-:W-:Y:S08]  /*43a60*/  HMMA.16816.F32.BF16 R24, R8.reuse, R18, R24 ;  /* 0x000000120818723c */ /* 0x050ff00000041818 */
[----:B--2---:R-:W-:Y:S11]  /*43a70*/  HMMA.16816.F32.BF16 R8, R8, R14, R4 ;  /* 0x0000000e0808723c */ /* 0x004ff60000041804 */
[----:B------:R-:W-:Y:S04]  /*43a80*/  @!UPT UIADD3 URZ, URZ, URZ, URZ ;  /* 0x0000003f3f3ff290 */ /* 0x000fe8000fffe03f */
[----:B------:R0:W-:Y:S01]  /*43a90*/  STL [R1+0x100], R24 ;  /* 0x0001001801007387 */ /* 0x0001e20000100800 */
[----:B------:R-:W-:Y:S01]  /*43aa0*/  MOV R29, R26 ;  /* 0x0000001a001d7202 */ /* 0x000fe20000000f00 */
[----:B------:R-:W-:-:S07]  /*43ab0*/  IMAD.MOV.U32 R28, RZ, RZ, R25 ;  /* 0x000000ffff1c7224 */ /* 0x000fce00078e0019 */
[----:B------:R-:W-:Y:S01]  /*43ac0*/  IMAD.MOV.U32 R26, RZ, RZ, R10 ;  /* 0x000000ffff1a7224 */ /* 0x000fe200078e000a */
[----:B------:R-:W2:Y:S01]  /*43ad0*/  LDL.LU.64 R6, [R1+0x36a8] ;  /* 0x0036a80001067983 */ /* 0x000ea20000300a00 */
[----:B------:R-:W-:Y:S01]  /*43ae0*/  MOV R25, R11 ;  /* 0x0000000b00197202 */ /* 0x000fe20000000f00 */
[----:B------:R-:W2:Y:S01]  /*43af0*/  LDL.LU.64 R4, [R1+0x36a0] ;  /* 0x0036a00001047983 */ /* 0x000ea20000300a00 */
[----:B0-----:R-:W-:Y:S01]  /*43b00*/  MOV R24, R27 ;  /* 0x0000001b00187202 */ /* 0x001fe20000000f00 */
[----:B------:R-:W-:Y:S01]  /*43b10*/  MOV R27, R9 ;  /* 0x00000009001b7202 */ /* 0x000fe20000000f00 */
[----:B------:R0:W-:Y:S04]  /*43b20*/  STL [R1+0xe0], R8 ;  /* 0x0000e00801007387 */ /* 0x0001e80000100800 */
[----:B0-----:R-:W4:Y:S01]  /*43b30*/  LDL.LU.64 R8, [R1+0x3698] ;  /* 0x0036980001087983 */ /* 0x001f220000300a00 */
[----:B------:R-:W-:Y:S02]  /*43b40*/  STL.64 [R1+0x35d8], R26 ;  /* 0x0035d81a01007387 */ /* 0x000fe40000100a00 */
[----:B------:R0:W-:Y:S02]  /*43b50*/  STL.64 [R1+0x35d0], R24 ;  /* 0x0035d01801007387 */ /* 0x0001e40000100a00 */
[----:B0-----:R-:W2:Y:S01]  /*43b60*/  LDL.LU R24, [R1+0x190] ;  /* 0x0001900001187983 */ /* 0x001ea20000300800 */
[----:B------:R-:W-:-:S02]  /*43b70*/  MOV R25, R17 ;  /* 0x0000001100197202 */ /* 0x000fc40000000f00 */
[----:B------:R-:W-:Y:S01]  /*43b80*/  MOV R26, R16 ;  /* 0x00000010001a7202 */ /* 0x000fe20000000f00 */
[----:B------:R-:W-:-:S07]  /*43b90*/  IMAD.MOV.U32 R27, RZ, RZ, R2 ;  /* 0x000000ffff1b7224 */ /* 0x000fce00078e0002 */
[C---:B--2---:R-:W-:Y:S08]  /*43ba0*/  HMMA.16816.F32.BF16 R16, R4.reuse, R18, R24 ;  /* 0x000000120410723c */ /* 0x044ff00000041818 */
[----:B---3--:R-:W-:Y:S11]  /*43bb0*/  HMMA.16816.F32.BF16 R4, R4, R14, R20 ;  /* 0x0000000e0404723c */ /* 0x008ff60000041814 */
[----:B------:R-:W-:Y:S04]  /*43bc0*/  @!UPT UIADD3 URZ, URZ, URZ, URZ ;  /* 0x0000003f3f3ff290 */ /* 0x000fe8000fffe03f */
[----:B------:R-:W-:Y:S01]  /*43bd0*/  STL.64 [R1+0xb0], R16 ;  /* 0x0000b01001007387 */ /* 0x000fe20000100a00 */
[----:B------:R-:W-:Y:S02]  /*43be0*/  MOV R10, R18 ;  /* 0x00000012000a7202 */ /* 0x000fe40000000f00 */
[----:B------:R-:W-:Y:S02]  /*43bf0*/  MOV R11, R19 ;  /* 0x00000013000b7202 */ /* 0x000fe40000000f00 */
[----:B------:R-:W0:Y:S04]  /*43c00*/  LDSM.16.MT88.4 R16, [R3+0x1c000] ;  /* 0x01c000000310783b */ /* 0x000e280000004200 */
[----:B0-----:R0:W-:Y:S01]  /*43c10*/  STL.64 [R1+0x3558], R18 ;  /* 0x0035581201007387 */ /* 0x0011e20000100a00 */
[----:B------:R1:W-:Y:S01]  /*43c20*/  STL.64 [R1+0x3550], R16 ;  /* 0x0035501001007387 */ /* 0x0003e20000100a00 */
[----:B0-----:R-:W-:Y:S01]  /*43c30*/  MOV R18, R4 ;  /* 0x0000000400127202 */ /* 0x001fe20000000f00 */
[----:B-1----:R-:W-:Y:S01]  /*43c40*/  IMAD.MOV.U32 R17, RZ, RZ, R5 ;  /* 0x000000ffff117224 */ /* 0x002fe200078e0005 */
[----:B------:R-:W-:-:S03]  /*43c50*/  MOV R16, R6 ;  /* 0x0000000600107202 */ /* 0x000fc60000000f00 */
[----:B------:R-:W-:Y:S02]  /*43c60*/  STL [R1+0x3650], R18 ;  /* 0x0036501201007387 */ /* 0x000fe40000100800 */
[----:B------:R0:W-:Y:S02]  /*43c70*/  STL.64 [R1+0x3648], R16 ;  /* 0x0036481001007387 */ /* 0x0001e40000100a00 */
[----:B0-----:R-:W2:Y:S01]  /*43c80*/  LDL.LU R16, [R1+0x30] ;  /* 0x0000300001107983 */ /* 0x001ea20000300800 */
[----:B------:R-:W2:Y:S02]  /*43c90*/  LDL.LU R17, [R1+0x34] ;  /* 0x0000340001117983 */ /* 0x000ea40000300800 */
[----:B------:R-:W2:Y:S02]  /*43ca0*/  LDL.LU R18, [R1+0x38] ;  /* 0x0000380001127983 */ /* 0x000ea40000300800 */
[----:B------:R-:W2:Y:S01]  /*43cb0*/  LDL.LU R19, [R1+0x3c] ;  /* 0x00003c0001137983 */ /* 0x000ea20000300800 */
[----:B------:R-:W3:Y:S01]  /*43cc0*/  LDL.LU R24, [R1+0xd0] ;  /* 0x0000d00001187983 */ /* 0x000ee20000300800 */
[----:B------:R-:W3:Y:S02]  /*43cd0*/  LDL.LU R25, [R1+0xd4] ;  /* 0x0000d40001197983 */ /* 0x000ee40000300800 */
[----:B------:R-:W2:Y:S02]  /*43ce0*/  LDL.LU R26, [R1+0xd8] ;  /* 0x0000d800011a7983 */ /* 0x000ea40000300800 */
[----:B------:R-:W2:Y:S01]  /*43cf0*/  LDL.LU R27, [R1+0xdc] ;  /* 0x0000dc00011b7983 */ /* 0x000ea20000300800 */
[----:B------:R-:W3:Y:S01]  /*43d00*/  LDL.LU R4, [R1+0x1b0] ;  /* 0x0001b00001047983 */ /* 0x000ee20000300800 */
[----:B------:R-:W4:Y:S01]  /*43d10*/  LDL.LU R5, [R1+0x1b4] ;  /* 0x0001b40001057983 */ /* 0x000f220000300800 */
[----:B------:R-:W-:Y:S01]  /*43d20*/  MOV R2, R7 ;  /* 0x0000000700027202 */ /* 0x000fe20000000f00 */
[----:B------:R-:W4:Y:S01]  /*43d30*/  LDL.LU R6, [R1+0x1b8] ;  /* 0x0001b80001067983 */ /* 0x000f220000300800 */
[----:B------:R-:W4:Y:S04]  /*43d40*/  LDL.LU R7, [R1+0x1bc] ;  /* 0x0001bc0001077983 */ /* 0x000f280000300800 */
        /* <DEDUP_REMOVED lines=11> */
[----:B------:R-:W3:Y:S02]  /*43e00*/  LDL.LU R27, [R1+0x1c] ;  /* 0x00001c00011b7983 */ /* 0x000ee40000300800 */
[----:B---3--:R-:W-:Y:S01]  /*43e10*/  STL.64 [R1+0x3628], R26 ;  /* 0x0036281a01007387 */ /* 0x008fe20000100a00 */
[----:B--2---:R4:W-:Y:S02]  /*43e20*/  STL.64 [R1+0x3620], R24 ;  /* 0x0036201801007387 */ /* 0x0049e40000100a00 */
[----:B----4-:R-:W-:Y:S01]  /*43e30*/  MOV R24, R8 ;  /* 0x0000000800187202 */ /* 0x010fe20000000f00 */
[----:B------:R-:W-:Y:S01]  /*43e40*/  IMAD.MOV.U32 R25, RZ, RZ, R9 ;  /* 0x000000ffff197224 */ /* 0x000fe200078e0009 */
[----:B------:R-:W2:Y:S01]  /*43e50*/  LDL.LU R8, [R1+0x3694] ;  /* 0x0036940001087983 */ /* 0x000ea20000300800 */
[----:B------:R-:W2:Y:S01]  /*43e60*/  LDL.LU R9, [R1+0x3690] ;  /* 0x0036900001097983 */ /* 0x000ea20000300800 */
[----:B------:R-:W-:-:S02]  /*43e70*/  MOV R26, R12 ;  /* 0x0000000c001a7202 */ /* 0x000fc40000000f00 */
[----:B------:R-:W-:Y:S01]  /*43e80*/  MOV R27, R13 ;  /* 0x0000000d001b7202 */ /* 0x000fe20000000f00 */
[----:B------:R-:W3:Y:S01]  /*43e90*/  LDL.LU R12, [R1+0x368c] ;  /* 0x00368c00010c7983 */ /* 0x000ee20000300800 */
[----:B------:R-:W4:Y:S03]  /*43ea0*/  LDL.LU R13, [R1+0x3688] ;  /* 0x00368800010d7983 */ /* 0x000f260000300800 */
[----:B------:R-:W-:Y:S01]  /*43eb0*/  STL.64 [R1+0x3660], R26 ;  /* 0x0036601a01007387 */ /* 0x000fe20000100a00 */
[----:B------:R0:W-:Y:S02]  /*43ec0*/  STL.64 [R1+0x3658], R24 ;  /* 0x0036581801007387 */ /* 0x0001e40000100a00 */
[----:B------:R-:W2:Y:S02]  /*43ed0*/  LDL.LU R20, [R1+0x160] ;  /* 0x0001600001147983 */ /* 0x000ea40000300800 */
[----:B------:R-:W2:Y:S01]  /*43ee0*/  LDL.LU R21, [R1+0x164] ;  /* 0x0001640001157983 */ /* 0x000ea20000300800 */
[----:B------:R-:W2:Y:S01]  /*43ef0*/  LDL.LU R22, [R1+0x168] ;  /* 0x0001680001167983 */ /* 0x000ea20000300800 */
[----:B------:R-:W2:Y:S03]  /*43f00*/  LDL.LU R23, [R1+0x16c] ;  /* 0x00016c0001177983 */ /* 0x000ea60000300800 */
[----:B0-----:R-:W2:Y:S01]  /*43f10*/  LDL.LU R24, [R1+0x170] ;  /* 0x0001700001187983 */ /* 0x001ea20000300800 */
[----:B------:R-:W2:Y:S02]  /*43f20*/  LDL.LU R25, [R1+0x174] ;  /* 0x0001740001197983 */ /* 0x000ea40000300800 */
[----:B---3--:R-:W-:Y:S01]  /*43f30*/  IMAD.MOV.U32 R27, RZ, RZ, R12 ;  /* 0x000000ffff1b7224 */ /* 0x008fe200078e000c */
[----:B----4-:R-:W-:-:S02]  /*43f40*/  MOV R26, R13 ;  /* 0x0000000d001a7202 */ /* 0x010fc40000000f00 */
[----:B------:R-:W0:Y:S01]  /*43f50*/  LDSM.16.MT88.4 R12, [R3+0x1c080] ;  /* 0x01c08000030c783b */ /* 0x000e220000004200 */
[----:B--2---:R-:W-:Y:S03]  /*43f60*/  HMMA.16816.F32.BF16 R4, R16, R8, R4 ;  /* 0x000000081004723c */ /* 0x004fe60000041804 */
[----:B0-----:R0:W-:Y:S01]  /*43f70*/  STL.64 [R1+0x3528], R14 ;  /* 0x0035280e01007387 */ /* 0x0011e20000100a00 */
[----:B------:R1:W-:Y:S11]  /*43f80*/  STL.64 [R1+0x3520], R12 ;  /* 0x0035200c01007387 */ /* 0x0003f60000100a00 */
[----:B------:R-:W-:Y:S09]  /*43f90*/  @!UPT UIADD3 URZ, URZ, URZ, URZ ;  /* 0x0000003f3f3ff290 */ /* 0x000ff2000fffe03f */
[----:B0-----:R-:W-:Y:S02]  /*43fa0*/  MOV R15, R4 ;  /* 0x00000004000f7202 */ /* 0x001fe40000000f00 */
[----:B-1----:R-:W-:Y:S01]  /*43fb0*/  MOV R13, R6 ;  /* 0x00000006000d7202 */ /* 0x002fe20000000f00 */
[----:B------:R-:W-:Y:S01]  /*43fc0*/  IMAD.MOV.U32 R12, RZ, RZ, R7 ;  /* 0x000000ffff0c7224 */ /* 0x000fe200078e0007 */
[----:B------:R-:W-:Y:S01]  /*43fd0*/  MOV R14, R5 ;  /* 0x00000005000e7202 */ /* 0x000fe20000000f00 */
[----:B------:R-:W2:Y:S01]  /*43fe0*/  LDL.LU.64 R6, [R1+0x3680] ;  /* 0x0036800001067983 */ /* 0x000ea20000300a00 */
[----:B------:R-:W3:Y:S03]  /*43ff0*/  LDL.LU.64 R4, [R1+0x3678] ;  /* 0x0036780001047983 */ /* 0x000ee60000300a00 */
[----:B------:R-:W-:Y:S01]  /*44000*/  STL.64 [R1+0x3538], R14 ;  /* 0x0035380e01007387 */ /* 0x000fe20000100a00 */
[----:B------:R0:W-:Y:S03]  /*44010*/  STL.64 [R1+0x3530], R12 ;  /* 0x0035300c01007387 */ /* 0x0001e60000100a00 */
[----:B0-----:R-:W4:Y:S01]  /*44020*/  LDL.LU R12, [R1] ;  /* 0x00000000010c7983 */ /* 0x001f220000300800 */
[----:B------:R-:W-:-:S02]  /*44030*/  MOV R13, R0 ;  /* 0x00000000000d7202 */ /* 0x000fc40000000f00 */
[----:B------:R-:W2:Y:S01]  /*44040*/  LDL.LU R0, [R1+0x3670] ;  /* 0x0036700001007983 */ /* 0x000ea20000300800 */
[----:B---3--:R-:W-:Y:S02]  /*44050*/  MOV R14, R4 ;  /* 0x00000004000e7202 */ /* 0x008fe40000000f00 */
[----:B------:R-:W-:Y:S01]  /*44060*/  MOV R15, R5 ;  /* 0x00000005000f7202 */ /* 0x000fe20000000f00 */
[----:B------:R-:W3:Y:S01]  /*44070*/  LDL.LU R4, [R1+0x366c] ;  /* 0x00366c0001047983 */ /* 0x000ee20000300800 */
[----:B------:R-:W3:Y:S03]  /*44080*/  LDL.LU R5, [R1+0x3668] ;  /* 0x0036680001057983 */ /* 0x000ee60000300800 */
[----:B------:R-:W-:Y:S04]  /*44090*/  STL.64 [R1+0x3608], R14 ;  /* 0x0036080e01007387 */ /* 0x000fe80000100a00 */
[----:B----4-:R0:W-:Y:S04]  /*440a0*/  STL.64 [R1+0x3600], R12 ;  /* 0x0036000c01007387 */ /* 0x0101e80000100a00 */
        /* <DEDUP_REMOVED lines=10> */
[----:B---3--:R-:W-:Y:S01]  /*44150*/  HMMA.16816.F32.BF16 R16, R16, R4, R24 ;  /* 0x000000041010723c */ /* 0x008fe20000041818 */
[----:B----4-:R-:W-:Y:S01]  /*44160*/  STL.64 [R1+0x3638], R14 ;  /* 0x0036380e01007387 */ /* 0x010fe20000100a00 */
[----:B--2---:R0:W-:Y:S03]  /*44170*/  STL.64 [R1+0x3630], R12 ;  /* 0x0036300c01007387 */ /* 0x0041e60000100a00 */
        /* <DEDUP_REMOVED lines=8> */
[----:B------:R-:W0:Y:S04]  /*44200*/  LDSM.16.MT88.4 R16, [R0+0x1d000] ;  /* 0x01d000000010783b */ /* 0x000e280000004200 */
[----:B0-----:R-:W-:Y:S01]  /*44210*/  STL.64 [R1+0x50], R16 ;  /* 0x0000501001007387 */ /* 0x001fe20000100a00 */
[----:B------:R0:W-:Y:S03]  /*44220*/  STL.64 [R1+0x58], R18 ;  /* 0x0000581201007387 */ /* 0x0001e60000100a00 */
[----:B0-----:R-:W4:Y:S01]  /*44230*/  LDL.LU R18, [R1+0x3650] ;  /* 0x0036500001127983 */ /* 0x001f220000300800 */
[----:B------:R-:W4:Y:S01]  /*44240*/  LDL.LU.64 R16, [R1+0x3648] ;  /* 0x0036480001107983 */ /* 0x000f220000300a00 */
[C---:B---3--:R-:W-:Y:S11]  /*44250*/  HMMA.16816.F32.BF16 R20, R24.reuse, R8, R20 ;  /* 0x000000081814723c */ /* 0x048ff60000041814 */
[----:B------:R-:W-:Y:S11]  /*44260*/  @!UPT UIADD3 URZ, URZ, URZ, URZ ;  /* 0x0000003f3f3ff290 */ /* 0x000ff6000fffe03f */
[----:B------:R-:W-:Y:S01]  /*44270*/  @!UPT UIADD3 URZ, URZ, URZ, URZ ;  /* 0x0000003f3f3ff290 */ /* 0x000fe2000fffe03f */
[----:B------:R0:W-:Y:S01]  /*44280*/  STL.64 [R1+0x1b0], R20 ;  /* 0x0001b01401007387 */ /* 0x0001e20000100a00 */
[----:B------:R1:W-:Y:S02]  /*44290*/  STL.64 [R1+0x1b8], R22 ;  /* 0x0001b81601007387 */ /* 0x0003e40000100a00 */
[----:B0-----:R-:W-:Y:S01]  /*442a0*/  IMAD.MOV.U32 R20, RZ, RZ, R6 ;  /* 0x000000ffff147224 */ /* 0x001fe200078e0006 */
[----:B------:R-:W-:Y:S01]  /*442b0*/  MOV R21, R7 ;  /* 0x0000000700157202 */ /* 0x000fe20000000f00 */
[----:B------:R-:W3:Y:S01]  /*442c0*/  LDL.LU R6, [R1+0x3644] ;  /* 0x0036440001067983 */ /* 0x000ee20000300800 */
[----:B------:R-:W3:Y:S02]  /*442d0*/  LDL.LU R7, [R1+0x3640] ;  /* 0x0036400001077983 */ /* 0x000ee40000300800 */
[----:B-1----:R-:W3:Y:S02]  /*442e0*/  LDL.LU R22, [R1+0xa8] ;  /* 0x0000a80001167983 */ /* 0x002ee40000300800 */
[----:B------:R-:W3:Y:S01]  /*442f0*/  LDL.LU R23, [R1+0xac] ;  /* 0x0000ac0001177983 */ /* 0x000ee20000300800 */
[----:B--2---:R-:W-:Y:S01]  /*44300*/  HMMA.16816.F32.BF16 R24, R24, R4, R12 ;  /* 0x000000041818723c */ /* 0x004fe2000004180c */
[----:B---3--:R-:W-:Y:S01]  /*44310*/  STL.64 [R1+0x35a0], R22 ;  /* 0x0035a01601007387 */ /* 0x008fe20000100a00 */
[----:B------:R0:W-:Y:S03]  /*44320*/  STL.64 [R1+0x3598], R20 ;  /* 0x0035981401007387 */ /* 0x0001e60000100a00 */
[----:B0-----:R-:W2:Y:S01]  /*44330*/  LDL.LU R20, [R1+0xf0] ;  /* 0x0000f00001147983 */ /* 0x001ea20000300800 */
[----:B------:R-:W2:Y:S02]  /*44340*/  LDL.LU R21, [R1+0xf4] ;  /* 0x0000f40001157983 */ /* 0x000ea40000300800 */
[----:B------:R-:W3:Y:S02]  /*44350*/  LDL R19, [R1+0x1270] ;  /* 0x0012700001137983 */ /* 0x000ee40000100800 */
[----:B------:R-:W2:Y:S01]  /*44360*/  LDL.LU.64 R14, [R1+0x3638] ;  /* 0x00363800010e7983 */ /* 0x000ea20000300a00 */
[----:B------:R-:W2:Y:S01]  /*44370*/  LDL.LU.64 R12, [R1+0x3630] ;  /* 0x00363000010c7983 */ /* 0x000ea20000300a00 */
[----:B------:R-:W-:-:S02]  /*44380*/  MOV R22, R7 ;  /* 0x0000000700167202 */ /* 0x000fc40000000f00 */
[----:B------:R-:W-:-:S09]  /*44390*/  MOV R23, R6 ;  /* 0x0000000600177202 */ /* 0x000fd20000000f00 */
[----:B------:R0:W-:Y:S02]  /*443a0*/  STL.64 [R1+0x188], R26 ;  /* 0x0001881a01007387 */ /* 0x0001e40000100a00 */
[----:B------:R-:W-:Y:S01]  /*443b0*/  IMAD.MOV.U32 R6, RZ, RZ, R24 ;  /* 0x000000ffff067224 */ /* 0x000fe200078e0018 */
[----:B------:R-:W-:Y:S01]  /*443c0*/  MOV R7, R25 ;  /* 0x0000001900077202 */ /* 0x000fe20000000f00 */
        /* <DEDUP_REMOVED lines=29> */
[----:B------:R2:W-:Y:S03]  /*445a0*/  STL.64 [R1+0x158], R14 ;  /* 0x0001580e01007387 */ /* 0x0005e60000100a00 */
[----:B0-----:R-:W4:Y:S01]  /*445b0*/  LDL.LU R12, [R1+0xe0] ;  /* 0x0000e000010c7983 */ /* 0x001f220000300800 */
[----:B--2---:R-:W-:Y:S01]  /*445c0*/  MOV R14, R26 ;  /* 0x0000001a000e7202 */ /* 0x004fe20000000f00 */
[----:B---3--:R-:W-:Y:S01]  /*445d0*/  IMAD.MOV.U32 R15, RZ, RZ, R25 ;  /* 0x000000ffff0f7224 */ /* 0x008fe200078e0019 */
[----:B------:R-:W-:Y:S02]  /*445e0*/  MOV R13, R27 ;  /* 0x0000001b000d7202 */ /* 0x000fe40000000f00 */
[----:B------:R-:W2:Y:S01]  /*445f0*/  LDL.LU R27, [R1+0x35c8] ;  /* 0x0035c800011b7983 */ /* 0x000ea20000300800 */
[----:B------:R-:W3:Y:S02]  /*44600*/  LDL.LU R26, [R1+0x35c4] ;  /* 0x0035c400011a7983 */ /* 0x000ee40000300800 */
[----:B------:R-:W3:Y:S02]  /*44610*/  LDL.LU R25, [R1+0x35c0] ;  /* 0x0035c00001197983 */ /* 0x000ee40000300800 */
[----:B------:R-:W-:Y:S01]  /*44620*/  STL.64 [R1+0x3548], R14 ;  /* 0x0035480e01007387 */ /* 0x000fe20000100a00 */
[----:B----4-:R0:W-:Y:S04]  /*44630*/  STL.64 [R1+0x3540], R12 ;  /* 0x0035400c01007387 */ /* 0x0101e80000100a00 */
[----:B0-----:R-:W4:Y:S01]  /*44640*/  LDL.LU R12, [R1+0x100] ;  /* 0x00010000010c7983 */ /* 0x001f220000300800 */
[----:B------:R-:W-:-:S02]  /*44650*/  MOV R14, R29 ;  /* 0x0000001d000e7202 */ /* 0x000fc40000000f00 */
[----:B------:R-:W-:Y:S02]  /*44660*/  MOV R15, R24 ;  /* 0x00000018000f7202 */ /* 0x000fe40000000f00 */
[----:B------:R-:W-:Y:S02]  /*44670*/  MOV R13, R28 ;  /* 0x0000001c000d7202 */ /* 0x000fe40000000f00 */
[----:B------:R-:W3:Y:S01]  /*44680*/  LDL.LU R28, [R1+0x35bc] ;  /* 0x0035bc00011c7983 */ /* 0x000ee20000300800 */
[----:B------:R-:W3:Y:S02]  /*44690*/  LDL.LU R29, [R1+0x35b8] ;  /* 0x0035b800011d7983 */ /* 0x000ee40000300800 */
[----:B------:R-:W3:Y:S02]  /*446a0*/  LDL.LU R24, [R1+0x35b4] ;  /* 0x0035b40001187983 */ /* 0x000ee40000300800 */
[----:B------:R2:W-:Y:S02]  /*446b0*/  STL.64 [R1+0x3570], R14 ;  /* 0x0035700e01007387 */ /* 0x0005e40000100a00 */
[----:B--2---:R-:W-:Y:S01]  /*446c0*/  MOV R14, R27 ;  /* 0x0000001b000e7202 */ /* 0x004fe20000000f00 */
[----:B----4-:R3:W-:Y:S02]  /*446d0*/  STL.64 [R1+0x3568], R12 ;  /* 0x0035680c01007387 */ /* 0x0107e40000100a00 */
[----:B---3--:R-:W-:Y:S01]  /*446e0*/  IMAD.MOV.U32 R12, RZ, RZ, R25 ;  /* 0x000000ffff0c7224 */ /* 0x008fe200078e0019 */
[----:B------:R-:W-:Y:S01]  /*446f0*/  MOV R13, R26 ;  /* 0x0000001a000d7202 */ /* 0x000fe20000000f00 */
[----:B------:R-:W2:Y:S01]  /*44700*/  LDL.LU R25, [R1+0x35b0] ;  /* 0x0035b00001197983 */ /* 0x000ea20000300800 */
[----:B------:R-:W2:Y:S02]  /*44710*/  LDL.LU R26, [R1+0x35ac] ;  /* 0x0035ac00011a7983 */ /* 0x000ea40000300800 */
[----:B------:R-:W2:Y:S02]  /*44720*/  LDL.LU R27, [R1+0x35a8] ;  /* 0x0035a800011b7983 */ /* 0x000ea40000300800 */
[----:B------:R-:W3:Y:S01]  /*44730*/  LDL.LU R15, [R1+0xcc] ;  /* 0x0000cc00010f7983 */ /* 0x000ee20000300800 */
[C---:B--2---:R-:W-:Y:S01]  /*44740*/  HMMA.16816.F32.BF16 R20, R24.reuse, R8, R20 ;  /* 0x000000081814723c */ /* 0x044fe20000041814 */
[----:B---3--:R-:W-:Y:S01]  /*44750*/  STL.64 [R1+0x3580], R14 ;  /* 0x0035800e01007387 */ /* 0x008fe20000100a00 */
[----:B------:R0:W-:Y:S03]  /*44760*/  STL.64 [R1+0x3578], R12 ;  /* 0x0035780c01007387 */ /* 0x0001e60000100a00 */
[----:B0-----:R-:W2:Y:S01]  /*44770*/  LDL.LU R12, [R1+0x70] ;  /* 0x00007000010c7983 */ /* 0x001ea20000300800 */
[----:B------:R-:W2:Y:S11]  /*44780*/  LDL.LU R13, [R1+0x74] ;  /* 0x00007400010d7983 */ /* 0x000eb60000300800 */
[----:B------:R-:W-:Y:S06]  /*44790*/  @!UPT UIADD3 URZ, URZ, URZ, URZ ;  /* 0x0000003f3f3ff290 */ /* 0x000fec000fffe03f */
        /* <DEDUP_REMOVED lines=10> */
[----:B0-----:R-:W3:Y:S01]  /*44840*/  LDL.LU.64 R24, [R1+0x50] ;  /* 0x0000500001187983 */ /* 0x001ee20000300a00 */
[----:B-1----:R-:W4:Y:S01]  /*44850*/  LDL.LU.64 R26, [R1+0x58] ;  /* 0x00005800011a7983 */ /* 0x002f220000300a00 */
[----:B------:R-:W-:Y:S01]  /*44860*/  MOV R14, R29 ;  /* 0x0000001d000e7202 */ /* 0x000fe20000000f00 */
[----:B------:R-:W-:-:S07]  /*44870*/  IMAD.MOV.U32 R15, RZ, RZ, R28 ;  /* 0x000000ffff0f7224 */ /* 0x000fce00078e001c */
[----:B--2---:R-:W-:Y:S01]  /*44880*/  HMMA.16816.F32.BF16 R12, R20, R8, R12 ;  /* 0x00000008140c723c */ /* 0x004fe2000004180c */
[----:B----4-:R0:W-:Y:S01]  /*44890*/  STL.64 [R1+0x3500], R26 ;  /* 0x0035001a01007387 */ /* 0x0101e20000100a00 */
[----:B---3--:R1:W-:Y:S01]  /*448a0*/  STL.64 [R1+0x34f8], R24 ;  /* 0x0034f81801007387 */ /* 0x0083e20000100a00 */
[----:B0-----:R-:W-:Y:S01]  /*448b0*/  MOV R26, R16 ;  /* 0x00000010001a7202 */ /* 0x001fe20000000f00 */
[----:B------:R-:W-:Y:S01]  /*448c0*/  IMAD.MOV.U32 R27, RZ, RZ, R2 ;  /* 0x000000ffff1b7224 */ /* 0x000fe200078e0002 */
[----:B-1----:R-:W-:Y:S02]  /*448d0*/  MOV R24, R18 ;  /* 0x0000001200187202 */ /* 0x002fe40000000f00 */
[----:B------:R-:W-:Y:S02]  /*448e0*/  MOV R25, R17 ;  /* 0x0000001100197202 */ /* 0x000fe40000000f00 */
[----:B------:R0:W-:Y:S04]  /*448f0*/  STL.64 [R1+0x3510], R26 ;  /* 0x0035101a01007387 */ /* 0x0001e80000100a00 */
[----:B0-----:R-:W2:Y:S01]  /*44900*/  LDL R27, [R1+0x126c] ;  /* 0x00126c00011b7983 */ /* 0x001ea20000100800 */
[----:B------:R-:W-:Y:S09]  /*44910*/  STL.64 [R1+0x3508], R24 ;  /* 0x0035081801007387 */ /* 0x000ff20000100a00 */
[----:B------:R-:W-:Y:S02]  /*44920*/  STL.64 [R1+0x130], R12 ;  /* 0x0001300c01007387 */ /* 0x000fe40000100a00 */
[----:B------:R-:W-:Y:S02]  /*44930*/  STL.64 [R1+0x138], R14 ;  /* 0x0001380e01007387 */ /* 0x000fe40000100a00 */
[----:B------:R-:W0:Y:S04]  /*44940*/  LDSM.16.MT88.4 R12, [R0+0x1d080] ;  /* 0x01d08000000c783b */ /* 0x000e280000004200 */
[----:B0-----:R-:W-:Y:S01]  /*44950*/  STL.64 [R1+0x70], R12 ;  /* 0x0000700c01007387 */ /* 0x001fe20000100a00 */
[----:B------:R-:W-:Y:S02]  /*44960*/  STL.64 [R1+0x78], R14 ;  /* 0x0000780e01007387 */ /* 0x000fe40000100a00 */
[----:B------:R-:W0:Y:S02]  /*44970*/  LDSM.16.MT88.4 R12, [R19+0x1d000] ;  /* 0x01d00000130c783b */ /* 0x000e240000004200 */
[----:B------:R-:W1:Y:S01]  /*44980*/  LDSM.16.MT88.4 R16, [R19+0x1d080] ;  /* 0x01d080001310783b */ /* 0x000e620000004200 */
[----:B0-----:R-:W-:Y:S01]  /*44990*/  MOV R2, R14 ;  /* 0x0000000e00027202 */ /* 0x001fe20000000f00 */
[----:B------:R-:W-:Y:S01]  /*449a0*/  IMAD.MOV.U32 R0, RZ, RZ, R15 ;  /* 0x000000ffff007224 */ /* 0x000fe200078e000f */
[----:B------:R-:W-:-:S02]  /*449b0*/  MOV R29, R12 ;  /* 0x0000000c001d7202 */ /* 0x000fc40000000f00 */
        /* <DEDUP_REMOVED lines=8> */
[----:B------:R0:W-:Y:S03]  /*44a40*/  STL.64 [R1+0x118], R22 ;  /* 0x0001181601007387 */ /* 0x0001e60000100a00 */
[----:B0-----:R-:W4:Y:S04]  /*44a50*/  LDL R22, [R1+0x750] ;  /* 0x0007500001167983 */ /* 0x001f280000100800 */
[----:B------:R-:W4:Y:S04]  /*44a60*/  LDL R23, [R1+0x1adc] ;  /* 0x001adc0001177983 */ /* 0x000f280000100800 */
[----:B----4-:R0:W-:Y:S01]  /*44a70*/  STL.64 [R1+0x3518], R22 ;  /* 0x0035181601007387 */ /* 0x0101e20000100a00 */
[----:B------:R-:W4:Y:S02]  /*44a80*/  LDL.LU R20, [R1+0xb0] ;  /* 0x0000b00001147983 */ /* 0x000f240000300800 */
[----:B------:R-:W4:Y:S01]  /*44a90*/  LDL.LU R21, [R1+0xb4] ;  /* 0x0000b40001157983 */ /* 0x000f220000300800 */
[----:B0-----:R-:W-:-:S02]  /*44aa0*/  MOV R22, R10 ;  /* 0x0000000a00167202 */ /* 0x001fc40000000f00 */
[----:B------:R-:W-:Y:S01]  /*44ab0*/  MOV R23, R11 ;  /* 0x0000000b00177202 */ /* 0x000fe20000000f00 */
[----:B------:R-:W2:Y:S01]  /*44ac0*/  LDL.LU R10, [R1+0x3564] ;  /* 0x00356400010a7983 */ /* 0x000ea20000300800 */
[----:B------:R-:W2:Y:S02]  /*44ad0*/  LDL.LU R11, [R1+0x3560] ;  /* 0x00356000010b7983 */ /* 0x000ea40000300800 */
[----:B-1----:R-:W-:Y:S02]  /*44ae0*/  STL.64 [R1+0x40], R16 ;  /* 0x0000401001007387 */ /* 0x002fe40000100a00 */
[----:B------:R0:W-:Y:S02]  /*44af0*/  STL.64 [R1+0x48], R18 ;  /* 0x0000481201007387 */ /* 0x0001e40000100a00 */
        /* <DEDUP_REMOVED lines=11> */
[----:B------:R-:W2:Y:S11]  /*44bb0*/  LDL.LU.64 R12, [R1+0x3530] ;  /* 0x00353000010c7983 */ /* 0x000eb60000300a00 */
[----:B------:R-:W-:Y:S10]  /*44bc0*/  @!UPT UIADD3 URZ, URZ, URZ, URZ ;  /* 0x0000003f3f3ff290 */ /* 0x000ff4000fffe03f */
[----:B------:R3:W-:Y:S01]  /*44bd0*/  STL.64 [R1+0xf0], R16 ;  /* 0x0000f01001007387 */ /* 0x0007e20000100a00 */
[----:B------:R2:W-:Y:S01]  /*44be0*/  STL.64 [R1+0xf8], R18 ;  /* 0x0000f81201007387 */ /* 0x0005e20000100a00 */
[----:B---3--:R-:W-:Y:S01]  /*44bf0*/  MOV R16, R15 ;  /* 0x0000000f00107202 */ /* 0x008fe20000000f00 */
[----:B------:R-:W-:Y:S01]  /*44c00*/  IMAD.MOV.U32 R17, RZ, RZ, R14 ;  /* 0x000000ffff117224 */ /* 0x000fe200078e000e */
[----:B--2---:R-:W-:Y:S02]  /*44c10*/  MOV R18, R13 ;  /* 0x0000000d00127202 */ /* 0x004fe40000000f00 */
[----:B------:R-:W-:Y:S02]  /*44c20*/  MOV R19, R12 ;  /* 0x0000000c00137202 */ /* 0x000fe40000000f00 */
[----:B------:R-:W0:Y:S02]  /*44c30*/  LDSM.16.MT88.4 R12, [R27+0x1d000] ;  /* 0x01d000001b0c783b */ /* 0x000e240000004200 */
[----:B------:R-:W1:Y:S02]  /*44c40*/  LDSM.16.MT88.4 R24, [R27+0x1d080] ;  /* 0x01d080001b18783b */ /* 0x000e640000004200 */
        /* <DEDUP_REMOVED lines=9> */
[----:B0-----:R-:W2:Y:S01]  /*44ce0*/  LDL.LU.64 R22, [R1+0x3518] ;  /* 0x0035180001167983 */ /* 0x001ea20000300a00 */
[----:B-1----:R-:W-:Y:S02]  /*44cf0*/  STL.64 [R1+0x20], R24 ;  /* 0x0000201801007387 */ /* 0x002fe40000100a00 */
[----:B------:R0:W-:Y:S02]  /*44d00*/  STL.64 [R1+0x28], R26 ;  /* 0x0000281a01007387 */ /* 0x0001e40000100a00 */
[----:B0-----:R-:W3:Y:S01]  /*44d10*/  LDL.LU.64 R26, [R1+0x3510] ;  /* 0x00351000011a7983 */ /* 0x001ee20000300a00 */
[----:B------:R-:W3:Y:S02]  /*44d20*/  LDL.LU.64 R24, [R1+0x3508] ;  /* 0x0035080001187983 */ /* 0x000ee40000300a00 */
[----:B---3--:R-:W-:Y:S01]  /*44d30*/  HMMA.16816.F32.BF16 R12, R12, R4, R24 ;  /* 0x000000040c0c723c */ /* 0x008fe20000041818 */
[----:B------:R-:W3:Y:S01]  /*44d40*/  LDL.LU.64 R26, [R1+0x3500] ;  /* 0x00350000011a7983 */ /* 0x000ee20000300a00 */
[----:B------:R-:W3:Y:S02]  /*44d50*/  LDL.LU.64 R24, [R1+0x34f8] ;  /* 0x0034f80001187983 */ /* 0x000ee40000300a00 */
[----:B------:R-:W4:Y:S02]  /*44d60*/  LDL R5, [R1+0x1270] ;  /* 0x0012700001057983 */ /* 0x000f240000100800 */
[----:B------:R-:W-:Y:S11]  /*44d70*/  STL.64 [R1+0x34f0], R6 ;  /* 0x0034f00601007387 */ /* 0x000ff60000100a00 */
[----:B------:R-:W-:Y:S06]  /*44d80*/  @!UPT UIADD3 URZ, URZ, URZ, URZ ;  /* 0x0000003f3f3ff290 */ /* 0x000fec000fffe03f */
[----:B------:R-:W-:Y:S01]  /*44d90*/  STL.64 [R1+0xd0], R12 ;  /* 0x0000d00c01007387 */ /* 0x000fe20000100a00 */
[----:B------:R3:W-:Y:S02]  /*44da0*/  STL.64 [R1+0xd8], R14 ;  /* 0x0000d80e01007387 */ /* 0x0007e40000100a00 */
[----:B---3--:R-:W-:Y:S01]  /*44db0*/  HMMA.16816.F32.BF16 R12, R24, R10, R16 ;  /* 0x0000000a180c723c */ /* 0x008fe20000041810 */
[----:B----4-:R0:W-:Y:S01]  /*44dc0*/  STL [R1+0x34e8], R5 ;  /* 0x0034e80501007387 */ /* 0x0101e20000100800 */
[----:B------:R-:W-:Y:S01]  /*44dd0*/  MOV R7, R24 ;  /* 0x0000001800077202 */ /* 0x000fe20000000f00 */
[----:B------:R-:W-:Y:S01]  /*44de0*/  IMAD.MOV.U32 R6, RZ, RZ, R25 ;  /* 0x000000ffff067224 */ /* 0x000fe200078e0019 */
[----:B------:R-:W-:Y:S01]  /*44df0*/  MOV R4, R27 ;  /* 0x0000001b00047202 */ /* 0x000fe20000000f00 */
[----:B--2---:R-:W-:Y:S01]  /*44e00*/  LDSM.16.M88.4 R16, [R23+0x20380] ;  /* 0x020380001710783b */ /* 0x004fe20000000200 */
[----:B0-----:R-:W-:-:S03]  /*44e10*/  MOV R5, R26 ;  /* 0x0000001a00057202 */ /* 0x001fc60000000f00 */
[----:B------:R-:W-:Y:S11]  /*44e20*/  LDSM.16.MT88.4 R24, [R3+0x1d080] ;  /* 0x01d080000318783b */ /* 0x000ff60000004200 */
[----:B------:R-:W-:Y:S03]  /*44e30*/  @!UPT UIADD3 URZ, URZ, URZ, URZ ;  /* 0x0000003f3f3ff290 */ /* 0x000fe6000fffe03f */
[----:B------:R-:W-:Y:S01]  /*44e40*/  STL.64 [R1+0xc0], R12 ;  /* 0x0000c00c01007387 */ /* 0x000fe20000100a00 */
[----:B------:R-:W-:Y:S02]  /*44e50*/  STL.64 [R1+0xc8], R14 ;  /* 0x0000c80e01007387 */ /* 0x000fe40000100a00 */
[----:B------:R-:W0:Y:S04]  /*44e60*/  LDSM.16.MT88.4 R12, [R3+0x1d000] ;  /* 0x01d00000030c783b */ /* 0x000e280000004200 */
[----:B------:R-:W-:Y:S02]  /*44e70*/  STL.64 [R1+0x34d8], R10 ;  /* 0x0034d80a01007387 */ /* 0x000fe40000100a00 */
[----:B------:R-:W1:Y:S02]  /*44e80*/  LDSM.16.MT88.4 R8, [R22+0x1e000] ;  /* 0x01e000001608783b */ /* 0x000e640000004200 */
[----:B------:R-:W2:Y:S02]  /*44e90*/  LDSM.16.M88.4 R20, [R23+0x28380] ;  /* 0x028380001714783b */ /* 0x000ea40000000200 */
[----:B0-----:R-:W-:Y:S02]  /*44ea0*/  STL.64 [R1+0x3430], R14 ;  /* 0x0034300e01007387 */ /* 0x001fe40000100a00 */
[----:B------:R-:W-:Y:S02]  /*44eb0*/  STL.64 [R1+0x3428], R12 ;  /* 0x0034280c01007387 */ /* 0x000fe40000100a00 */
[----:B------:R-:W-:Y:S02]  /*44ec0*/  STL [R1+0x3404], R24 ;  /* 0x0034041801007387 */ /* 0x000fe40000100800 */
[----:B------:R-:W-:Y:S01]  /*44ed0*/  STL [R1+0x3400], R25 ;  /* 0x0034001901007387 */ /* 0x000fe20000100800 */
[----:B------:R-:W-:Y:S01]  /*44ee0*/  STL [R1+0x33fc], R26 ;  /* 0x0033fc1a01007387 */ /* 0x000fe20000100800 */
[----:B------:R-:W-:Y:S02]  /*44ef0*/  STL [R1+0x33f8], R27 ;  /* 0x0033f81b01007387 */ /* 0x000fe40000100800 */
[----:B------:R-:W-:Y:S02]  /*44f00*/  STL [R1+0x3374], R3 ;  /* 0x0033740301007387 */ /* 0x000fe40000100800 */
[----:B------:R0:W-:Y:S01]  /*44f10*/  STL [R1+0x32e4], R18 ;  /* 0x0032e41201007387 */ /* 0x0001e20000100800 */
[----:B-1----:R1:W-:Y:S01]  /*44f20*/  STL.64 [R1+0x10], R8 ;  /* 0x0000100801007387 */ /* 0x0023e20000100a00 */
[----:B------:R3:W-:Y:S03]  /*44f30*/  STL.64 [R1+0x18], R10 ;  /* 0x0000180a01007387 */ /* 0x0007e60000100a00 */
[----:B0-----:R-:W4:Y:S01]  /*44f40*/  LDL R18, [R1+0x750] ;  /* 0x0007500001127983 */ /* 0x001f220000100800 */
[----:B------:R-:W-:Y:S02]  /*44f50*/  STL [R1+0x32e0], R19 ;  /* 0x0032e01301007387 */ /* 0x000fe40000100800 */
[----:B------:R-:W2:Y:S02]  /*44f60*/  LDL.LU R12, [R1+0x1b0] ;  /* 0x0001b000010c7983 */ /* 0x000ea40000300800 */
[----:B------:R-:W2:Y:S01]  /*44f70*/  LDL.LU R13, [R1+0x1b4] ;  /* 0x0001b400010d7983 */ /* 0x000ea20000300800 */
[----:B------:R-:W2:Y:S01]  /*44f80*/  LDL.LU R14, [R1+0x1b8] ;  /* 0x0001b800010e7983 */ /* 0x000ea20000300800 */
[----:B------:R-:W2:Y:S02]  /*44f90*/  LDL.LU R15, [R1+0x1bc] ;  /* 0x0001bc00010f7983 */ /* 0x000ea40000300800 */
[----:B-1----:R-:W4:Y:S02]  /*44fa0*/  LDL.LU R8, [R1+0x1a0] ;  /* 0x0001a00001087983 */ /* 0x002f240000300800 */
[----:B------:R-:W4:Y:S01]  /*44fb0*/  LDL.LU R9, [R1+0x1a4] ;  /* 0x0001a40001097983 */ /* 0x000f220000300800 */
[----:B---3--:R-:W3:Y:S01]  /*44fc0*/  LDL.LU R10, [R1+0x1a8] ;  /* 0x0001a800010a7983 */ /* 0x008ee20000300800 */
[----:B------:R-:W3:Y:S03]  /*44fd0*/  LDL.LU R11, [R1+0x1ac] ;  /* 0x0001ac00010b7983 */ /* 0x000ee60000300800 */
[----:B--2---:R0:W-:Y:S01]  /*44fe0*/  STL.64 [R1+0x34d0], R14 ;  /* 0x0034d00e01007387 */ /* 0x0041e20000100a00 */
[----:B------:R1:W-:Y:S01]  /*44ff0*/  STL.64 [R1+0x34c8], R12 ;  /* 0x0034c80c01007387 */ /* 0x0003e20000100a00 */
[----:B0-----:R-:W-:-:S02]  /*45000*/  MOV R14, R5 ;  /* 0x00000005000e7202 */ /* 0x001fc40000000f00 */
[----:B-1----:R-:W-:Y:S01]  /*45010*/  MOV R12, R7 ;  /* 0x00000007000c7202 */ /* 0x002fe20000000f00 */
[----:B------:R-:W-:Y:S01]  /*45020*/  IMAD.MOV.U32 R13, RZ, RZ, R6 ;  /* 0x000000ffff0d7224 */ /* 0x000fe200078e0006 */
[----:B------:R-:W-:Y:S02]  /*45030*/  MOV R15, R4 ;  /* 0x00000004000f7202 */ /* 0x000fe40000000f00 */
[----:B----4-:R-:W0:Y:S04]  /*45040*/  LDSM.16.MT88.4 R4, [R18+0x1e080] ;  /* 0x01e080001204783b */ /* 0x010e280000004200 */
[----:B------:R-:W-:Y:S01]  /*45050*/  STL [R1+0x32e8], R22 ;  /* 0x0032e81601007387 */ /* 0x000fe20000100800 */
[----:B------:R-:W-:Y:S02]  /*45060*/  STL [R1+0x32b8], R23 ;  /* 0x0032b81701007387 */ /* 0x000fe40000100800 */
[----:B------:R1:W-:Y:S02]  /*45070*/  STL.64 [R1+0x34b8], R20 ;  /* 0x0034b81401007387 */ /* 0x0003e40000100a00 */
[----:B-1----:R-:W2:Y:S01]  /*45080*/  LDL.LU R20, [R1+0x70] ;  /* 0x0000700001147983 */ /* 0x002ea20000300800 */
[----:B------:R-:W2:Y:S02]  /*45090*/  LDL.LU R21, [R1+0x74] ;  /* 0x0000740001157983 */ /* 0x000ea40000300800 */
[----:B------:R-:W2:Y:S02]  /*450a0*/  LDL.LU R22, [R1+0x78] ;  /* 0x0000780001167983 */ /* 0x000ea40000300800 */
[----:B------:R-:W2:Y:S01]  /*450b0*/  LDL.LU R23, [R1+0x7c] ;  /* 0x00007c0001177983 */ /* 0x000ea20000300800 */
[----:B0-----:R-:W-:-:S02]  /*450c0*/  MOV R26, R6 ;  /* 0x00000006001a7202 */ /* 0x001fc40000000f00 */
[----:B------:R-:W-:Y:S02]  /*450d0*/  MOV R27, R7 ;  /* 0x00000007001b7202 */ /* 0x000fe40000000f00 */
[----:B------:R-:W4:Y:S01]  /*450e0*/  LDL.LU.64 R6, [R1+0x34f0] ;  /* 0x0034f00001067983 */ /* 0x000f220000300a00 */
[----:B------:R-:W-:Y:S01]  /*450f0*/  IMAD.MOV.U32 R25, RZ, RZ, R5 ;  /* 0x000000ffff197224 */ /* 0x000fe200078e0005 */
[----:B------:R-:W-:Y:S01]  /*45100*/  MOV R24, R4 ;  /* 0x0000000400187202 */ /* 0x000fe20000000f00 */
[----:B------:R-:W2:Y:S01]  /*45110*/  LDL.LU R5, [R1+0x34e8] ;  /* 0x0034e80001057983 */ /* 0x000ea20000300800 */
[----:B------:R-:W-:Y:S02]  /*45120*/  STL [R1+0x3410], R26 ;  /* 0x0034101a01007387 */ /* 0x000fe40000100800 */
[----:B------:R-:W-:Y:S02]  /*45130*/  STL [R1+0x340c], R25 ;  /* 0x00340c1901007387 */ /* 0x000fe40000100800 */
[----:B------:R4:W-:Y:S02]  /*45140*/  STL [R1+0x3408], R24 ;  /* 0x0034081801007387 */ /* 0x0009e40000100800 */
[----:B------:R0:W-:Y:S01]  /*45150*/  STL [R1+0x34c0], R27 ;  /* 0x0034c01b01007387 */ /* 0x0001e20000100800 */
[----:B----4-:R-:W-:Y:S01]  /*45160*/  MOV R24, R6 ;  /* 0x0000000600187202 */ /* 0x010fe20000000f00 */
[----:B------:R-:W-:Y:S01]  /*45170*/  IMAD.MOV.U32 R25, RZ, RZ, R7 ;  /* 0x000000ffff197224 */ /* 0x000fe200078e0007 */
[----:B------:R-:W3:Y:S01]  /*45180*/  LDL.LU R6, [R1+0x34e4] ;  /* 0x0034e40001067983 */ /* 0x000ee20000300800 */
[----:B------:R-:W3:Y:S02]  /*45190*/  LDL.LU R7, [R1+0x34e0] ;  /* 0x0034e00001077983 */ /* 0x000ee40000300800 */
[----:B------:R-:W4:Y:S02]  /*451a0*/  LDL.LU R26, [R1+0x188] ;  /* 0x00018800011a7983 */ /* 0x000f240000300800 */
[----:B0-----:R-:W4:Y:S01]  /*451b0*/  LDL.LU R27, [R1+0x18c] ;  /* 0x00018c00011b7983 */ /* 0x001f220000300800 */
[----:B------:R-:W-:Y:S01]  /*451c0*/  STL [R1+0x3368], R18 ;  /* 0x0033681201007387 */ /* 0x000fe20000100800 */
[----:B------:R-:W-:Y:S01]  /*451d0*/  STL.64 [R1+0x34b0], R16 ;  /* 0x0034b01001007387 */ /* 0x000fe20000100a00 */
[----:B---3--:R-:W-:Y:S02]  /*451e0*/  HMMA.16816.F32.BF16 R12, R12, R6, R8 ;  /* 0x000000060c0c723c */ /* 0x008fe40000041808 */
[----:B------:R-:W3:Y:S11]  /*451f0*/  LDL.LU.64 R10, [R1+0x34d8] ;  /* 0x0034d800010a7983 */ /* 0x000ef60000300a00 */
[----:B------:R-:W-:Y:S10]  /*45200*/  @!UPT UIADD3 URZ, URZ, URZ, URZ ;  /* 0x0000003f3f3ff290 */ /* 0x000ff4000fffe03f */
[----:B------:R-:W-:Y:S01]  /*45210*/  STL.64 [R1+0xb0], R12 ;  /* 0x0000b00c01007387 */ /* 0x000fe20000100a00 */
[----:B------:R-:W-:Y:S02]  /*45220*/  STL.64 [R1+0xb8], R14 ;  /* 0x0000b80e01007387 */ /* 0x000fe40000100a00 */
[----:B--2---:R-:W0:Y:S02]  /*45230*/  LDSM.16.MT88.4 R12, [R5+0x1e000] ;  /* 0x01e00000050c783b */ /* 0x004e240000004200 */
[----:B0-----:R0:W-:Y:S01]  /*45240*/  STL.64 [R1+0x58], R14 ;  /* 0x0000580e01007387 */ /* 0x0011e20000100a00 */
[----:B------:R-:W-:Y:S02]  /*45250*/  MOV R8, R12 ;  /* 0x0000000c00087202 */ /* 0x000fe40000000f00 */
[----:B------:R-:W-:Y:S01]  /*45260*/  MOV R9, R13 ;  /* 0x0000000d00097202 */ /* 0x000fe20000000f00 */
[----:B0-----:R-:W3:Y:S01]  /*45270*/  LDL.LU.64 R14, [R1+0x34d0] ;  /* 0x0034d000010e7983 */ /* 0x001ee20000300a00 */
[----:B------:R-:W3:Y:S02]  /*45280*/  LDL.LU.64 R12, [R1+0x34c8] ;  /* 0x0034c800010c7983 */ /* 0x000ee40000300a00 */
[----:B------:R-:W-:Y:S01]  /*45290*/  IMAD.MOV.U32 R19, RZ, RZ, R0 ;  /* 0x000000ffff137224 */ /* 0x000fe200078e0000 */
[C---:B---3--:R-:W-:Y:S11]  /*452a0*/  HMMA.16816.F32.BF16 R12, R20.reuse, R10, R12 ;  /* 0x0000000a140c723c */ /* 0x048ff6000004180c */
[----:B------:R-:W-:Y:S11]  /*452b0*/  @!UPT UIADD3 URZ, URZ, URZ, URZ ;  /* 0x0000003f3f3ff290 */ /* 0x000ff6000fffe03f */
[----:B------:R-:W-:Y:S02]  /*452c0*/  @!UPT UIADD3 URZ, URZ, URZ, URZ ;  /* 0x0000003f3f3ff290 */ /* 0x000fe4000fffe03f */
[----:B------:R-:W-:Y:S02]  /*452d0*/  MOV R0, R15 ;  /* 0x0000000f00007202 */ /* 0x000fe40000000f00 */
[----:B------:R-:W2:Y:S01]  /*452e0*/  LDL R15, [R1+0x126c] ;  /* 0x00126c00010f7983 */ /* 0x000ea20000100800 */
[----:B------:R-:W-:Y:S02]  /*452f0*/  MOV R16, R29 ;  /* 0x0000001d00107202 */ /* 0x000fe40000000f00 */
[----:B------:R-:W-:Y:S01]  /*45300*/  MOV R17, R28 ;  /* 0x0000001c00117202 */ /* 0x000fe20000000f00 */
[----:B------:R-:W-:Y:S01]  /*45310*/  MOV R29, R12 ;  /* 0x0000000c001d7202 */ /* 0x000fe20000000f00 */
[----:B------:R-:W-:Y:S01]  /*45320*/  MOV R18, R2 ;  /* 0x0000000200127202 */ /* 0x000fe20000000f00 */
[----:B------:R-:W-:Y:S01]  /*45330*/  IMAD.MOV.U32 R28, RZ, RZ, R13 ;  /* 0x000000ffff1c7224 */ /* 0x000fe200078e000d */
[----:B------:R-:W-:Y:S01]  /*45340*/  MOV R2, R14 ;  /* 0x0000000e00027202 */ /* 0x000fe20000000f00 */
[----:B--2---:R0:W-:Y:S01]  /*45350*/  STL [R1+0x3438], R15 ;  /* 0x0034380f01007387 */ /* 0x0041e20000100800 */
[----:B------:R-:W2:Y:S02]  /*45360*/  LDL.LU R12, [R1+0x20] ;  /* 0x00002000010c7983 */ /* 0x000ea40000300800 */
[----:B------:R-:W2:Y:S02]  /*45370*/  LDL.LU R13, [R1+0x24] ;  /* 0x00002400010d7983 */ /* 0x000ea40000300800 */
[----:B------:R-:W3:Y:S01]  /*45380*/  LDL.LU R14, [R1+0x28] ;  /* 0x00002800010e7983 */ /* 0x000ee20000300800 */
[----:B0-----:R-:W3:Y:S01]  /*45390*/  LDL.LU R15, [R1+0x2c] ;  /* 0x00002c00010f7983 */ /* 0x001ee20000300800 */
[----:B----4-:R-:W-:Y:S03]  /*453a0*/  HMMA.16816.F32.BF16 R20, R20, R6, R24 ;  /* 0x000000061414723c */ /* 0x010fe60000041818 */
[----:B---3--:R-:W-:Y:S01]  /*453b0*/  STL.64 [R1+0x3468], R14 ;  /* 0x0034680e01007387 */ /* 0x008fe20000100a00 */
[----:B--2---:R0:W-:Y:S03]  /*453c0*/  STL.64 [R1+0x3460], R12 ;  /* 0x0034600c01007387 */ /* 0x0041e60000100a00 */
[----:B0-----:R-:W2:Y:S01]  /*453d0*/  LDL.LU R12, [R1+0x190] ;  /* 0x00019000010c7983 */ /* 0x001ea20000300800 */
[----:B------:R-:W2:Y:S02]  /*453e0*/  LDL.LU R13, [R1+0x194] ;  /* 0x00019400010d7983 */ /* 0x000ea40000300800 */
[----:B------:R-:W2:Y:S02]  /*453f0*/  LDL.LU R14, [R1+0x198] ;  /* 0x00019800010e7983 */ /* 0x000ea40000300800 */
[----:B------:R-:W2:Y:S01]  /*45400*/  LDL.LU R15, [R1+0x19c] ;  /* 0x00019c00010f7983 */ /* 0x000ea20000300800 */
[----:B------:R-:W3:Y:S10]  /*45410*/  LDL.LU R27, [R1+0x34c0] ;  /* 0x0034c000011b7983 */ /* 0x000ef40000300800 */
[----:B------:R0:W-:Y:S02]  /*45420*/  STL.64 [R1+0x70], R20 ;  /* 0x0000701401007387 */ /* 0x0001e40000100a00 */
[----:B------:R1:W-:Y:S01]  /*45430*/  STL.64 [R1+0x78], R22 ;  /* 0x0000781601007387 */ /* 0x0003e20000100a00 */
[----:B0-----:R-:W4:Y:S01]  /*45440*/  LDL.LU.64 R20, [R1+0x34b8] ;  /* 0x0034b80001147983 */ /* 0x001f220000300a00 */
[----:B--2---:R-:W-:Y:S11]  /*45450*/  HMMA.16816.F32.BF16 R12, R16, R10, R12 ;  /* 0x0000000a100c723c */ /* 0x004ff6000004180c */
[----:B------:R-:W-:Y:S11]  /*45460*/  @!UPT UIADD3 URZ, URZ, URZ, URZ ;  /* 0x0000003f3f3ff290 */ /* 0x000ff6000fffe03f */
[----:B------:R-:W-:Y:S02]  /*45470*/  @!UPT UIADD3 URZ, URZ, URZ, URZ ;  /* 0x0000003f3f3ff290 */ /* 0x000fe4000fffe03f */
[----:B-1----:R-:W-:-:S05]  /*45480*/  MOV R23, R15 ;  /* 0x0000000f00177202 */ /* 0x002fca0000000f00 */
[----:B------:R-:W-:Y:S01]  /*45490*/  STL [R1+0x34a8], R23 ;  /* 0x0034a81701007387 */ /* 0x000fe20000100800 */
[----:B----4-:R0:W-:Y:S03]  /*454a0*/  STL.64 [R1+0x34a0], R20 ;  /* 0x0034a01401007387 */ /* 0x0101e60000100a00 */
[----:B0-----:R-:W2:Y:S01]  /*454b0*/  LDL.LU R20, [R1+0x170] ;  /* 0x0001700001147983 */ /* 0x001ea20000300800 */
[----:B------:R-:W2:Y:S02]  /*454c0*/  LDL.LU R21, [R1+0x174] ;  /* 0x0001740001157983 */ /* 0x000ea40000300800 */
[----:B------:R-:W2:Y:S02]  /*454d0*/  LDL.LU R22, [R1+0x178] ;  /* 0x0001780001167983 */ /* 0x000ea40000300800 */
[----:B------:R-:W2:Y:S01]  /*454e0*/  LDL.LU R23, [R1+0x17c] ;  /* 0x00017c0001177983 */ /* 0x000ea20000300800 */
[----:B------:R-:W-:Y:S01]  /*454f0*/  MOV R26, R12 ;  /* 0x0000000c001a7202 */ /* 0x000fe20000000f00 */
[----:B------:R-:W-:Y:S01]  /*45500*/  IMAD.MOV.U32 R25, RZ, RZ, R13 ;  /* 0x000000ffff197224 */ /* 0x000fe200078e000d */
[----:B------:R-:W4:Y:S01]  /*45510*/  LDL.LU R12, [R1+0x30] ;  /* 0x00003000010c7983 */ /* 0x000f220000300800 */
[----:B------:R-:W-:Y:S01]  /*45520*/  MOV R24, R14 ;  /* 0x0000000e00187202 */ /* 0x000fe20000000f00 */
[----:B------:R-:W4:Y:S02]  /*45530*/  LDL.LU R13, [R1+0x34] ;  /* 0x00003400010d7983 */ /* 0x000f240000300800 */
[----:B------:R-:W3:Y:S01]  /*45540*/  LDL.LU R14, [R1+0x38] ;  /* 0x00003800010e7983 */ /* 0x000ee20000300800 */
[----:B------:R-:W3:Y:S01]  /*45550*/  LDL.LU R15, [R1+0x3c] ;  /* 0x00003c00010f7983 */ /* 0x000ee20000300800 */
[----:B--2---:R-:W-:Y:S03]  /*45560*/  HMMA.16816.F32.BF16 R20, R16, R6, R20 ;  /* 0x000000061014723c */ /* 0x004fe60000041814 */
[----:B---3--:R-:W-:Y:S01]  /*45570*/  STL.64 [R1+0x3498], R14 ;  /* 0x0034980e01007387 */ /* 0x008fe20000100a00 */
[----:B----4-:R0:W-:Y:S03]  /*45580*/  STL.64 [R1+0x3490], R12 ;  /* 0x0034900c01007387 */ /* 0x0101e60000100a00 */
[----:B0-----:R-:W2:Y:S01]  /*45590*/  LDL.LU R12, [R1+0x40] ;  /* 0x00004000010c7983 */ /* 0x001ea20000300800 */
[----:B------:R-:W2:Y:S02]  /*455a0*/  LDL.LU R13, [R1+0x44] ;  /* 0x00004400010d7983 */ /* 0x000ea40000300800 */
[----:B------:R-:W2:Y:S02]  /*455b0*/  LDL.LU R14, [R1+0x48] ;  /* 0x00004800010e7983 */ /* 0x000ea40000300800 */
[----:B------:R-:W2:Y:S01]  /*455c0*/  LDL.LU R15, [R1+0x4c] ;  /* 0x00004c00010f7983 */ /* 0x000ea20000300800 */
[----:B------:R-:W-:Y:S01]  /*455d0*/  STL.64 [R1+0x3420], R26 ;  /* 0x0034201a01007387 */ /* 0x000fe20000100a00 */
[----:B------:R-:W-:Y:S02]  /*455e0*/  STL.64 [R1+0x3418], R24 ;  /* 0x0034181801007387 */ /* 0x000fe40000100a00 */
[----:B------:R-:W2:Y:S07]  /*455f0*/  LDL.LU R16, [R1+0x120] ;  /* 0x0001200001107983 */ /* 0x000eae0000300800 */
[----:B------:R0:W-:Y:S01]  /*45600*/  STL.64 [R1+0xa0], R20 ;  /* 0x0000a01401007387 */ /* 0x0001e20000100a00 */
[----:B------:R1:W-:Y:S01]  /*45610*/  STL.64 [R1+0xa8], R22 ;  /* 0x0000a81601007387 */ /* 0x0003e20000100a00 */
[----:B------:R-:W2:Y:S02]  /*45620*/  LDL.LU R17, [R1+0x124] ;  /* 0x0001240001117983 */ /* 0x000ea40000300800 */
[----:B------:R-:W2:Y:S02]  /*45630*/  LDL.LU R18, [R1+0x128] ;  /* 0x0001280001127983 */ /* 0x000ea40000300800 */
[----:B------:R-:W2:Y:S01]  /*45640*/  LDL.LU R19, [R1+0x12c] ;  /* 0x00012c0001137983 */ /* 0x000ea20000300800 */
[----:B0-----:R-:W3:Y:S01]  /*45650*/  LDL.LU R20, [R1+0x150] ;  /* 0x0001500001147983 */ /* 0x001ee20000300800 */
[----:B------:R-:W3:Y:S02]  /*45660*/  LDL.LU R21, [R1+0x154] ;  /* 0x0001540001157983 */ /* 0x000ee40000300800 */
[----:B-1----:R-:W3:Y:S02]  /*45670*/  LDL.LU R22, [R1+0x158] ;  /* 0x0001580001167983 */ /* 0x002ee40000300800 */
[----:B------:R-:W3:Y:S01]  /*45680*/  LDL.LU R23, [R1+0x15c] ;  /* 0x00015c0001177983 */ /* 0x000ee20000300800 */
[----:B------:R-:W4:Y:S01]  /*45690*/  LDL.LU R24, [R1+0x100] ;  /* 0x0001000001187983 */ /* 0x000f220000300800 */
        /* <DEDUP_REMOVED lines=8> */
[----:B------:R-:W4:Y:S02]  /*45720*/  LDL.LU R27, [R1+0x11c] ;  /* 0x00011c00011b7983 */ /* 0x000f240000300800 */
[----:B----4-:R-:W-:Y:S01]  /*45730*/  STL.64 [R1+0x3458], R26 ;  /* 0x0034581a01007387 */ /* 0x010fe20000100a00 */
[----:B--2---:R0:W-:Y:S03]  /*45740*/  STL.64 [R1+0x3450], R24 ;  /* 0x0034501801007387 */ /* 0x0041e60000100a00 */
[----:B0-----:R-:W2:Y:S01]  /*45750*/  LDL.LU R24, [R1+0x130] ;  /* 0x0001300001187983 */ /* 0x001ea20000300800 */
[----:B------:R-:W2:Y:S02]  /*45760*/  LDL.LU R25, [R1+0x134] ;  /* 0x0001340001197983 */ /* 0x000ea40000300800 */
[----:B------:R-:W4:Y:S02]  /*45770*/  LDL.LU R26, [R1+0x138] ;  /* 0x00013800011a7983 */ /* 0x000f240000300800 */
[----:B------:R-:W4:Y:S01]  /*45780*/  LDL.LU R27, [R1+0x13c] ;  /* 0x00013c00011b7983 */ /* 0x000f220000300800 */
[C---:B------:R-:W-:Y:S08]  /*45790*/  HMMA.16816.F32.BF16 R16, R12.reuse, R10, R16 ;  /* 0x0000000a0c10723c */ /* 0x040ff00000041810 */
[----:B---3--:R-:W-:Y:S01]  /*457a0*/  HMMA.16816.F32.BF16 R12, R12, R6, R20 ;  /* 0x000000060c0c723c */ /* 0x008fe20000041814 */
[----:B----4-:R-:W-:Y:S01]  /*457b0*/  STL.64 [R1+0x3478], R26 ;  /* 0x0034781a01007387 */ /* 0x010fe20000100a00 */
[----:B--2---:R0:W-:Y:S03]  /*457c0*/  STL.64 [R1+0x3470], R24 ;  /* 0x0034701801007387 */ /* 0x0041e60000100a00 */
[----:B0-----:R-:W2:Y:S01]  /*457d0*/  LDL.LU R24, [R1+0x140] ;  /* 0x0001400001187983 */ /* 0x001ea20000300800 */
[----:B------:R-:W2:Y:S02]  /*457e0*/  LDL.LU R25, [R1+0x144] ;  /* 0x0001440001197983 */ /* 0x000ea40000300800 */
[----:B------:R-:W3:Y:S02]  /*457f0*/  LDL.LU R26, [R1+0x148] ;  /* 0x00014800011a7983 */ /* 0x000ee40000300800 */
[----:B------:R-:W3:Y:S11]  /*45800*/  LDL.LU R27, [R1+0x14c] ;  /* 0x00014c00011b7983 */ /* 0x000ef60000300800 */
[----:B------:R-:W-:Y:S03]  /*45810*/  @!UPT UIADD3 URZ, URZ, URZ, URZ ;  /* 0x0000003f3f3ff290 */ /* 0x000fe6000fffe03f */
[----:B------:R-:W-:Y:S01]  /*45820*/  IMAD.MOV.U32 R22, RZ, RZ, R14 ;  /* 0x000000ffff167224 */ /* 0x000fe200078e000e */
[----:B---3--:R-:W-:Y:S01]  /*45830*/  STL.64 [R1+0x3488], R26 ;  /* 0x0034881a01007387 */ /* 0x008fe20000100a00 */
[----:B--2---:R0:W-:Y:S03]  /*45840*/  STL.64 [R1+0x3480], R24 ;  /* 0x0034801801007387 */ /* 0x0041e60000100a00 */
[----:B0-----:R-:W2:Y:S01]  /*45850*/  LDL.LU R24, [R1+0x160] ;  /* 0x0001600001187983 */ /* 0x001ea20000300800 */
[----:B------:R-:W2:Y:S02]  /*45860*/  LDL.LU R25, [R1+0x164] ;  /* 0x0001640001197983 */ /* 0x000ea40000300800 */
[----:B------:R-:W2:Y:S02]  /*45870*/  LDL.LU R26, [R1+0x168] ;  /* 0x00016800011a7983 */ /* 0x000ea40000300800 */
[----:B------:R-:W2:Y:S01]  /*45880*/  LDL.LU R27, [R1+0x16c] ;  /* 0x00016c00011b7983 */ /* 0x000ea20000300800 */
[----:B------:R-:W-:Y:S01]  /*45890*/  STL.64 [R1+0x120], R16 ;  /* 0x0001201001007387 */ /* 0x000fe20000100a00 */
[----:B------:R0:W-:Y:S02]  /*458a0*/  STL [R1+0x128], R18 ;  /* 0x0001281201007387 */ /* 0x0001e40000100800 */
[----:B0-----:R-:W-:Y:S01]  /*458b0*/  MOV R18, R19 ;  /* 0x0000001300127202 */ /* 0x001fe20000000f00 */
[----:B------:R-:W3:Y:S01]  /*458c0*/  LDL.LU.64 R16, [R1+0x34b0] ;  /* 0x0034b00001107983 */ /* 0x000ee20000300a00 */
[----:B------:R-:W-:-:S03]  /*458d0*/  MOV R19, R15 ;  /* 0x0000000f00137202 */ /* 0x000fc60000000f00 */
[----:B------:R-:W-:Y:S01]  /*458e0*/  STL [R1+0x336c], R18 ;  /* 0x00336c1201007387 */ /* 0x000fe20000100800 */
[----:B------:R-:W4:Y:S02]  /*458f0*/  LDL.LU R23, [R1+0x34a8] ;  /* 0x0034a80001177983 */ /* 0x000f240000300800 */
[----:B------:R-:W2:Y:S02]  /*45900*/  LDL.LU.64 R20, [R1+0x34a0] ;  /* 0x0034a00001147983 */ /* 0x000ea40000300a00 */
[----:B------:R-:W-:Y:S02]  /*45910*/  STL.64 [R1+0x150], R12 ;  /* 0x0001500c01007387 */ /* 0x000fe40000100a00 */
[----:B------:R-:W0:Y:S04]  /*45920*/  LDSM.16.MT88.4 R12, [R5+0x1e080] ;  /* 0x01e08000050c783b */ /* 0x000e280000004200 */
[----:B------:R-:W-:Y:S01]  /*45930*/  STL [R1+0x3378], R19 ;  /* 0x0033781301007387 */ /* 0x000fe20000100800 */
[----:B------:R-:W-:Y:S01]  /*45940*/  STL [R1+0x3370], R22 ;  /* 0x0033701601007387 */ /* 0x000fe20000100800 */
[----:B0-----:R-:W-:-:S02]  /*45950*/  MOV R5, R14 ;  /* 0x0000000e00057202 */ /* 0x001fc40000000f00 */
[----:B------:R0:W-:Y:S01]  /*45960*/  STL [R1+0x60], R12 ;  /* 0x0000600c01007387 */ /* 0x0001e20000100800 */
[----:B------:R-:W-:Y:S01]  /*45970*/  IMAD.MOV.U32 R4, RZ, RZ, R15 ;  /* 0x000000ffff047224 */ /* 0x000fe200078e000f */
[----:B------:R-:W-:Y:S01]  /*45980*/  MOV R18, R13 ;  /* 0x0000000d00127202 */ /* 0x000fe20000000f00 */
[----:B------:R-:W2:Y:S01]  /*45990*/  LDL.LU.64 R14, [R1+0x3498] ;  /* 0x00349800010e7983 */ /* 0x000ea20000300a00 */
[----:B0-----:R-:W2:Y:S03]  /*459a0*/  LDL.LU.64 R12, [R1+0x3490] ;  /* 0x00349000010c7983 */ /* 0x001ea60000300a00 */
        /* <DEDUP_REMOVED lines=30> */
[----:B--2---:R-:W0:Y:S02]  /*45b90*/  LDSM.16.MT88.4 R12, [R15+0x1e000] ;  /* 0x01e000000f0c783b */ /* 0x004e240000004200 */
[----:B0-----:R-:W-:-:S02]  /*45ba0*/  MOV R18, R12 ;  /* 0x0000000c00127202 */ /* 0x001fc40000000f00 */
[----:B------:R-:W-:Y:S02]  /*45bb0*/  MOV R19, R13 ;  /* 0x0000000d00137202 */ /* 0x000fe40000000f00 */
[----:B------:R-:W-:Y:S01]  /*45bc0*/  MOV R3, R14 ;  /* 0x0000000e00037202 */ /* 0x000fe20000000f00 */
[----:B------:R-:W-:Y:S02]  /*45bd0*/  IMAD.MOV.U32 R22, RZ, RZ, R15 ;  /* 0x000000ffff167224 */ /* 0x000fe400078e000f */
[----:B------:R-:W2:Y:S01]  /*45be0*/  LDL.LU.64 R14, [R1+0x3430] ;  /* 0x00343000010e7983 */ /* 0x000ea20000300a00 */
[----:B------:R-:W2:Y:S02]  /*45bf0*/  LDL.LU.64 R12, [R1+0x3428] ;  /* 0x00342800010c7983 */ /* 0x000ea40000300a00 */
[----:B------:R-:W-:Y:S02]  /*45c00*/  STL.64 [R1+0x33e0], R18 ;  /* 0x0033e01201007387 */ /* 0x000fe40000100a00 */
[----:B---3--:R0:W-:Y:S02]  /*45c10*/  STL.64 [R1+0x33d8], R16 ;  /* 0x0033d81001007387 */ /* 0x0081e40000100a00 */
[----:B0-----:R-:W3:Y:S01]  /*45c20*/  LDL.LU R16, [R1+0xf0] ;  /* 0x0000f00001107983 */ /* 0x001ee20000300800 */
[----:B------:R-:W3:Y:S02]  /*45c30*/  LDL.LU R17, [R1+0xf4] ;  /* 0x0000f40001117983 */ /* 0x000ee40000300800 */
[----:B------:R-:W3:Y:S02]  /*45c40*/  LDL.LU R18, [R1+0xf8] ;  /* 0x0000f80001127983 */ /* 0x000ee40000300800 */
[----:B------:R-:W3:Y:S01]  /*45c50*/  LDL.LU R19, [R1+0xfc] ;  /* 0x0000fc0001137983 */ /* 0x000ee20000300800 */
[----:B------:R-:W-:Y:S01]  /*45c60*/  STL [R1+0x33d0], R22 ;  /* 0x0033d01601007387 */ /* 0x000fe20000100800 */
[----:B------:R-:W-:Y:S01]  /*45c70*/  STL.64 [R1+0x33c8], R20 ;  /* 0x0033c81401007387 */ /* 0x000fe20000100a00 */
[C---:B--2---:R-:W-:Y:S08]  /*45c80*/  HMMA.16816.F32.BF16 R24, R12.reuse, R10, R24 ;  /* 0x0000000a0c18723c */ /* 0x044ff00000041818 */
[----:B---3--:R-:W-:Y:S11]  /*45c90*/  HMMA.16816.F32.BF16 R12, R12, R6, R16 ;  /* 0x000000060c0c723c */ /* 0x008ff60000041810 */
[----:B------:R-:W-:Y:S04]  /*45ca0*/  @!UPT UIADD3 URZ, URZ, URZ, URZ ;  /* 0x0000003f3f3ff290 */ /* 0x000fe8000fffe03f */
[----:B------:R-:W-:Y:S01]  /*45cb0*/  STL.64 [R1+0x1c0], R24 ;  /* 0x0001c01801007387 */ /* 0x000fe20000100a00 */
[----:B------:R0:W-:Y:S03]  /*45cc0*/  STL.64 [R1+0x1c8], R26 ;  /* 0x0001c81a01007387 */ /* 0x0001e60000100a00 */
[----:B0-----:R-:W2:Y:S01]  /*45cd0*/  LDL.LU.64 R26, [R1+0x3420] ;  /* 0x00342000011a7983 */ /* 0x001ea20000300a00 */
[----:B------:R-:W3:Y:S02]  /*45ce0*/  LDL.LU.64 R24, [R1+0x3418] ;  /* 0x0034180001187983 */ /* 0x000ee40000300a00 */
[----:B------:R-:W-:Y:S02]  /*45cf0*/  STL.64 [R1+0x33f0], R6 ;  /* 0x0033f00601007387 */ /* 0x000fe40000100a00 */
[----:B------:R0:W-:Y:S01]  /*45d00*/  STL.64 [R1+0x33e8], R4 ;  /* 0x0033e80401007387 */ /* 0x0001e20000100a00 */
[----:B------:R-:W-:Y:S01]  /*45d10*/  STL.64 [R1+0x170], R12 ;  /* 0x0001700c01007387 */ /* 0x000fe20000100a00 */
[----:B------:R1:W-:Y:S03]  /*45d20*/  STL.64 [R1+0x178], R14 ;  /* 0x0001780e01007387 */ /* 0x0003e60000100a00 */
[----:B0-----:R-:W4:Y:S01]  /*45d30*/  LDL.LU R4, [R1+0xe0] ;  /* 0x0000e00001047983 */ /* 0x001f220000300800 */
[----:B------:R-:W4:Y:S02]  /*45d40*/  LDL.LU R5, [R1+0xe4] ;  /* 0x0000e40001057983 */ /* 0x000f240000300800 */
[----:B------:R-:W4:Y:S02]  /*45d50*/  LDL.LU R6, [R1+0xe8] ;  /* 0x0000e80001067983 */ /* 0x000f240000300800 */
[----:B------:R-:W4:Y:S01]  /*45d60*/  LDL.LU R7, [R1+0xec] ;  /* 0x0000ec0001077983 */ /* 0x000f220000300800 */
[----:B-1----:R-:W4:Y:S01]  /*45d70*/  LDL R15, [R1+0x126c] ;  /* 0x00126c00010f7983 */ /* 0x002f220000100800 */
[----:B--2---:R-:W-:-:S02]  /*45d80*/  MOV R12, R26 ;  /* 0x0000001a000c7202 */ /* 0x004fc40000000f00 */
[----:B---3--:R-:W-:Y:S02]  /*45d90*/  MOV R13, R25 ;  /* 0x00000019000d7202 */ /* 0x008fe40000000f00 */
[----:B------:R-:W-:Y:S01]  /*45da0*/  MOV R14, R24 ;  /* 0x00000018000e7202 */ /* 0x000fe20000000f00 */
[----:B----4-:R0:W-:Y:S01]  /*45db0*/  STL [R1+0x3380], R15 ;  /* 0x0033800f01007387 */ /* 0x0101e20000100800 */
[----:B------:R-:W2:Y:S02]  /*45dc0*/  LDL.LU R26, [R1+0x3410] ;  /* 0x00341000011a7983 */ /* 0x000ea40000300800 */
[----:B------:R-:W3:Y:S02]  /*45dd0*/  LDL.LU R25, [R1+0x340c] ;  /* 0x00340c0001197983 */ /* 0x000ee40000300800 */
[----:B------:R-:W4:Y:S01]  /*45de0*/  LDL.LU R24, [R1+0x3408] ;  /* 0x0034080001187983 */ /* 0x000f220000300800 */
[----:B------:R-:W4:Y:S01]  /*45df0*/  LDL.LU R16, [R1+0xd0] ;  /* 0x0000d00001107983 */ /* 0x000f220000300800 */
[----:B------:R-:W4:Y:S02]  /*45e00*/  LDL.LU R17, [R1+0xd4] ;  /* 0x0000d40001117983 */ /* 0x000f240000300800 */
[----:B------:R-:W4:Y:S02]  /*45e10*/  LDL.LU R18, [R1+0xd8] ;  /* 0x0000d80001127983 */ /* 0x000f240000300800 */
[----:B------:R-:W4:Y:S01]  /*45e20*/  LDL.LU R19, [R1+0xdc] ;  /* 0x0000dc0001137983 */ /* 0x000f220000300800 */
[----:B------:R-:W4:Y:S01]  /*45e30*/  LDL.LU R20, [R1+0xc0] ;  /* 0x0000c00001147983 */ /* 0x000f220000300800 */
[----:B------:R-:W4:Y:S02]  /*45e40*/  LDL.LU R21, [R1+0xc4] ;  /* 0x0000c40001157983 */ /* 0x000f240000300800 */
[----:B0-----:R-:W-:-:S02]  /*45e50*/  IMAD.MOV.U32 R15, RZ, RZ, R23 ;  /* 0x000000ffff0f7224 */ /* 0x001fc400078e0017 */
[----:B------:R-:W4:Y:S01]  /*45e60*/  LDL.LU R22, [R1+0xc8] ;  /* 0x0000c80001167983 */ /* 0x000f220000300800 */
[----:B------:R-:W4:Y:S02]  /*45e70*/  LDL.LU R23, [R1+0xcc] ;  /* 0x0000cc0001177983 */ /* 0x000f240000300800 */
[----:B------:R0:W-:Y:S02]  /*45e80*/  STL.64 [R1+0x3390], R14 ;  /* 0x0033900e01007387 */ /* 0x0001e40000100a00 */
[----:B------:R3:W-:Y:S02]  /*45e90*/  STL.64 [R1+0x3388], R12 ;  /* 0x0033880c01007387 */ /* 0x0007e40000100a00 */
[----:B0-----:R-:W-:Y:S01]  /*45ea0*/  IMAD.MOV.U32 R15, RZ, RZ, R27 ;  /* 0x000000ffff0f7224 */ /* 0x001fe200078e001b */
[----:B--2---:R-:W-:Y:S02]  /*45eb0*/  MOV R14, R26 ;  /* 0x0000001a000e7202 */ /* 0x004fe40000000f00 */
[----:B---3--:R-:W-:-:S02]  /*45ec0*/  MOV R13, R25 ;  /* 0x00000019000d7202 */ /* 0x008fc40000000f00 */
[----:B----4-:R-:W-:Y:S02]  /*45ed0*/  MOV R12, R24 ;  /* 0x00000018000c7202 */ /* 0x010fe40000000f00 */
[----:B------:R-:W2:Y:S01]  /*45ee0*/  LDL.LU R24, [R1+0x3404] ;  /* 0x0034040001187983 */ /* 0x000ea20000300800 */
        /* <DEDUP_REMOVED lines=12> */
[----:B------:R-:W-:Y:S01]  /*45fb0*/  STL.64 [R1+0x1b0], R4 ;  /* 0x0001b00401007387 */ /* 0x000fe20000100a00 */
[----:B------:R0:W-:Y:S03]  /*45fc0*/  STL.64 [R1+0x1b8], R6 ;  /* 0x0001b80601007387 */ /* 0x0001e60000100a00 */
[----:B0-----:R-:W2:Y:S01]  /*45fd0*/  LDL.LU.64 R6, [R1+0x33f0] ;  /* 0x0033f00001067983 */ /* 0x001ea20000300a00 */
[----:B------:R-:W4:Y:S02]  /*45fe0*/  LDL.LU.64 R4, [R1+0x33e8] ;  /* 0x0033e80001047983 */ /* 0x000f240000300a00 */
        /* <DEDUP_REMOVED lines=15> */
[----:B------:R-:W2:Y:S01]  /*460e0*/  LDL.LU.64 R18, [R1+0x33e0] ;  /* 0x0033e00001127983 */ /* 0x000ea20000300a00 */
[----:B------:R-:W3:Y:S11]  /*460f0*/  LDL.LU.64 R16, [R1+0x33d8] ;  /* 0x0033d80001107983 */ /* 0x000ef60000300a00 */
[----:B------:R-:W-:Y:S02]  /*46100*/  STL.64 [R1+0x1a0], R24 ;  /* 0x0001a01801007387 */ /* 0x000fe40000100a00 */
[----:B------:R-:W-:Y:S01]  /*46110*/  STL.64 [R1+0x1a8], R26 ;  /* 0x0001a81a01007387 */ /* 0x000fe20000100a00 */
[----:B---3--:R-:W-:Y:S11]  /*46120*/  HMMA.16816.F32.BF16 R20, R12, R16, R20 ;  /* 0x000000100c14723c */ /* 0x008ff60000041814 */
[----:B------:R-:W-:Y:S11]  /*46130*/  @!UPT UIADD3 URZ, URZ, URZ, URZ ;  /* 0x0000003f3f3ff290 */ /* 0x000ff6000fffe03f */
[----:B------:R-:W-:Y:S01]  /*46140*/  @!UPT UIADD3 URZ, URZ, URZ, URZ ;  /* 0x0000003f3f3ff290 */ /* 0x000fe2000fffe03f */
[----:B------:R-:W-:Y:S01]  /*46150*/  STL.64 [R1+0x190], R20 ;  /* 0x0001901401007387 */ /* 0x000fe20000100a00 */
[----:B------:R0:W-:Y:S03]  /*46160*/  STL [R1+0x198], R22 ;  /* 0x0001981601007387 */ /* 0x0001e60000100800 */
[----:B0-----:R-:W3:Y:S01]  /*46170*/  LDL.LU R22, [R1+0x33d0] ;  /* 0x0033d00001167983 */ /* 0x001ee20000300800 */
[----:B------:R-:W2:Y:S01]  /*46180*/  LDL.LU.64 R20, [R1+0x33c8] ;  /* 0x0033c80001147983 */ /* 0x000ea20000300a00 */
[----:B------:R-:W-:Y:S01]  /*46190*/  MOV R26, R2 ;  /* 0x00000002001a7202 */ /* 0x000fe20000000f00 */
[----:B------:R-:W-:-:S05]  /*461a0*/  MOV R2, R23 ;  /* 0x0000001700027202 */ /* 0x000fca0000000f00 */
[----:B------:R-:W-:Y:S01]  /*461b0*/  STL [R1+0x3340], R2 ;  /* 0x0033400201007387 */ /* 0x000fe20000100800 */
[----:B--2---:R-:W-:Y:S03]  /*461c0*/  HMMA.16816.F32.BF16 R12, R12, R20, R8 ;  /* 0x000000140c0c723c */ /* 0x004fe60000041808 */
[----:B------:R-:W2:Y:S01]  /*461d0*/  LDL.LU.64 R10, [R1+0x33c0] ;  /* 0x0033c000010a7983 */ /* 0x000ea20000300a00 */
[----:B------:R-:W2:Y:S11]  /*461e0*/  LDL.LU.64 R8, [R1+0x33b8] ;  /* 0x0033b80001087983 */ /* 0x000eb60000300a00 */
[----:B------:R-:W-:Y:S08]  /*461f0*/  @!UPT UIADD3 URZ, URZ, URZ, URZ ;  /* 0x0000003f3f3ff290 */ /* 0x000ff0000fffe03f */
[----:B------:R-:W-:Y:S01]  /*46200*/  STL.64 [R1+0x140], R12 ;  /* 0x0001400c01007387 */ /* 0x000fe20000100a00 */
[----:B------:R0:W-:Y:S03]  /*46210*/  STL.64 [R1+0x148], R14 ;  /* 0x0001480e01007387 */ /* 0x0001e60000100a00 */
[----:B0-----:R-:W2:Y:S01]  /*46220*/  LDL.LU.64 R14, [R1+0x33b0] ;  /* 0x0033b000010e7983 */ /* 0x001ea20000300a00 */
[----:B------:R-:W2:Y:S01]  /*46230*/  LDL.LU.64 R12, [R1+0x33a8] ;  /* 0x0033a800010c7983 */ /* 0x000ea20000300a00 */
[----:B------:R-:W-:Y:S02]  /*46240*/  MOV R24, R29 ;  /* 0x0000001d00187202 */ /* 0x000fe40000000f00 */
[----:B------:R-:W-:Y:S01]  /*46250*/  MOV R25, R28 ;  /* 0x0000001c00197202 */ /* 0x000fe20000000f00 */
[----:B------:R-:W-:-:S07]  /*46260*/  IMAD.MOV.U32 R27, RZ, RZ, R0 ;  /* 0x000000ffff1b7224 */ /* 0x000fce00078e0000 */
[C---:B--2---:R-:W-:Y:S11]  /*46270*/  HMMA.16816.F32.BF16 R24, R12.reuse, R16, R24 ;  /* 0x000000100c18723c */ /* 0x044ff60000041818 */
[----:B------:R-:W-:Y:S11]  /*46280*/  @!UPT UIADD3 URZ, URZ, URZ, URZ ;  /* 0x0000003f3f3ff290 */ /* 0x000ff6000fffe03f */
[----:B------:R-:W-:Y:S02]  /*46290*/  @!UPT UIADD3 URZ, URZ, URZ, URZ ;  /* 0x0000003f3f3ff290 */ /* 0x000fe4000fffe03f */
[----:B------:R-:W-:Y:S02]  /*462a0*/  MOV R0, R27 ;  /* 0x0000001b00007202 */ /* 0x000fe40000000f00 */
[----:B------:R-:W2:Y:S01]  /*462b0*/  LDL R27, [R1+0x1270] ;  /* 0x00127000011b7983 */ /* 0x000ea20000100800 */
[----:B------:R-:W-:Y:S01]  /*462c0*/  HMMA.16816.F32.BF16 R12, R12, R20, R8 ;  /* 0x000000140c0c723c */ /* 0x000fe20000041808 */
[----:B------:R-:W-:Y:S02]  /*462d0*/  MOV R23, R24 ;  /* 0x0000001800177202 */ /* 0x000fe40000000f00 */
[----:B------:R-:W-:Y:S01]  /*462e0*/  MOV R29, R25 ;  /* 0x00000019001d7202 */ /* 0x000fe20000000f00 */
[----:B------:R-:W-:Y:S01]  /*462f0*/  IMAD.MOV.U32 R28, RZ, RZ, R26 ;  /* 0x000000ffff1c7224 */ /* 0x000fe200078e001a */
[----:B--2---:R0:W-:Y:S01]  /*46300*/  STL [R1+0x3364], R27 ;  /* 0x0033641b01007387 */ /* 0x0041e20000100800 */
[----:B------:R-:W2:Y:S02]  /*46310*/  LDL.LU R24, [R1+0xa0] ;  /* 0x0000a00001187983 */ /* 0x000ea40000300800 */
[----:B------:R-:W2:Y:S02]  /*46320*/  LDL.LU R25, [R1+0xa4] ;  /* 0x0000a40001197983 */ /* 0x000ea40000300800 */
[----:B------:R-:W2:Y:S01]  /*46330*/  LDL.LU R26, [R1+0xa8] ;  /* 0x0000a800011a7983 */ /* 0x000ea20000300800 */
[----:B0-----:R-:W2:Y:S01]  /*46340*/  LDL.LU R27, [R1+0xac] ;  /* 0x0000ac00011b7983 */ /* 0x001ea20000300800 */
[----:B------:R-:W-:Y:S02]  /*46350*/  STL [R1+0x334c], R0 ;  /* 0x00334c0001007387 */ /* 0x000fe40000100800 */
[----:B------:R-:W-:Y:S02]  /*46360*/  STL [R1+0x3348], R28 ;  /* 0x0033481c01007387 */ /* 0x000fe40000100800 */
[----:B------:R-:W-:Y:S01]  /*46370*/  STL [R1+0x3344], R29 ;  /* 0x0033441d01007387 */ /* 0x000fe20000100800 */
[----:B------:R-:W-:Y:S01]  /*46380*/  STL [R1+0x32ec], R23 ;  /* 0x0032ec1701007387 */ /* 0x000fe20000100800 */
[----:B------:R-:W2:Y:S02]  /*46390*/  LDL.LU.64 R10, [R1+0x33a0] ;  /* 0x0033a000010a7983 */ /* 0x000ea40000300a00 */
[----:B------:R-:W2:Y:S03]  /*463a0*/  LDL.LU.64 R8, [R1+0x3398] ;  /* 0x0033980001087983 */ /* 0x000ea60000300a00 */
[----:B------:R-:W-:Y:S01]  /*463b0*/  STL.64 [R1+0x70], R12 ;  /* 0x0000700c01007387 */ /* 0x000fe20000100a00 */
[----:B------:R0:W-:Y:S04]  /*463c0*/  STL.64 [R1+0x78], R14 ;  /* 0x0000780e01007387 */ /* 0x0001e80000100a00 */
[----:B0-----:R-:W2:Y:S01]  /*463d0*/  LDL.LU.64 R14, [R1+0x3390] ;  /* 0x00339000010e7983 */ /* 0x001ea20000300a00 */
[----:B------:R-:W2:Y:S02]  /*463e0*/  LDL.LU.64 R12, [R1+0x3388] ;  /* 0x00338800010c7983 */ /* 0x000ea40000300a00 */
        /* <DEDUP_REMOVED lines=8> */
[----:B------:R0:W-:Y:S02]  /*46470*/  STL.64 [R1+0x3330], R12 ;  /* 0x0033300c01007387 */ /* 0x0001e40000100a00 */
[----:B0-----:R-:W-:-:S02]  /*46480*/  MOV R12, R18 ;  /* 0x00000012000c7202 */ /* 0x001fc40000000f00 */
[----:B------:R-:W-:Y:S01]  /*46490*/  MOV R13, R19 ;  /* 0x00000013000d7202 */ /* 0x000fe20000000f00 */
[----:B------:R-:W2:Y:S01]  /*464a0*/  LDL.LU R18, [R1+0x337c] ;  /* 0x00337c0001127983 */ /* 0x000ea20000300800 */
[----:B------:R-:W2:Y:S02]  /*464b0*/  LDL.LU R19, [R1+0x3378] ;  /* 0x0033780001137983 */ /* 0x000ea40000300800 */
[----:B------:R-:W-:Y:S02]  /*464c0*/  IMAD.MOV.U32 R14, RZ, RZ, R3 ;  /* 0x000000ffff0e7224 */ /* 0x000fe400078e0003 */
[----:B------:R-:W2:Y:S01]  /*464d0*/  LDL.LU R3, [R1+0x3374] ;  /* 0x0033740001037983 */ /* 0x000ea20000300800 */
[----:B---3--:R-:W-:Y:S02]  /*464e0*/  MOV R15, R22 ;  /* 0x00000016000f7202 */ /* 0x008fe40000000f00 */
[----:B------:R-:W3:Y:S03]  /*464f0*/  LDL.LU R22, [R1+0x3370] ;  /* 0x0033700001167983 */ /* 0x000ee60000300800 */
[----:B------:R4:W-:Y:S02]  /*46500*/  STL.64 [R1+0x3358], R14 ;  /* 0x0033580e01007387 */ /* 0x0009e40000100a00 */
[----:B----4-:R-:W-:Y:S01]  /*46510*/  MOV R14, R5 ;  /* 0x00000005000e7202 */ /* 0x010fe20000000f00 */
[----:B------:R-:W-:Y:S01]  /*46520*/  IMAD.MOV.U32 R15, RZ, RZ, R4 ;  /* 0x000000ffff0f7224 */ /* 0x000fe200078e0004 */
[----:B------:R0:W-:Y:S04]  /*46530*/  STL.64 [R1+0x3350], R12 ;  /* 0x0033500c01007387 */ /* 0x0001e80000100a00 */
[----:B0-----:R-:W4:Y:S04]  /*46540*/  LDL.LU R12, [R1+0x60] ;  /* 0x00006000010c7983 */ /* 0x001f280000300800 */
[----:B--2---:R-:W0:Y:S01]  /*46550*/  LDSM.16.MT88.4 R4, [R3+0x1e000] ;  /* 0x01e000000304783b */ /* 0x004e220000004200 */
[----:B------:R-:W-:-:S02]  /*46560*/  MOV R13, R18 ;  /* 0x00000012000d7202 */ /* 0x000fc40000000f00 */
[----:B------:R-:W2:Y:S01]  /*46570*/  LDL.LU R18, [R1+0x336c] ;  /* 0x00336c0001127983 */ /* 0x000ea20000300800 */
[----:B0-----:R0:W-:Y:S04]  /*46580*/  STL.64 [R1+0x3318], R6 ;  /* 0x0033180601007387 */ /* 0x0011e80000100a00 */
[----:B0-----:R-:W2:Y:S01]  /*46590*/  LDL R7, [R1+0x126c] ;  /* 0x00126c0001077983 */ /* 0x001ea20000100800 */
[----:B------:R0:W-:Y:S01]  /*465a0*/  STL.64 [R1+0x3310], R4 ;  /* 0x0033100401007387 */ /* 0x0001e20000100a00 */
[----:B------:R-:W-:Y:S01]  /*465b0*/  HMMA.16816.F32.BF16 R24, R8, R20, R24 ;  /* 0x000000140818723c */ /* 0x000fe20000041818 */
[----:B------:R-:W1:Y:S01]  /*465c0*/  LDSM.16.MT88.4 R8, [R3+0x1e080] ;  /* 0x01e080000308783b */ /* 0x000e620000004200 */
[----:B--2---:R2:W-:Y:S03]  /*465d0*/  STL [R1+0x3360], R7 ;  /* 0x0033600701007387 */ /* 0x0045e60000100800 */
[----:B0-----:R-:W4:Y:S02]  /*465e0*/  LDL.LU R4, [R1+0x120] ;  /* 0x0001200001047983 */ /* 0x001f240000300800 */
[----:B------:R-:W4:Y:S02]  /*465f0*/  LDL.LU R5, [R1+0x124] ;  /* 0x0001240001057983 */ /* 0x000f240000300800 */
[----:B------:R-:W4:Y:S01]  /*46600*/  LDL.LU R6, [R1+0x128] ;  /* 0x0001280001067983 */ /* 0x000f220000300800 */
[----:B--2---:R-:W-:-:S02]  /*46610*/  MOV R7, R18 ;  /* 0x0000001200077202 */ /* 0x004fc40000000f00 */
[----:B------:R-:W2:Y:S01]  /*46620*/  LDL.LU R18, [R1+0x3368] ;  /* 0x0033680001127983 */ /* 0x000ea20000300800 */
[----:B-1----:R0:W-:Y:S10]  /*46630*/  STL.64 [R1+0x32f8], R10 ;  /* 0x0032f80a01007387 */ /* 0x0021f40000100a00 */
[----:B------:R-:W-:Y:S02]  /*46640*/  STL.64 [R1+0x50], R24 ;  /* 0x0000501801007387 */ /* 0x000fe40000100a00 */
[----:B------:R-:W-:Y:S01]  /*46650*/  STL.64 [R1+0x58], R26 ;  /* 0x0000581a01007387 */ /* 0x000fe20000100a00 */
[----:B------:R1:W-:Y:S01]  /*46660*/  STL.64 [R1+0x32f0], R8 ;  /* 0x0032f00801007387 */ /* 0x0003e20000100a00 */
[----:B0-----:R-:W-:-:S03]  /*46670*/  MOV R11, R19 ;  /* 0x00000013000b7202 */ /* 0x001fc60000000f00 */
[----:B-1----:R-:W3:Y:S01]  /*46680*/  LDL.LU R8, [R1+0x150] ;  /* 0x0001500001087983 */ /* 0x002ee20000300800 */
[----:B------:R-:W3:Y:S03]  /*46690*/  LDL.LU R9, [R1+0x154] ;  /* 0x0001540001097983 */ /* 0x000ee60000300800 */
[----:B--2---:R-:W0:Y:S02]  /*466a0*/  LDSM.16.MT88.4 R24, [R18+0x1f000] ;  /* 0x01f000001218783b */ /* 0x004e240000004200 */
[----:B0-----:R-:W-:Y:S01]  /*466b0*/  IMAD.MOV.U32 R0, RZ, RZ, R24 ;  /* 0x000000ffff007224 */ /* 0x001fe200078e0018 */
[----:B------:R-:W-:Y:S02]  /*466c0*/  MOV R28, R25 ;  /* 0x00000019001c7202 */ /* 0x000fe40000000f00 */
[----:B------:R-:W-:Y:S02]  /*466d0*/  MOV R29, R26 ;  /* 0x0000001a001d7202 */ /* 0x000fe40000000f00 */
[----:B------:R-:W-:-:S02]  /*466e0*/  MOV R2, R27 ;  /* 0x0000001b00027202 */ /* 0x000fc40000000f00 */
[----:B------:R-:W0:Y:S02]  /*466f0*/  LDSM.16.MT88.4 R24, [R18+0x1f080] ;  /* 0x01f080001218783b */ /* 0x000e240000004200 */
[----:B0-----:R-:W-:Y:S02]  /*46700*/  MOV R19, R27 ;  /* 0x0000001b00137202 */ /* 0x001fe40000000f00 */
[----:B------:R-:W2:Y:S01]  /*46710*/  LDL.LU R27, [R1+0x3364] ;  /* 0x00336400011b7983 */ /* 0x000ea20000300800 */
[----:B----4-:R-:W-:Y:S11]  /*46720*/  HMMA.16816.F32.BF16 R4, R12, R16, R4 ;  /* 0x000000100c04723c */ /* 0x010ff60000041804 */
[----:B------:R-:W-:Y:S11]  /*46730*/  @!UPT UIADD3 URZ, URZ, URZ, URZ ;  /* 0x0000003f3f3ff290 */ /* 0x000ff6000fffe03f */
[----:B------:R-:W-:Y:S01]  /*46740*/  @!UPT UIADD3 URZ, URZ, URZ, URZ ;  /* 0x0000003f3f3ff290 */ /* 0x000fe2000fffe03f */
[----:B------:R-:W-:Y:S01]  /*46750*/  STL.64 [R1+0xf0], R4 ;  /* 0x0000f00401007387 */ /* 0x000fe20000100a00 */
[----:B------:R-:W-:Y:S03]  /*46760*/  STL.64 [R1+0xf8], R6 ;  /* 0x0000f80601007387 */ /* 0x000fe60000100a00 */
[----:B--2---:R-:W0:Y:S04]  /*46770*/  LDSM.16.MT88.4 R4, [R27+0x1f000] ;  /* 0x01f000001b04783b */ /* 0x004e280000004200 */
[----:B0-----:R-:W-:Y:S01]  /*46780*/  STL.64 [R1], R4 ;  /* 0x0000000401007387 */ /* 0x001fe20000100a00 */
[----:B------:R0:W-:Y:S03]  /*46790*/  STL.64 [R1+0x8], R6 ;  /* 0x0000080601007387 */ /* 0x0001e60000100a00 */
[----:B0-----:R-:W2:Y:S01]  /*467a0*/  LDL.LU R7, [R1+0x3360] ;  /* 0x0033600001077983 */ /* 0x001ea20000300800 */
[----:B---3--:R-:W-:-:S07]  /*467b0*/  MOV R10, R22 ;  /* 0x00000016000a7202 */ /* 0x008fce0000000f00 */
[----:B------:R-:W-:Y:S01]  /*467c0*/  HMMA.16816.F32.BF16 R12, R12, R20, R8 ;  /* 0x000000140c0c723c */ /* 0x000fe20000041808 */
[----:B------:R-:W-:Y:S01]  /*467d0*/  IMAD.MOV.U32 R23, RZ, RZ, R24 ;  /* 0x000000ffff177224 */ /* 0x000fe200078e0018 */
[----:B------:R-:W-:Y:S02]  /*467e0*/  MOV R22, R25 ;  /* 0x0000001900167202 */ /* 0x000fe40000000f00 */
[----:B------:R-:W-:Y:S01]  /*467f0*/  MOV R18, R26 ;  /* 0x0000001a00127202 */ /* 0x000fe20000000f00 */
[----:B------:R-:W3:Y:S04]  /*46800*/  LDL.LU R8, [R1+0x1d0] ;  /* 0x0001d00001087983 */ /* 0x000ee80000300800 */
[----:B------:R-:W0:Y:S11]  /*46810*/  LDSM.16.MT88.4 R24, [R27+0x1f080] ;  /* 0x01f080001b18783b */ /* 0x000e360000004200 */
[----:B------:R-:W-:Y:S03]  /*46820*/  @!UPT UIADD3 URZ, URZ, URZ, URZ ;  /* 0x0000003f3f3ff290 */ /* 0x000fe6000fffe03f */
[----:B------:R-:W-:Y:S01]  /*46830*/  STL.64 [R1+0xe0], R12 ;  /* 0x0000e00c01007387 */ /* 0x000fe20000100a00 */
[----:B------:R-:W-:Y:S02]  /*46840*/  STL.64 [R1+0xe8], R14 ;  /* 0x0000e80e01007387 */ /* 0x000fe40000100a00 */
[----:B------:R-:W3:Y:S02]  /*46850*/  LDL.LU R9, [R1+0x1d4] ;  /* 0x0001d40001097983 */ /* 0x000ee40000300800 */
[----:B------:R-:W3:Y:S01]  /*46860*/  LDL.LU R10, [R1+0x1d8] ;  /* 0x0001d800010a7983 */ /* 0x000ee20000300800 */
[----:B------:R-:W3:Y:S04]  /*46870*/  LDL.LU R11, [R1+0x1dc] ;  /* 0x0001dc00010b7983 */ /* 0x000ee80000300800 */
[----:B0-----:R-:W-:Y:S01]  /*46880*/  STL.64 [R1+0x3250], R26 ;  /* 0x0032501a01007387 */ /* 0x001fe20000100a00 */
[----:B------:R-:W-:Y:S03]  /*46890*/  STL.64 [R1+0x3248], R24 ;  /* 0x0032481801007387 */ /* 0x000fe60000100a00 */
[----:B--2---:R-:W0:Y:S02]  /*468a0*/  LDSM.16.MT88.4 R12, [R7+0x1f000] ;  /* 0x01f00000070c783b */ /* 0x004e240000004200 */
[----:B------:R-:W1:Y:S01]  /*468b0*/  LDSM.16.MT88.4 R4, [R7+0x1f080] ;  /* 0x01f080000704783b */ /* 0x000e620000004200 */
[----:B0-----:R-:W-:-:S02]  /*468c0*/  MOV R24, R15 ;  /* 0x0000000f00187202 */ /* 0x001fc40000000f00 */
[----:B------:R-:W-:Y:S01]  /*468d0*/  MOV R26, R13 ;  /* 0x0000000d001a7202 */ /* 0x000fe20000000f00 */
[----:B------:R-:W-:Y:S01]  /*468e0*/  IMAD.MOV.U32 R27, RZ, RZ, R12 ;  /* 0x000000ffff1b7224 */ /* 0x000fe200078e000c */
[----:B------:R-:W-:Y:S02]  /*468f0*/  MOV R25, R14 ;  /* 0x0000000e00197202 */ /* 0x000fe40000000f00 */
[----:B------:R-:W2:Y:S01]  /*46900*/  LDL.LU.64 R14, [R1+0x3358] ;  /* 0x00335800010e7983 */ /* 0x000ea20000300a00 */
[----:B------:R-:W2:Y:S02]  /*46910*/  LDL.LU.64 R12, [R1+0x3350] ;  /* 0x00335000010c7983 */ /* 0x000ea40000300a00 */
[----:B------:R0:W-:Y:S02]  /*46920*/  STL [R1+0x3284], R24 ;  /* 0x0032841801007387 */ /* 0x0001e40000100800 */
[----:B------:R-:W-:Y:S01]  /*46930*/  STL [R1+0x3280], R26 ;  /* 0x0032801a01007387 */ /* 0x000fe20000100800 */
[----:B------:R-:W-:Y:S01]  /*46940*/  STL [R1+0x327c], R27 ;  /* 0x00327c1b01007387 */ /* 0x000fe20000100800 */
[----:B------:R4:W-:Y:S03]  /*46950*/  STL [R1+0x3278], R25 ;  /* 0x0032781901007387 */ /* 0x0009e60000100800 */
[----:B0-----:R-:W2:Y:S01]  /*46960*/  LDL.LU R24, [R1+0x160] ;  /* 0x0001600001187983 */ /* 0x001ea20000300800 */
[----:B----4-:R-:W2:Y:S02]  /*46970*/  LDL.LU R25, [R1+0x164] ;  /* 0x0001640001197983 */ /* 0x010ea40000300800 */
[----:B------:R-:W2:Y:S02]  /*46980*/  LDL.LU R26, [R1+0x168] ;  /* 0x00016800011a7983 */ /* 0x000ea40000300800 */
[----:B------:R-:W2:Y:S01]  /*46990*/  LDL.LU R27, [R1+0x16c] ;  /* 0x00016c00011b7983 */ /* 0x000ea20000300800 */
[----:B-1----:R-:W-:Y:S01]  /*469a0*/  STL [R1+0xa4], R5 ;  /* 0x0000a40501007387 */ /* 0x002fe20000100800 */
[----:B--2---:R-:W-:Y:S11]  /*469b0*/  HMMA.16816.F32.BF16 R24, R12, R16, R24 ;  /* 0x000000100c18723c */ /* 0x004ff60000041818 */
[----:B------:R-:W-:Y:S11]  /*469c0*/  @!UPT UIADD3 URZ, URZ, URZ, URZ ;  /* 0x0000003f3f3ff290 */ /* 0x000ff6000fffe03f */
[----:B------:R-:W-:Y:S01]  /*469d0*/  @!UPT UIADD3 URZ, URZ, URZ, URZ ;  /* 0x0000003f3f3ff290 */ /* 0x000fe2000fffe03f */
[----:B------:R0:W-:Y:S01]  /*469e0*/  STL.64 [R1+0x130], R24 ;  /* 0x0001301801007387 */ /* 0x0001e20000100a00 */
[----:B------:R-:W-:Y:S02]  /*469f0*/  STL.64 [R1+0x138], R26 ;  /* 0x0001381a01007387 */ /* 0x000fe40000100a00 */
[----:B------:R-:W-:Y:S02]  /*46a00*/  STL.64 [R1+0xa8], R6 ;  /* 0x0000a80601007387 */ /* 0x000fe40000100a00 */
[----:B0-----:R-:W-:Y:S02]  /*46a10*/  IMAD.MOV.U32 R25, RZ, RZ, R4 ;  /* 0x000000ffff197224 */ /* 0x001fe400078e0004 */
[----:B------:R-:W0:Y:S04]  /*46a20*/  LDSM.16.MT88.4 R4, [R3+0x1f000] ;  /* 0x01f000000304783b */ /* 0x000e280000004200 */
[----:B0-----:R0:W-:Y:S01]  /*46a30*/  STL [R1+0xc0], R4 ;  /* 0x0000c00401007387 */ /* 0x0011e20000100800 */
[----:B------:R-:W-:-:S02]  /*46a40*/  MOV R24, R5 ;  /* 0x0000000500187202 */ /* 0x000fc40000000f00 */
[----:B------:R-:W-:Y:S02]  /*46a50*/  MOV R26, R6 ;  /* 0x00000006001a7202 */ /* 0x000fe40000000f00 */
[----:B------:R-:W-:Y:S01]  /*46a60*/  MOV R27, R7 ;  /* 0x00000007001b7202 */ /* 0x000fe20000000f00 */
        /* <DEDUP_REMOVED lines=11> */
[----:B------:R0:W-:Y:S01]  /*46b20*/  STL.64 [R1+0x3290], R26 ;  /* 0x0032901a01007387 */ /* 0x0001e20000100a00 */
[----:B------:R1:W-:Y:S01]  /*46b30*/  STL.64 [R1+0x3288], R24 ;  /* 0x0032881801007387 */ /* 0x0003e20000100a00 */
[----:B0-----:R-:W-:Y:S01]  /*46b40*/  MOV R26, R29 ;  /* 0x0000001d001a7202 */ /* 0x001fe20000000f00 */
[----:B-1----:R-:W-:Y:S01]  /*46b50*/  IMAD.MOV.U32 R24, RZ, RZ, R0 ;  /* 0x000000ffff187224 */ /* 0x002fe200078e0000 */
[----:B------:R-:W-:Y:S01]  /*46b60*/  MOV R27, R2 ;  /* 0x00000002001b7202 */ /* 0x000fe20000000f00 */
[----:B------:R-:W3:Y:S01]  /*46b70*/  LDL.LU R0, [R1+0x334c] ;  /* 0x00334c0001007983 */ /* 0x000ee20000300800 */
[----:B------:R-:W-:-:S02]  /*46b80*/  MOV R25, R28 ;  /* 0x0000001c00197202 */ /* 0x000fc40000000f00 */
[----:B------:R-:W4:Y:S02]  /*46b90*/  LDL.LU R28, [R1+0x3348] ;  /* 0x00334800011c7983 */ /* 0x000f240000300800 */
[----:B------:R-:W2:Y:S01]  /*46ba0*/  LDL.LU R29, [R1+0x3344] ;  /* 0x00334400011d7983 */ /* 0x000ea20000300800 */
[----:B------:R-:W2:Y:S01]  /*46bb0*/  LDL.LU R2, [R1+0x3340] ;  /* 0x0033400001027983 */ /* 0x000ea20000300800 */
[----:B------:R-:W-:Y:S02]  /*46bc0*/  STL.64 [R1+0x32c8], R26 ;  /* 0x0032c81a01007387 */ /* 0x000fe40000100a00 */
[----:B------:R-:W-:Y:S02]  /*46bd0*/  STL.64 [R1+0x32c0], R24 ;  /* 0x0032c01801007387 */ /* 0x000fe40000100a00 */
[----:B------:R-:W2:Y:S01]  /*46be0*/  LDL.LU R8, [R1+0x170] ;  /* 0x0001700001087983 */ /* 0x000ea20000300800 */
[----:B------:R-:W-:Y:S01]  /*46bf0*/  STL.64 [R1+0x120], R12 ;  /* 0x0001200c01007387 */ /* 0x000fe20000100a00 */
[----:B------:R-:W-:Y:S02]  /*46c00*/  STL.64 [R1+0x128], R14 ;  /* 0x0001280e01007387 */ /* 0x000fe40000100a00 */
[----:B------:R-:W2:Y:S02]  /*46c10*/  LDL.LU R9, [R1+0x174] ;  /* 0x0001740001097983 */ /* 0x000ea40000300800 */
[----:B------:R-:W2:Y:S01]  /*46c20*/  LDL.LU R10, [R1+0x178] ;  /* 0x00017800010a7983 */ /* 0x000ea20000300800 */
[----:B------:R-:W2:Y:S04]  /*46c30*/  LDL.LU R11, [R1+0x17c] ;  /* 0x00017c00010b7983 */ /* 0x000ea80000300800 */
[----:B------:R-:W0:Y:S01]  /*46c40*/  LDSM.16.MT88.4 R12, [R3+0x1f080] ;  /* 0x01f08000030c783b */ /* 0x000e220000004200 */
[----:B------:R-:W-:Y:S06]  /*46c50*/  BAR.SYNC.DEFER_BLOCKING 0x0 ;  /* 0x0000000000007b1d */ /* 0x000fec0000010000 */
[----:B--2---:R-:W-:Y:S01]  /*46c60*/  STL.64 [R1+0x3308], R10 ;  /* 0x0033080a01007387 */ /* 0x004fe20000100a00 */
[----:B------:R1:W-:Y:S03]  /*46c70*/  STL.64 [R1+0x3300], R8 ;  /* 0x0033000801007387 */ /* 0x0003e60000100a00 */
[----:B-1----:R-:W2:Y:S01]  /*46c80*/  LDL.LU R8, [R1+0x1c0] ;  /* 0x0001c00001087983 */ /* 0x002ea20000300800 */
        /* <DEDUP_REMOVED lines=8> */
[----:B------:R1:W-:Y:S03]  /*46d10*/  STL.64 [R1+0x32d0], R24 ;  /* 0x0032d01801007387 */ /* 0x0003e60000100a00 */
[----:B-1----:R-:W2:Y:S01]  /*46d20*/  LDL.LU R24, [R1+0x1b0] ;  /* 0x0001b00001187983 */ /* 0x002ea20000300800 */
[----:B------:R-:W2:Y:S02]  /*46d30*/  LDL.LU R25, [R1+0x1b4] ;  /* 0x0001b40001197983 */ /* 0x000ea40000300800 */
[----:B------:R-:W2:Y:S02]  /*46d40*/  LDL.LU R26, [R1+0x1b8] ;  /* 0x0001b800011a7983 */ /* 0x000ea40000300800 */
[----:B------:R-:W2:Y:S01]  /*46d50*/  LDL.LU R27, [R1+0x1bc] ;  /* 0x0001bc00011b7983 */ /* 0x000ea20000300800 */
        /* <DEDUP_REMOVED lines=8> */
[----:B------:R0:W-:Y:S02]  /*46de0*/  STL [R1+0x168], R6 ;  /* 0x0001680601007387 */ /* 0x0001e40000100800 */
[----:B------:R-:W-:Y:S02]  /*46df0*/  IMAD.MOV.U32 R3, RZ, RZ, R7 ;  /* 0x000000ffff037224 */ /* 0x000fe400078e0007 */
[----:B0-----:R-:W2:Y:S01]  /*46e00*/  LDL.LU.64 R6, [R1+0x3328] ;  /* 0x0033280001067983 */ /* 0x001ea20000300a00 */
[----:B------:R-:W2:Y:S02]  /*46e10*/  LDL.LU.64 R4, [R1+0x3320] ;  /* 0x0033200001047983 */ /* 0x000ea40000300a00 */
[----:B--2---:R-:W-:Y:S11]  /*46e20*/  HMMA.16816.F32.BF16 R4, R12, R20, R4 ;  /* 0x000000140c04723c */ /* 0x004ff60000041804 */
[----:B------:R-:W-:Y:S11]  /*46e30*/  @!UPT UIADD3 URZ, URZ, URZ, URZ ;  /* 0x0000003f3f3ff290 */ /* 0x000ff6000fffe03f */
[----:B------:R-:W-:Y:S02]  /*46e40*/  @!UPT UIADD3 URZ, URZ, URZ, URZ ;  /* 0x0000003f3f3ff290 */ /* 0x000fe4000fffe03f */
[----:B------:R-:W-:Y:S01]  /*46e50*/  MOV R13, R6 ;  /* 0x00000006000d7202 */ /* 0x000fe20000000f00 */
[----:B------:R-:W-:Y:S01]  /*46e60*/  IMAD.MOV.U32 R12, RZ, RZ, R7 ;  /* 0x000000ffff0c7224 */ /* 0x000fe200078e0007 */
        /* <DEDUP_REMOVED lines=15> */
[----:B------:R-:W2:Y:S01]  /*46f60*/  LDL.LU R14, [R1+0x198] ;  /* 0x00019800010e7983 */ /* 0x000ea20000300800 */
[----:B------:R-:W-:Y:S11]  /*46f70*/  MOV R15, R2 ;  /* 0x00000002000f7202 */ /* 0x000ff60000000f00 */
[----:B------:R-:W-:Y:S03]  /*46f80*/  @!UPT UIADD3 URZ, URZ, URZ, URZ ;  /* 0x0000003f3f3ff290 */ /* 0x000fe6000fffe03f */
[----:B------:R-:W-:Y:S01]  /*46f90*/  STL.64 [R1+0x180], R8 ;  /* 0x0001800801007387 */ /* 0x000fe20000100a00 */
[----:B------:R0:W-:Y:S01]  /*46fa0*/  STL [R1+0x188], R10 ;  /* 0x0001880a01007387 */ /* 0x0001e20000100800 */
[----:B------:R-:W-:Y:S02]  /*46fb0*/  MOV R2, R11 ;  /* 0x0000000b00027202 */ /* 0x000fe40000000f00 */
[----:B0-----:R-:W3:Y:S01]  /*46fc0*/  LDL.LU.64 R10, [R1+0x3308] ;  /* 0x00330800010a7983 */ /* 0x001ee20000300a00 */
[----:B------:R-:W3:Y:S02]  /*46fd0*/  LDL.LU.64 R8, [R1+0x3300] ;  /* 0x0033000001087983 */ /* 0x000ee40000300a00 */
[----:B---3--:R-:W-:Y:S01]  /*46fe0*/  HMMA.16816.F32.BF16 R4, R4, R20, R8 ;  /* 0x000000140404723c */ /* 0x008fe20000041808 */
[----:B------:R-:W3:Y:S01]  /*46ff0*/  LDL.LU.64 R10, [R1+0x32f8] ;  /* 0x0032f800010a7983 */ /* 0x000ee20000300a00 */
[----:B------:R-:W3:Y:S11]  /*47000*/  LDL.LU.64 R8, [R1+0x32f0] ;  /* 0x0032f00001087983 */ /* 0x000ef60000300a00 */
[----:B------:R-:W-:Y:S10]  /*47010*/  @!UPT UIADD3 URZ, URZ, URZ, URZ ;  /* 0x0000003f3f3ff290 */ /* 0x000ff4000fffe03f */
[----:B------:R0:W-:Y:S01]  /*47020*/  STL.64 [R1+0x170], R4 ;  /* 0x0001700401007387 */ /* 0x0001e20000100a00 */
[----:B------:R1:W-:Y:S01]  /*47030*/  STL.64 [R1+0x178], R6 ;  /* 0x0001780601007387 */ /* 0x0003e20000100a00 */
[----:B0-----:R-:W-:Y:S01]  /*47040*/  MOV R4, R23 ;  /* 0x0000001700047202 */ /* 0x001fe20000000f00 */
[----:B------:R-:W-:Y:S01]  /*47050*/  IMAD.MOV.U32 R5, RZ, RZ, R22 ;  /* 0x000000ffff057224 */ /* 0x000fe200078e0016 */
[----:B------:R-:W2:Y:S01]  /*47060*/  LDL.LU R23, [R1+0x32ec] ;  /* 0x0032ec0001177983 */ /* 0x000ea20000300800 */
[----:B------:R-:W2:Y:S01]  /*47070*/  LDL.LU R22, [R1+0x32e8] ;  /* 0x0032e80001167983 */ /* 0x000ea20000300800 */
[----:B-1----:R-:W-:Y:S02]  /*47080*/  MOV R6, R18 ;  /* 0x0000001200067202 */ /* 0x002fe40000000f00 */
[----:B------:R-:W-:Y:S01]  /*47090*/  MOV R7, R19 ;  /* 0x0000001300077202 */ /* 0x000fe20000000f00 */
[----:B------:R-:W2:Y:S01]  /*470a0*/  LDL.LU R18, [R1+0x32e4] ;  /* 0x0032e40001127983 */ /* 0x000ea20000300800 */
[----:B------:R-:W2:Y:S01]  /*470b0*/  LDL.LU R19, [R1+0x32e0] ;  /* 0x0032e00001137983 */ /* 0x000ea20000300800 */
[C---:B---3--:R-:W-:Y:S11]  /*470c0*/  HMMA.16816.F32.BF16 R24, R8.reuse, R16, R24 ;  /* 0x000000100818723c */ /* 0x048ff60000041818 */
[----:B------:R-:W-:Y:S11]  /*470d0*/  @!UPT UIADD3 URZ, URZ, URZ, URZ ;  /* 0x0000003f3f3ff290 */ /* 0x000ff6000fffe03f */
[----:B------:R-:W-:Y:S01]  /*470e0*/  @!UPT UIADD3 URZ, URZ, URZ, URZ ;  /* 0x0000003f3f3ff290 */ /* 0x000fe2000fffe03f */
[----:B------:R0:W-:Y:S01]  /*470f0*/  STL.64 [R1+0x1b0], R24 ;  /* 0x0001b01801007387 */ /* 0x0001e20000100a00 */
[----:B------:R-:W-:Y:S01]  /*47100*/  MOV R17, R26 ;  /* 0x0000001a00117202 */ /* 0x000fe20000000f00 */
[----:B------:R-:W-:Y:S02]  /*47110*/  IMAD.MOV.U32 R16, RZ, RZ, R27 ;  /* 0x000000ffff107224 */ /* 0x000fe400078e001b */
[----:B------:R-:W3:Y:S04]  /*47120*/  LDL.LU.64 R26, [R1+0x32d8] ;  /* 0x0032d800011a7983 */ /* 0x000ee80000300a00 */
[----:B0-----:R-:W3:Y:S02]  /*47130*/  LDL.LU.64 R24, [R1+0x32d0] ;  /* 0x0032d00001187983 */ /* 0x001ee40000300a00 */
[----:B---3--:R-:W-:Y:S02]  /*47140*/  HMMA.16816.F32.BF16 R8, R8, R20, R24 ;  /* 0x000000140808723c */ /* 0x008fe40000041818 */
[----:B------:R-:W3:Y:S01]  /*47150*/  LDL.LU.64 R26, [R1+0x32c8] ;  /* 0x0032c800011a7983 */ /* 0x000ee20000300a00 */
[----:B------:R-:W3:Y:S11]  /*47160*/  LDL.LU.64 R24, [R1+0x32c0] ;  /* 0x0032c00001187983 */ /* 0x000ef60000300a00 */
[----:B------:R-:W-:Y:S09]  /*47170*/  @!UPT UIADD3 URZ, URZ, URZ, URZ ;  /* 0x0000003f3f3ff290 */ /* 0x000ff2000fffe03f */
[----:B------:R2:W-:Y:S01]  /*47180*/  STL.64 [R1+0x1a0], R8 ;  /* 0x0001a00801007387 */ /* 0x0005e20000100a00 */
[----:B------:R4:W-:Y:S01]  /*47190*/  STL.64 [R1+0x1a8], R10 ;  /* 0x0001a80a01007387 */ /* 0x0009e20000100a00 */
[----:B--2---:R-:W-:Y:S02]  /*471a0*/  MOV R8, R23 ;  /* 0x0000001700087202 */ /* 0x004fe40000000f00 */
[----:B----4-:R-:W-:Y:S01]  /*471b0*/  MOV R10, R28 ;  /* 0x0000001c000a7202 */ /* 0x010fe20000000f00 */
[----:B------:R-:W2:Y:S01]  /*471c0*/  LDL.LU R23, [R1+0x32b8] ;  /* 0x0032b80001177983 */ /* 0x000ea20000300800 */
[----:B------:R-:W-:Y:S01]  /*471d0*/  MOV R9, R29 ;  /* 0x0000001d00097202 */ /* 0x000fe20000000f00 */
[----:B---3--:R-:W-:Y:S11]  /*471e0*/  HMMA.16816.F32.BF16 R12, R24, R18, R12 ;  /* 0x00000012180c723c */ /* 0x008ff6000004180c */
[----:B------:R-:W-:Y:S11]  /*471f0*/  @!UPT UIADD3 URZ, URZ, URZ, URZ ;  /* 0x0000003f3f3ff290 */ /* 0x000ff6000fffe03f */
[----:B------:R-:W-:Y:S01]  /*47200*/  @!UPT UIADD3 URZ, URZ, URZ, URZ ;  /* 0x0000003f3f3ff290 */ /* 0x000fe2000fffe03f */
[----:B------:R-:W-:Y:S01]  /*47210*/  STL.64 [R1+0xb0], R12 ;  /* 0x0000b00c01007387 */ /* 0x000fe20000100a00 */
[----:B------:R-:W-:Y:S01]  /*47220*/  MOV R28, R14 ;  /* 0x0000000e001c7202 */ /* 0x000fe20000000f00 */
[----:B------:R0:W-:Y:S01]  /*47230*/  STL.64 [R1+0xb8], R14 ;  /* 0x0000b80e01007387 */ /* 0x0001e20000100a00 */
[----:B------:R-:W-:Y:S02]  /*47240*/  MOV R21, R15 ;  /* 0x0000000f00157202 */ /* 0x000fe40000000f00 */
[----:B------:R-:W-:Y:S01]  /*47250*/  MOV R29, R13 ;  /* 0x0000000d001d7202 */ /* 0x000fe20000000f00 */
[----:B0-----:R-:W2:Y:S01]  /*47260*/  LDL.LU.64 R14, [R1+0x32b0] ;  /* 0x0032b000010e7983 */ /* 0x001ea20000300a00 */
[----:B------:R-:W2:Y:S02]  /*47270*/  LDL.LU.64 R12, [R1+0x32a8] ;  /* 0x0032a800010c7983 */ /* 0x000ea40000300a00 */
[----:B------:R-:W-:-:S07]  /*47280*/  IMAD.MOV.U32 R11, RZ, RZ, R0 ;  /* 0x000000ffff0b7224 */ /* 0x000fce00078e0000 */
[----:B------:R-:W-:Y:S08]  /*47290*/  HMMA.16816.F32.BF16 R8, R4, R18, R8 ;  /* 0x000000120408723c */ /* 0x000ff00000041808 */
[----:B--2---:R-:W-:Y:S01]  /*472a0*/  HMMA.16816.F32.BF16 R24, R24, R22, R12 ;  /* 0x000000161818723c */ /* 0x004fe2000004180c */
[----:B------:R-:W2:Y:S01]  /*472b0*/  LDL.LU.64 R14, [R1+0x32a0] ;  /* 0x0032a000010e7983 */ /* 0x000ea20000300a00 */
[----:B------:R-:W3:Y:S11]  /*472c0*/  LDL.LU.64 R12, [R1+0x3298] ;  /* 0x00329800010c7983 */ /* 0x000ef60000300a00 */
[----:B------:R-:W-:Y:S10]  /*472d0*/  @!UPT UIADD3 URZ, URZ, URZ, URZ ;  /* 0x0000003f3f3ff290 */ /* 0x000ff4000fffe03f */
[----:B------:R-:W-:Y:S01]  /*472e0*/  STL.64 [R1+0x90], R24 ;  /* 0x0000901801007387 */ /* 0x000fe20000100a00 */
[----:B------:R0:W-:Y:S03]  /*472f0*/  STL.64 [R1+0x98], R26 ;  /* 0x0000981a01007387 */ /* 0x0001e60000100a00 */
[----:B0-----:R-:W4:Y:S01]  /*47300*/  LDL.LU.64 R26, [R1+0x3290] ;  /* 0x00329000011a7983 */ /* 0x001f220000300a00 */
[----:B------:R-:W2:Y:S02]  /*47310*/  LDL.LU.64 R24, [R1+0x3288] ;  /* 0x0032880001187983 */ /* 0x000ea40000300a00 */
[----:B------:R0:W-:Y:S02]  /*47320*/  STL.64 [R1+0x80], R8 ;  /* 0x0000800801007387 */ /* 0x0001e40000100a00 */
[----:B------:R1:W-:Y:S01]  /*47330*/  STL [R1+0x8c], R11 ;  /* 0x00008c0b01007387 */ /* 0x0003e20000100800 */
[----:B0-----:R-:W3:Y:S01]  /*47340*/  LDL.LU R8, [R1+0xc0] ;  /* 0x0000c00001087983 */ /* 0x001ee20000300800 */
[----:B------:R-:W-:Y:S01]  /*47350*/  IMAD.MOV.U32 R0, RZ, RZ, R10 ;  /* 0x000000ffff007224 */ /* 0x000fe200078e000a */
[----:B----4-:R-:W-:-:S02]  /*47360*/  MOV R10, R26 ;  /* 0x0000001a000a7202 */ /* 0x010fc40000000f00 */
[----:B-1----:R-:W-:Y:S02]  /*47370*/  MOV R11, R27 ;  /* 0x0000001b000b7202 */ /* 0x002fe40000000f00 */
[----:B--2---:R-:W-:Y:S02]  /*47380*/  MOV R9, R24 ;  /* 0x0000001800097202 */ /* 0x004fe40000000f00 */
[----:B------:R-:W2:Y:S01]  /*47390*/  LDL.LU R24, [R1+0x3284] ;  /* 0x0032840001187983 */ /* 0x000ea20000300800 */
[----:B------:R-:W4:Y:S02]  /*473a0*/  LDL.LU R26, [R1+0x3280] ;  /* 0x00328000011a7983 */ /* 0x000f240000300800 */
[----:B------:R-:W2:Y:S02]  /*473b0*/  LDL.LU R27, [R1+0x327c] ;  /* 0x00327c00011b7983 */ /* 0x000ea40000300800 */
[----:B------:R-:W-:Y:S01]  /*473c0*/  STL.64 [R1+0x31f0], R10 ;  /* 0x0031f00a01007387 */ /* 0x000fe20000100a00 */
[----:B---3--:R0:W-:Y:S04]  /*473d0*/  STL.64 [R1+0x31e8], R8 ;  /* 0x0031e80801007387 */ /* 0x0081e80000100a00 */
[----:B0-----:R-:W3:Y:S01]  /*473e0*/  LDL.LU R8, [R1+0x70] ;  /* 0x0000700001087983 */ /* 0x001ee20000300800 */
[----:B------:R-:W3:Y:S02]  /*473f0*/  LDL.LU R9, [R1+0x74] ;  /* 0x0000740001097983 */ /* 0x000ee40000300800 */
[----:B------:R-:W3:Y:S02]  /*47400*/  LDL.LU R10, [R1+0x78] ;  /* 0x00007800010a7983 */ /* 0x000ee40000300800 */
[----:B------:R-:W3:Y:S01]  /*47410*/  LDL.LU R11, [R1+0x7c] ;  /* 0x00007c00010b7983 */ /* 0x000ee20000300800 */
[----:B------:R-:W-:Y:S01]  /*47420*/  STL [R1+0x319c], R0 ;  /* 0x00319c0001007387 */ /* 0x000fe20000100800 */
[----:B---3--:R-:W-:Y:S07]  /*47430*/  HMMA.16816.F32.BF16 R8, R4, R22, R8 ;  /* 0x000000160408723c */ /* 0x008fee0000041808 */
[----:B------:R-:W-:-:S02]  /*47440*/  IMAD.MOV.U32 R4, RZ, RZ, R25 ;  /* 0x000000ffff047224 */ /* 0x000fc400078e0019 */
[----:B------:R-:W3:Y:S11]  /*47450*/  LDL.LU R25, [R1+0x3278] ;  /* 0x0032780001197983 */ /* 0x000ef60000300800 */
[----:B------:R-:W-:Y:S03]  /*47460*/  @!UPT UIADD3 URZ, URZ, URZ, URZ ;  /* 0x0000003f3f3ff290 */ /* 0x000fe6000fffe03f */
[----:B------:R-:W-:Y:S01]  /*47470*/  STL.64 [R1+0x60], R8 ;  /* 0x0000600801007387 */ /* 0x000fe20000100a00 */
[----:B------:R-:W-:Y:S02]  /*47480*/  STL.64 [R1+0x68], R10 ;  /* 0x0000680a01007387 */ /* 0x000fe40000100a00 */
[----:B------:R-:W2:Y:S02]  /*47490*/  LDL.LU R5, [R1+0xa4] ;  /* 0x0000a40001057983 */ /* 0x000ea40000300800 */
[----:B------:R-:W2:Y:S01]  /*474a0*/  LDL.LU R6, [R1+0xa8] ;  /* 0x0000a80001067983 */ /* 0x000ea20000300800 */
[----:B------:R-:W2:Y:S04]  /*474b0*/  LDL.LU R7, [R1+0xac] ;  /* 0x0000ac0001077983 */ /* 0x000ea80000300800 */
[----:B--2---:R3:W-:Y:S01]  /*474c0*/  STL.64 [R1+0x3200], R6 ;  /* 0x0032000601007387 */ /* 0x0047e20000100a00 */
[----:B------:R0:W-:Y:S01]  /*474d0*/  STL.64 [R1+0x31f8], R4 ;  /* 0x0031f80401007387 */ /* 0x0001e20000100a00 */
[----:B---3--:R-:W-:Y:S01]  /*474e0*/  MOV R6, R25 ;  /* 0x0000001900067202 */ /* 0x008fe20000000f00 */
[----:B------:R-:W-:Y:S01]  /*474f0*/  IMAD.MOV.U32 R7, RZ, RZ, R24 ;  /* 0x000000ffff077224 */ /* 0x000fe200078e0018 */
[----:B0-----:R-:W-:-:S02]  /*47500*/  MOV R4, R27 ;  /* 0x0000001b00047202 */ /* 0x001fc40000000f00 */
[----:B----4-:R-:W-:Y:S01]  /*47510*/  MOV R5, R26 ;  /* 0x0000001a00057202 */ /* 0x010fe20000000f00 */
[----:B------:R-:W2:Y:S01]  /*47520*/  LDL.LU R24, [R1] ;  /* 0x0000000001187983 */ /* 0x000ea20000300800 */
[----:B------:R-:W2:Y:S02]  /*47530*/  LDL.LU R25, [R1+0x4] ;  /* 0x0000040001197983 */ /* 0x000ea40000300800 */
[----:B------:R-:W2:Y:S02]  /*47540*/  LDL.LU R26, [R1+0x8] ;  /* 0x00000800011a7983 */ /* 0x000ea40000300800 */
[----:B------:R-:W2:Y:S01]  /*47550*/  LDL.LU R27, [R1+0xc] ;  /* 0x00000c00011b7983 */ /* 0x000ea20000300800 */
[----:B------:R-:W-:Y:S01]  /*47560*/  STL.64 [R1+0x3230], R6 ;  /* 0x0032300601007387 */ /* 0x000fe20000100a00 */
[----:B------:R0:W-:Y:S03]  /*47570*/  STL.64 [R1+0x3228], R4 ;  /* 0x0032280401007387 */ /* 0x0001e60000100a00 */
[----:B0-----:R-:W3:Y:S01]  /*47580*/  LDL.LU R4, [R1+0xe0] ;  /* 0x0000e00001047983 */ /* 0x001ee20000300800 */
[----:B------:R-:W3:Y:S02]  /*47590*/  LDL.LU R5, [R1+0xe4] ;  /* 0x0000e40001057983 */ /* 0x000ee40000300800 */
[----:B------:R-:W4:Y:S02]  /*475a0*/  LDL.LU R6, [R1+0xe8] ;  /* 0x0000e80001067983 */ /* 0x000f240000300800 */
[----:B------:R-:W4:Y:S02]  /*475b0*/  LDL.LU R7, [R1+0xec] ;  /* 0x0000ec0001077983 */ /* 0x000f240000300800 */
[----:B----4-:R-:W-:Y:S01]  /*475c0*/  STL.64 [R1+0x3240], R6 ;  /* 0x0032400601007387 */ /* 0x010fe20000100a00 */
[----:B---3--:R0:W-:Y:S03]  /*475d0*/  STL.64 [R1+0x3238], R4 ;  /* 0x0032380401007387 */ /* 0x0081e60000100a00 */
        /* <DEDUP_REMOVED lines=9> */
[----:B------:R-:W4:Y:S01]  /*47670*/  LDL.LU R7, [R1+0x5c] ;  /* 0x00005c0001077983 */ /* 0x000f220000300800 */
[----:B------:R-:W-:Y:S01]  /*47680*/  MOV R10, R13 ;  /* 0x0000000d000a7202 */ /* 0x000fe20000000f00 */
[----:B------:R-:W-:Y:S01]  /*47690*/  IMAD.MOV.U32 R11, RZ, RZ, R12 ;  /* 0x000000ffff0b7224 */ /* 0x000fe200078e000c */
[----:B------:R-:W-:-:S02]  /*476a0*/  MOV R8, R15 ;  /* 0x0000000f00087202 */ /* 0x000fc40000000f00 */
[----:B------:R-:W-:Y:S01]  /*476b0*/  MOV R9, R14 ;  /* 0x0000000e00097202 */ /* 0x000fe20000000f00 */
[----:B----4-:R-:W-:Y:S01]  /*476c0*/  STL.64 [R1+0x3270], R6 ;  /* 0x0032700601007387 */ /* 0x010fe20000100a00 */
[----:B---3--:R0:W-:Y:S03]  /*476d0*/  STL.64 [R1+0x3268], R4 ;  /* 0x0032680401007387 */ /* 0x0081e60000100a00 */
        /* <DEDUP_REMOVED lines=9> */
[----:B------:R-:W4:Y:S01]  /*47770*/  LDL.LU R11, [R1+0x12c] ;  /* 0x00012c00010b7983 */ /* 0x000f220000300800 */
[----:B------:R-:W-:Y:S01]  /*47780*/  MOV R15, R3 ;  /* 0x00000003000f7202 */ /* 0x000fe20000000f00 */
[----:B--2---:R-:W-:Y:S01]  /*47790*/  HMMA.16816.F32.BF16 R4, R24, R18, R4 ;  /* 0x000000121804723c */ /* 0x004fe20000041804 */
[----:B----4-:R-:W-:Y:S01]  /*477a0*/  STL.64 [R1+0x3220], R10 ;  /* 0x0032200a01007387 */ /* 0x010fe20000100a00 */
[----:B---3--:R0:W-:Y:S03]  /*477b0*/  STL.64 [R1+0x3218], R8 ;  /* 0x0032180801007387 */ /* 0x0081e60000100a00 */
[----:B0-----:R-:W2:Y:S01]  /*477c0*/  LDL.LU R8, [R1+0x130] ;  /* 0x0001300001087983 */ /* 0x001ea20000300800 */
[----:B------:R-:W2:Y:S02]  /*477d0*/  LDL.LU R9, [R1+0x134] ;  /* 0x0001340001097983 */ /* 0x000ea40000300800 */
[----:B------:R-:W2:Y:S02]  /*477e0*/  LDL.LU R10, [R1+0x138] ;  /* 0x00013800010a7983 */ /* 0x000ea40000300800 */
[----:B------:R-:W2:Y:S01]  /*477f0*/  LDL.LU R11, [R1+0x13c] ;  /* 0x00013c00010b7983 */ /* 0x000ea20000300800 */
[----:B------:R-:W3:Y:S01]  /*47800*/  LDL.LU R12, [R1+0x160] ;  /* 0x00016000010c7983 */ /* 0x000ee20000300800 */
[----:B------:R-:W3:Y:S02]  /*47810*/  LDL.LU R13, [R1+0x164] ;  /* 0x00016400010d7983 */ /* 0x000ee40000300800 */
[----:B------:R-:W3:Y:S09]  /*47820*/  LDL.LU R14, [R1+0x168] ;  /* 0x00016800010e7983 */ /* 0x000ef20000300800 */
[----:B------:R-:W-:Y:S01]  /*47830*/  STL.64 [R1+0x70], R4 ;  /* 0x0000700401007387 */ /* 0x000fe20000100a00 */
[----:B------:R0:W-:Y:S01]  /*47840*/  STL.64 [R1+0x78], R6 ;  /* 0x0000780601007387 */ /* 0x0001e20000100a00 */
[----:B------:R-:W-:-:S02]  /*47850*/  MOV R20, R4 ;  /* 0x0000000400147202 */ /* 0x000fc40000000f00 */
[----:B------:R-:W-:Y:S01]  /*47860*/  MOV R3, R5 ;  /* 0x0000000500037202 */ /* 0x000fe20000000f00 */
        /* <DEDUP_REMOVED lines=21> */
[----:B------:R0:W-:Y:S04]  /*479c0*/  STL [R1+0x3190], R24 ;  /* 0x0031901801007387 */ /* 0x0001e80000100800 */
[----:B0-----:R-:W4:Y:S01]  /*479d0*/  LDL R24, [R1+0xb0] ;  /* 0x0000b00001187983 */ /* 0x001f220000100800 */
[----:B------:R-:W-:Y:S02]  /*479e0*/  STL [R1+0x318c], R26 ;  /* 0x00318c1a01007387 */ /* 0x000fe40000100800 */
[----:B------:R-:W-:Y:S02]  /*479f0*/  STL [R1+0x316c], R25 ;  /* 0x00316c1901007387 */ /* 0x000fe40000100800 */
[----:B------:R0:W-:Y:S01]  /*47a00*/  STL [R1+0x3164], R27 ;  /* 0x0031641b01007387 */ /* 0x0001e20000100800 */
[C---:B--2---:R-:W-:Y:S11]  /*47a10*/  HMMA.16816.F32.BF16 R8, R4.reuse, R18, R8 ;  /* 0x000000120408723c */ /* 0x044ff60000041808 */
[----:B------:R-:W-:Y:S11]  /*47a20*/  @!UPT UIADD3 URZ, URZ, URZ, URZ ;  /* 0x0000003f3f3ff290 */ /* 0x000ff6000fffe03f */
[----:B------:R-:W-:Y:S01]  /*47a30*/  @!UPT UIADD3 URZ, URZ, URZ, URZ ;  /* 0x0000003f3f3ff290 */ /* 0x000fe2000fffe03f */
[----:B------:R-:W-:Y:S01]  /*47a40*/  STL.64 [R1+0x20], R8 ;  /* 0x0000200801007387 */ /* 0x000fe20000100a00 */
[----:B------:R1:W-:Y:S01]  /*47a50*/  STL.64 [R1+0x28], R10 ;  /* 0x0000280a01007387 */ /* 0x0003e20000100a00 */
[----:B0-----:R-:W-:Y:S01]  /*47a60*/  MOV R27, R11 ;  /* 0x0000000b001b7202 */ /* 0x001fe20000000f00 */
[----:B------:R-:W-:Y:S01]  /*47a70*/  IMAD.MOV.U32 R26, RZ, RZ, R8 ;  /* 0x000000ffff1a7224 */ /* 0x000fe200078e0008 */
[----:B------:R-:W-:Y:S01]  /*47a80*/  MOV R0, R9 ;  /* 0x0000000900007202 */ /* 0x000fe20000000f00 */
[----:B-1----:R-:W2:Y:S01]  /*47a90*/  LDL.LU.64 R10, [R1+0x3220] ;  /* 0x00322000010a7983 */ /* 0x002ea20000300a00 */
[----:B------:R-:W2:Y:S02]  /*47aa0*/  LDL.LU.64 R8, [R1+0x3218] ;  /* 0x0032180001087983 */ /* 0x000ea40000300a00 */
[----:B------:R-:W-:Y:S02]  /*47ab0*/  STL.64 [R1+0x31d0], R26 ;  /* 0x0031d01a01007387 */ /* 0x000fe40000100a00 */
[----:B----4-:R0:W-:Y:S02]  /*47ac0*/  STL [R1+0x31c8], R24 ;  /* 0x0031c81801007387 */ /* 0x0101e40000100800 */
[----:B0-----:R-:W4:Y:S01]  /*47ad0*/  LDL.LU R24, [R1+0x170] ;  /* 0x0001700001187983 */ /* 0x001f220000300800 */
[----:B------:R-:W4:Y:S02]  /*47ae0*/  LDL.LU R25, [R1+0x174] ;  /* 0x0001740001197983 */ /* 0x000f240000300800 */
[----:B------:R-:W3:Y:S02]  /*47af0*/  LDL.LU R26, [R1+0x178] ;  /* 0x00017800011a7983 */ /* 0x000ee40000300800 */
[----:B------:R-:W3:Y:S01]  /*47b00*/  LDL.LU R27, [R1+0x17c] ;  /* 0x00017c00011b7983 */ /* 0x000ee20000300800 */
[----:B--2---:R-:W-:Y:S01]  /*47b10*/  HMMA.16816.F32.BF16 R4, R4, R22, R8 ;  /* 0x000000160404723c */ /* 0x004fe20000041808 */
[----:B---3--:R-:W-:Y:S01]  /*47b20*/  STL.64 [R1+0x31e0], R26 ;  /* 0x0031e01a01007387 */ /* 0x008fe20000100a00 */
[----:B----4-:R0:W-:Y:S03]  /*47b30*/  STL.64 [R1+0x31d8], R24 ;  /* 0x0031d81801007387 */ /* 0x0101e60000100a00 */
[----:B0-----:R-:W2:Y:S01]  /*47b40*/  LDL.LU R24, [R1+0x180] ;  /* 0x0001800001187983 */ /* 0x001ea20000300800 */
[----:B------:R-:W2:Y:S02]  /*47b50*/  LDL.LU R25, [R1+0x184] ;  /* 0x0001840001197983 */ /* 0x000ea40000300800 */
[----:B------:R-:W2:Y:S02]  /*47b60*/  LDL.LU R26, [R1+0x188] ;  /* 0x00018800011a7983 */ /* 0x000ea40000300800 */
[----:B------:R-:W3:Y:S01]  /*47b70*/  LDL.LU.64 R10, [R1+0x3210] ;  /* 0x00321000010a7983 */ /* 0x000ee20000300a00 */
[----:B------:R-:W3:Y:S01]  /*47b80*/  LDL.LU.64 R8, [R1+0x3208] ;  /* 0x0032080001087983 */ /* 0x000ee20000300a00 */
[----:B------:R-:W-:-:S11]  /*47b90*/  MOV R27, R2 ;  /* 0x00000002001b7202 */ /* 0x000fd60000000f00 */
[----:B------:R-:W-:Y:S02]  /*47ba0*/  STL.64 [R1+0x10], R4 ;  /* 0x0000100401007387 */ /* 0x000fe40000100a00 */
[----:B------:R0:W-:Y:S02]  /*47bb0*/  STL.64 [R1+0x18], R6 ;  /* 0x0000180601007387 */ /* 0x0001e40000100a00 */
[----:B------:R-:W-:Y:S02]  /*47bc0*/  IMAD.MOV.U32 R2, RZ, RZ, R7 ;  /* 0x000000ffff027224 */ /* 0x000fe400078e0007 */
[----:B0-----:R-:W4:Y:S01]  /*47bd0*/  LDL.LU.64 R6, [R1+0x3200] ;  /* 0x0032000001067983 */ /* 0x001f220000300a00 */
[----:B------:R-:W4:Y:S02]  /*47be0*/  LDL.LU.64 R4, [R1+0x31f8] ;  /* 0x0031f80001047983 */ /* 0x000f240000300a00 */
[----:B------:R-:W-:Y:S01]  /*47bf0*/  STL [R1+0x3170], R2 ;  /* 0x0031700201007387 */ /* 0x000fe20000100800 */
[C---:B----4-:R-:W-:Y:S08]  /*47c00*/  HMMA.16816.F32.BF16 R12, R4.reuse, R18, R12 ;  /* 0x00000012040c723c */ /* 0x050ff0000004180c */
[----:B---3--:R-:W-:Y:S11]  /*47c10*/  HMMA.16816.F32.BF16 R4, R4, R22, R8 ;  /* 0x000000160404723c */ /* 0x008ff60000041808 */
[----:B------:R-:W-:Y:S04]  /*47c20*/  @!UPT UIADD3 URZ, URZ, URZ, URZ ;  /* 0x0000003f3f3ff290 */ /* 0x000fe8000fffe03f */
[----:B------:R-:W-:Y:S01]  /*47c30*/  STL [R1+0x31a0], R15 ;  /* 0x0031a00f01007387 */ /* 0x000fe20000100800 */
[----:B------:R-:W2:Y:S02]  /*47c40*/  LDL.LU.64 R10, [R1+0x31f0] ;  /* 0x0031f000010a7983 */ /* 0x000ea40000300a00 */
[----:B------:R-:W2:Y:S05]  /*47c50*/  LDL.LU.64 R8, [R1+0x31e8] ;  /* 0x0031e80001087983 */ /* 0x000eaa0000300a00 */
[----:B------:R0:W-:Y:S01]  /*47c60*/  STL [R1+0x3198], R4 ;  /* 0x0031980401007387 */ /* 0x0001e20000100800 */
[----:B------:R-:W-:Y:S01]  /*47c70*/  STL [R1+0x3194], R6 ;  /* 0x0031940601007387 */ /* 0x000fe20000100800 */
[----:B------:R1:W-:Y:S02]  /*47c80*/  STL [R1+0x3160], R5 ;  /* 0x0031600501007387 */ /* 0x0003e40000100800 */
[----:B------:R-:W-:Y:S01]  /*47c90*/  STL [R1+0x315c], R7 ;  /* 0x00315c0701007387 */ /* 0x000fe20000100800 */
[----:B0-----:R-:W3:Y:S01]  /*47ca0*/  LDL.LU R4, [R1+0x1b0] ;  /* 0x0001b00001047983 */ /* 0x001ee20000300800 */
[----:B-1----:R-:W3:Y:S01]  /*47cb0*/  LDL.LU R5, [R1+0x1b4] ;  /* 0x0001b40001057983 */ /* 0x002ee20000300800 */
[C---:B--2---:R-:W-:Y:S11]  /*47cc0*/  HMMA.16816.F32.BF16 R24, R8.reuse, R18, R24 ;  /* 0x000000120818723c */ /* 0x044ff60000041818 */
[----:B------:R-:W-:Y:S11]  /*47cd0*/  @!UPT UIADD3 URZ, URZ, URZ, URZ ;  /* 0x0000003f3f3ff290 */ /* 0x000ff6000fffe03f */
[----:B------:R-:W-:Y:S01]  /*47ce0*/  @!UPT UIADD3 URZ, URZ, URZ, URZ ;  /* 0x0000003f3f3ff290 */ /* 0x000fe2000fffe03f */
[----:B------:R-:W-:Y:S01]  /*47cf0*/  STL.64 [R1], R24 ;  /* 0x0000001801007387 */ /* 0x000fe20000100a00 */
[----:B------:R0:W-:Y:S03]  /*47d00*/  STL.64 [R1+0x8], R26 ;  /* 0x0000081a01007387 */ /* 0x0001e60000100a00 */
[----:B0-----:R-:W2:Y:S01]  /*47d10*/  LDL.LU.64 R26, [R1+0x31e0] ;  /* 0x0031e000011a7983 */ /* 0x001ea20000300a00 */
[----:B------:R-:W2:Y:S02]  /*47d20*/  LDL.LU.64 R24, [R1+0x31d8] ;  /* 0x0031d80001187983 */ /* 0x000ea40000300a00 */
[----:B--2---:R-:W-:Y:S01]  /*47d30*/  HMMA.16816.F32.BF16 R8, R8, R22, R24 ;  /* 0x000000160808723c */ /* 0x004fe20000041818 */
[----:B------:R-:W2:Y:S01]  /*47d40*/  LDL.LU.64 R26, [R1+0x31d0] ;  /* 0x0031d000011a7983 */ /* 0x000ea20000300a00 */
[----:B------:R-:W4:Y:S02]  /*47d50*/  LDL.LU R24, [R1+0x31c8] ;  /* 0x0031c80001187983 */ /* 0x000f240000300800 */
[----:B------:R-:W2:Y:S02]  /*47d60*/  LDL R15, [R1+0x7c] ;  /* 0x00007c00010f7983 */ /* 0x000ea40000100800 */
[----:B------:R-:W3:Y:S01]  /*47d70*/  LDL R25, [R1+0x78] ;  /* 0x0000780001197983 */ /* 0x000ee20000100800 */
[----:B------:R-:W-:Y:S01]  /*47d80*/  MOV R6, R17 ;  /* 0x0000001100067202 */ /* 0x000fe20000000f00 */
[----:B--2---:R-:W-:Y:S01]  /*47d90*/  STL.64 [R1+0x31b0], R14 ;  /* 0x0031b00e01007387 */ /* 0x004fe20000100a00 */
[----:B------:R0:W-:Y:S03]  /*47da0*/  STL.64 [R1+0x31a8], R12 ;  /* 0x0031a80c01007387 */ /* 0x0001e60000100a00 */
[----:B0-----:R-:W3:Y:S01]  /*47db0*/  LDL.LU R12, [R1+0xd0] ;  /* 0x0000d000010c7983 */ /* 0x001ee20000300800 */
[----:B------:R-:W3:Y:S02]  /*47dc0*/  LDL.LU R13, [R1+0xd4] ;  /* 0x0000d400010d7983 */ /* 0x000ee40000300800 */
[----:B------:R-:W3:Y:S02]  /*47dd0*/  LDL.LU R14, [R1+0xd8] ;  /* 0x0000d800010e7983 */ /* 0x000ee40000300800 */
[----:B------:R-:W3:Y:S01]  /*47de0*/  LDL.LU R15, [R1+0xdc] ;  /* 0x0000dc00010f7983 */ /* 0x000ee20000300800 */
[----:B------:R-:W-:-:S05]  /*47df0*/  MOV R7, R16 ;  /* 0x0000001000077202 */ /* 0x000fca0000000f00 */
[----:B------:R-:W-:Y:S01]  /*47e00*/  STL [R1+0x3178], R9 ;  /* 0x0031780901007387 */ /* 0x000fe20000100800 */
[----:B------:R-:W-:Y:S01]  /*47e10*/  STL [R1+0x3174], R11 ;  /* 0x0031740b01007387 */ /* 0x000fe20000100800 */
[----:B---3--:R-:W-:Y:S11]  /*47e20*/  HMMA.16816.F32.BF16 R16, R12, R18, R4 ;  /* 0x000000120c10723c */ /* 0x008ff60000041804 */
[----:B------:R-:W-:Y:S11]  /*47e30*/  @!UPT UIADD3 URZ, URZ, URZ, URZ ;  /* 0x0000003f3f3ff290 */ /* 0x000ff6000fffe03f */
[----:B------:R-:W-:Y:S01]  /*47e40*/  @!UPT UIADD3 URZ, URZ, URZ, URZ ;  /* 0x0000003f3f3ff290 */ /* 0x000fe2000fffe03f */
[----:B------:R-:W-:Y:S01]  /*47e50*/  STL.64 [R1+0x31c0], R18 ;  /* 0x0031c01201007387 */ /* 0x000fe20000100a00 */
[----:B------:R0:W-:Y:S03]  /*47e60*/  STL.64 [R1+0x31b8], R16 ;  /* 0x0031b81001007387 */ /* 0x0001e60000100a00 */
[----:B0-----:R-:W2:Y:S01]  /*47e70*/  LDL.LU R16, [R1+0x1a0] ;  /* 0x0001a00001107983 */ /* 0x001ea20000300800 */
[----:B------:R-:W2:Y:S02]  /*47e80*/  LDL.LU R17, [R1+0x1a4] ;  /* 0x0001a40001117983 */ /* 0x000ea40000300800 */
[----:B------:R-:W2:Y:S02]  /*47e90*/  LDL.LU R18, [R1+0x1a8] ;  /* 0x0001a80001127983 */ /* 0x000ea40000300800 */
[----:B------:R-:W2:Y:S02]  /*47ea0*/  LDL.LU R19, [R1+0x1ac] ;  /* 0x0001ac0001137983 */ /* 0x000ea40000300800 */
[----:B----4-:R-:W-:-:S02]  /*47eb0*/  FMUL R4, R24, c[0x0][0x188] ;  /* 0x0000620018047a20 */ /* 0x010fc40000400000 */
[----:B------:R-:W-:Y:S02]  /*47ec0*/  FMUL R24, R29, c[0x0][0x188] ;  /* 0x000062001d187a20 */ /* 0x000fe40000400000 */
[----:B------:R-:W-:Y:S02]  /*47ed0*/  FMUL R6, R28, c[0x0][0x188] ;  /* 0x000062001c067a20 */ /* 0x000fe40000400000 */
[----:B------:R-:W-:Y:S02]  /*47ee0*/  FMUL R29, R21, c[0x0][0x188] ;  /* 0x00006200151d7a20 */ /* 0x000fe40000400000 */
[----:B------:R-:W-:Y:S01]  /*47ef0*/  FMUL R28, R20, c[0x0][0x188] ;  /* 0x00006200141c7a20 */ /* 0x000fe20000400000 */
[----:B------:R-:W3:Y:S04]  /*47f00*/  LDL R2, [R1+0x80] ;  /* 0x0000800001027983 */ /* 0x000ee80000100800 */
[----:B------:R-:W4:Y:S04]  /*47f10*/  LDL R5, [R1+0x84] ;  /* 0x0000840001057983 */ /* 0x000f280000100800 */
[----:B------:R-:W3:Y:S04]  /*47f20*/  LDL R9, [R1+0x40] ;  /* 0x0000400001097983 */ /* 0x000ee80000100800 */
[----:B------:R-:W3:Y:S04]  /*47f30*/  LDL R11, [R1+0x44] ;  /* 0x00004400010b7983 */ /* 0x000ee80000100800 */
[----:B------:R-:W3:Y:S01]  /*47f40*/  LDL R7, [R1+0x48] ;  /* 0x0000480001077983 */ /* 0x000ee20000100800 */
[----:B--2---:R-:W-:Y:S03]  /*47f50*/  HMMA.16816.F32.BF16 R20, R12, R22, R16 ;  /* 0x000000160c14723c */ /* 0x004fe60000041810 */
[----:B------:R-:W2:Y:S01]  /*47f60*/  LDL.LU.64 R18, [R1+0x31c0] ;  /* 0x0031c00001127983 */ /* 0x000ea20000300a00 */
[----:B------:R-:W2:Y:S02]  /*47f70*/  LDL.LU.64 R16, [R1+0x31b8] ;  /* 0x0031b80001107983 */ /* 0x000ea40000300a00 */
[----:B------:R-:W2:Y:S02]  /*47f80*/  LDL.LU.64 R14, [R1+0x31b0] ;  /* 0x0031b000010e7983 */ /* 0x000ea40000300a00 */
[----:B------:R-:W3:Y:S02]  /*47f90*/  LDL.LU.64 R12, [R1+0x31a8] ;  /* 0x0031a800010c7983 */ /* 0x000ee40000300a00 */
[----:B------:R-:W-:Y:S01]  /*47fa0*/  FMUL R3, R3, c[0x0][0x188] ;  /* 0x0000620003037a20 */ /* 0x000fe20000400000 */
[----:B------:R-:W-:-:S02]  /*47fb0*/  FMNMX R4, R4, R24, !PT ;  /* 0x0000001804047209 */ /* 0x000fc40007800000 */
[----:B------:R-:W-:Y:S01]  /*47fc0*/  FMNMX R6, R6, R29, !PT ;  /* 0x0000001d06067209 */ /* 0x000fe20007800000 */
[----:B------:R-:W-:Y:S01]  /*47fd0*/  FMUL R25, R25, c[0x0][0x188] ;  /* 0x0000620019197a20 */ /* 0x000fe20000400000 */
[----:B------:R-:W-:Y:S01]  /*47fe0*/  FMNMX R24, R28, R3, !PT ;  /* 0x000000031c187209 */ /* 0x000fe20007800000 */
[----:B------:R-:W-:Y:S02]  /*47ff0*/  FMUL R26, R26, c[0x0][0x188] ;  /* 0x000062001a1a7a20 */ /* 0x000fe40000400000 */
[----:B------:R-:W-:-:S05]  /*48000*/  FMUL R0, R0, c[0x0][0x188] ;  /* 0x0000620000007a20 */ /* 0x000fca0000400000 */
[----:B------:R0:W-:Y:S04]  /*48010*/  STL [R1+0x3188], R20 ;  /* 0x0031881401007387 */ /* 0x0001e80000100800 */
[----:B0-----:R-:W4:Y:S01]  /*48020*/  LDL R20, [R1] ;  /* 0x0000000001147983 */ /* 0x001f220000100800 */
[----:B------:R0:W-:Y:S03]  /*48030*/  STL [R1+0x3184], R22 ;  /* 0x0031841601007387 */ /* 0x0001e60000100800 */
[----:B0-----:R-:W4:Y:S01]  /*48040*/  LDL R22, [R1+0x4c] ;  /* 0x00004c0001167983 */ /* 0x001f220000100800 */
[----:B------:R0:W-:Y:S01]  /*48050*/  STL [R1+0x317c], R21 ;  /* 0x00317c1501007387 */ /* 0x0001e20000100800 */
[----:B------:R-:W-:-:S02]  /*48060*/  FMNMX R26, R26, R0, !PT ;  /* 0x000000001a1a7209 */ /* 0x000fc40007800000 */
[----:B0-----:R-:W4:Y:S01]  /*48070*/  LDL R21, [R1+0x8c] ;  /* 0x00008c0001157983 */ /* 0x001f220000100800 */
[----:B------:R0:W-:Y:S02]  /*48080*/  STL [R1+0x3168], R23 ;  /* 0x0031681701007387 */ /* 0x0001e40000100800 */
[----:B------:R-:W4:Y:S02]  /*48090*/  LDL R28, [R1+0x8] ;  /* 0x00000800011c7983 */ /* 0x000f240000100800 */
[----:B------:R-:W4:Y:S01]  /*480a0*/  LDL R3, [R1+0xc] ;  /* 0x00000c0001037983 */ /* 0x000f220000100800 */
[----:B------:R-:W4:Y:S04]  /*480b0*/  LDL R29, [R1+0x4] ;  /* 0x00000400011d7983 */ /* 0x000f280000100800 */
[----:B0-----:R-:W4:Y:S01]  /*480c0*/  LDL R23, [R1+0x28] ;  /* 0x0000280001177983 */ /* 0x001f220000100800 */
[----:B--2---:R-:W-:-:S05]  /*480d0*/  FMUL R15, R15, c[0x0][0x188] ;  /* 0x000062000f0f7a20 */ /* 0x004fca0000400000 */
[----:B------:R-:W-:Y:S02]  /*480e0*/  FMNMX R25, R25, R15, !PT ;  /* 0x0000000f19197209 */ /* 0x000fe40007800000 */
[----:B------:R-:W2:Y:S01]  /*480f0*/  LDL.LU R15, [R1+0x31a0] ;  /* 0x0031a000010f7983 */ /* 0x000ea20000300800 */
[----:B------:R-:W2:Y:S02]  /*48100*/  LDL.LU R0, [R1+0x319c] ;  /* 0x00319c0001007983 */ /* 0x000ea40000300800 */
[----:B------:R-:W-:Y:S02]  /*48110*/  FMUL R27, R27, c[0x0][0x188] ;  /* 0x000062001b1b7a20 */ /* 0x000fe40000400000 */
[----:B---3--:R-:W-:Y:S02]  /*48120*/  FMUL R9, R9, c[0x0][0x188] ;  /* 0x0000620009097a20 */ /* 0x008fe40000400000 */
[----:B------:R-:W-:Y:S02]  /*48130*/  FMUL R11, R11, c[0x0][0x188] ;  /* 0x000062000b0b7a20 */ /* 0x000fe40000400000 */
[----:B------:R-:W-:-:S02]  /*48140*/  FMUL R7, R7, c[0x0][0x188] ;  /* 0x0000620007077a20 */ /* 0x000fc40000400000 */
[----:B------:R-:W-:Y:S02]  /*48150*/  FMUL R2, R2, c[0x0][0x188] ;  /* 0x0000620002027a20 */ /* 0x000fe40000400000 */
[----:B----4-:R-:W-:Y:S02]  /*48160*/  FMUL R20, R20, c[0x0][0x188] ;  /* 0x0000620014147a20 */ /* 0x010fe40000400000 */
[----:B------:R-:W-:Y:S02]  /*48170*/  FMUL R28, R28, c[0x0][0x188] ;  /* 0x000062001c1c7a20 */ /* 0x000fe40000400000 */
[----:B------:R-:W-:Y:S02]  /*48180*/  FMUL R3, R3, c[0x0][0x188] ;  /* 0x0000620003037a20 */ /* 0x000fe40000400000 */
[----:B------:R-:W-:Y:S02]  /*48190*/  FMUL R29, R29, c[0x0][0x188] ;  /* 0x000062001d1d7a20 */ /* 0x000fe40000400000 */
[----:B------:R-:W-:Y:S01]  /*481a0*/  FMUL R23, R23, c[0x0][0x188] ;  /* 0x0000620017177a20 */ /* 0x000fe20000400000 */
[----:B------:R-:W-:Y:S01]  /*481b0*/  FMNMX R3, R28, R3, !PT ;  /* 0x000000031c037209 */ /* 0x000fe20007800000 */
[----:B------:R-:W-:-:S03]  /*481c0*/  FMUL R21, R21, c[0x0][0x188] ;  /* 0x0000620015157a20 */ /* 0x000fc60000400000 */
[----:B------:R-:W-:Y:S01]  /*481d0*/  FMNMX R23, R23, R27, !PT ;  /* 0x0000001b17177209 */ /* 0x000fe20007800000 */
[----:B------:R-:W-:Y:S02]  /*481e0*/  FMNMX R27, R20, R29, !PT ;  /* 0x0000001d141b7209 */ /* 0x000fe40007800000 */
[----:B------:R-:W-:Y:S01]  /*481f0*/  FMUL R20, R5, c[0x0][0x188] ;  /* 0x0000620005147a20 */ /* 0x000fe20000400000 */
[----:B------:R0:W-:Y:S01]  /*48200*/  STL [R1+0xf4], R3 ;  /* 0x0000f40301007387 */ /* 0x0001e20000100800 */
[----:B------:R-:W-:Y:S02]  /*48210*/  FMUL R29, R22, c[0x0][0x188] ;  /* 0x00006200161d7a20 */ /* 0x000fe40000400000 */
[----:B------:R-:W-:Y:S02]  /*48220*/  FMUL R28, R12, c[0x0][0x188] ;  /* 0x000062000c1c7a20 */ /* 0x000fe40000400000 */
[----:B------:R-:W-:Y:S01]  /*48230*/  STL [R1+0x30a0], R12 ;  /* 0x0030a00c01007387 */ /* 0x000fe20000100800 */
[----:B------:R-:W-:Y:S01]  /*48240*/  FMNMX R22, R9, R11, !PT ;  /* 0x0000000b09167209 */ /* 0x000fe20007800000 */
[----:B------:R1:W-:Y:S01]  /*48250*/  STL [R1+0x30a4], R13 ;  /* 0x0030a40d01007387 */ /* 0x0003e20000100800 */
[----:B------:R-:W-:Y:S01]  /*48260*/  FMNMX R9, R7, R29, !PT ;  /* 0x0000001d07097209 */ /* 0x000fe20007800000 */
[----:B0-----:R-:W-:Y:S01]  /*48270*/  FMUL R3, R13, c[0x0][0x188] ;  /* 0x000062000d037a20 */ /* 0x001fe20000400000 */
[----:B------:R-:W-:Y:S01]  /*48280*/  FMNMX R20, R2, R20, !PT ;  /* 0x0000001402147209 */ /* 0x000fe20007800000 */
[----:B-1----:R-:W3:Y:S03]  /*48290*/  LDL.LU R13, [R1+0x10] ;  /* 0x00001000010d7983 */ /* 0x002ee60000300800 */
[----:B------:R-:W-:Y:S01]  /*482a0*/  FMNMX R3, R28, R3, !PT ;  /* 0x000000031c037209 */ /* 0x000fe20007800000 */
[----:B------:R-:W4:Y:S02]  /*482b0*/  LDL R12, [R1+0x50] ;  /* 0x00005000010c7983 */ /* 0x000f240000100800 */
[----:B------:R-:W3:Y:S02]  /*482c0*/  LDL R2, [R1+0x58] ;  /* 0x0000580001027983 */ /* 0x000ee40000100800 */
[----:B------:R-:W-:-:S02]  /*482d0*/  FMUL R11, R14, c[0x0][0x188] ;  /* 0x000062000e0b7a20 */ /* 0x000fc40000400000 */
[----:B--2---:R-:W-:-:S05]  /*482e0*/  FMUL R5, R0, c[0x0][0x188] ;  /* 0x0000620000057a20 */ /* 0x004fca0000400000 */
[----:B------:R-:W-:Y:S02]  /*482f0*/  FMNMX R21, R5, R21, !PT ;  /* 0x0000001505157209 */ /* 0x000fe40007800000 */
[----:B------:R-:W2:Y:S03]  /*48300*/  LDL R5, [R1+0x18] ;  /* 0x0000180001057983 */ /* 0x000ea60000100800 */
[----:B------:R0:W-:Y:S02]  /*48310*/  STL [R1+0xd8], R21 ;  /* 0x0000d81501007387 */ /* 0x0001e40000100800 */
[----:B------:R-:W2:Y:S02]  /*48320*/  LDL R7, [R1+0x60] ;  /* 0x0000600001077983 */ /* 0x000ea40000100800 */
[----:B------:R-:W-:Y:S01]  /*48330*/  STL [R1+0xc0], R9 ;  /* 0x0000c00901007387 */ /* 0x000fe20000100800 */
[----:B------:R-:W-:Y:S01]  /*48340*/  STL [R1+0xf0], R3 ;  /* 0x0000f00301007387 */ /* 0x000fe20000100800 */
[----:B------:R1:W-:Y:S02]  /*48350*/  STL [R1+0x30a8], R14 ;  /* 0x0030a80e01007387 */ /* 0x0003e40000100800 */
[----:B0-----:R-:W-:Y:S01]  /*48360*/  FMUL R21, R15, c[0x0][0x188] ;  /* 0x000062000f157a20 */ /* 0x001fe20000400000 */
[----:B-1----:R-:W2:Y:S01]  /*48370*/  LDL.LU R14, [R1+0x68] ;  /* 0x00006800010e7983 */ /* 0x002ea20000300800 */
[----:B------:R0:W-:Y:S02]  /*48380*/  STL [R1+0x30e0], R15 ;  /* 0x0030e00f01007387 */ /* 0x0001e40000100800 */
[----:B------:R-:W-:Y:S01]  /*48390*/  FMUL R9, R16, c[0x0][0x188] ;  /* 0x0000620010097a20 */ /* 0x000fe20000400000 */
[----:B0-----:R-:W2:Y:S01]  /*483a0*/  LDL R15, [R1+0x98] ;  /* 0x00009800010f7983 */ /* 0x001ea20000100800 */
[----:B------:R0:W-:Y:S03]  /*483b0*/  STL [R1+0x30e4], R16 ;  /* 0x0030e41001007387 */ /* 0x0001e60000100800 */
[----:B0-----:R-:W3:Y:S01]  /*483c0*/  LDL R16, [R1+0x90] ;  /* 0x0000900001107983 */ /* 0x001ee20000100800 */
[----:B------:R-:W-:-:S02]  /*483d0*/  FMUL R29, R17, c[0x0][0x188] ;  /* 0x00006200111d7a20 */ /* 0x000fc40000400000 */
[----:B------:R-:W-:Y:S02]  /*483e0*/  FMUL R28, R18, c[0x0][0x188] ;  /* 0x00006200121c7a20 */ /* 0x000fe40000400000 */
[----:B------:R-:W-:Y:S01]  /*483f0*/  FMUL R3, R19, c[0x0][0x188] ;  /* 0x0000620013037a20 */ /* 0x000fe20000400000 */
[----:B------:R-:W-:Y:S01]  /*48400*/  FMNMX R21, R11, R21, !PT ;  /* 0x000000150b157209 */ /* 0x000fe20007800000 */
[----:B------:R-:W-:Y:S01]  /*48410*/  STL [R1+0x30e8], R17 ;  /* 0x0030e81101007387 */ /* 0x000fe20000100800 */
[----:B------:R-:W-:Y:S02]  /*48420*/  STL [R1+0x30ec], R18 ;  /* 0x0030ec1201007387 */ /* 0x000fe40000100800 */
[----:B------:R0:W-:Y:S01]  /*48430*/  STL [R1+0x30f0], R19 ;  /* 0x0030f01301007387 */ /* 0x0001e20000100800 */
[----:B------:R-:W-:Y:S02]  /*48440*/  FMNMX R9, R9, R29, !PT ;  /* 0x0000001d09097209 */ /* 0x000fe40007800000 */
[----:B------:R-:W-:Y:S01]  /*48450*/  FMNMX R11, R28, R3, !PT ;  /* 0x000000031c0b7209 */ /* 0x000fe20007800000 */
[----:B0-----:R-:W3:Y:S01]  /*48460*/  LDL.LU R19, [R1+0xd8] ;  /* 0x0000d80001137983 */ /* 0x001ee20000300800 */
[----:B------:R0:W-:Y:S02]  /*48470*/  STL [R1+0x3180], R21 ;  /* 0x0031801501007387 */ /* 0x0001e40000100800 */
[----:B------:R-:W3:Y:S02]  /*48480*/  LDL.LU R17, [R1+0xc0] ;  /* 0x0000c00001117983 */ /* 0x000ee40000300800 */
[----:B----4-:R-:W-:-:S05]  /*48490*/  FMUL R29, R12, c[0x0][0x188] ;  /* 0x000062000c1d7a20 */ /* 0x010fca0000400000 */
[----:B------:R-:W-:Y:S01]  /*484a0*/  FMNMX R29, R29, R24, !PT ;  /* 0x000000181d1d7209 */ /* 0x000fe20007800000 */
[----:B--2---:R-:W-:-:S05]  /*484b0*/  FMUL R15, R15, c[0x0][0x188] ;  /* 0x000062000f0f7a20 */ /* 0x004fca0000400000 */
[----:B------:R-:W-:Y:S01]  /*484c0*/  FMNMX R28, R15, R6, !PT ;  /* 0x000000060f1c7209 */ /* 0x000fe20007800000 */
[----:B---3--:R-:W-:Y:S02]  /*484d0*/  FMUL R16, R16, c[0x0][0x188] ;  /* 0x0000620010107a20 */ /* 0x008fe40000400000 */
[----:B------:R-:W-:-:S03]  /*484e0*/  FMUL R15, R2, c[0x0][0x188] ;  /* 0x00006200020f7a20 */ /* 0x000fc60000400000 */
[----:B------:R-:W-:Y:S02]  /*484f0*/  FMNMX R3, R16, R4, !PT ;  /* 0x0000000410037209 */ /* 0x000fe40007800000 */
[----:B------:R-:W2:Y:S01]  /*48500*/  LDL.LU R4, [R1+0x3198] ;  /* 0x0031980001047983 */ /* 0x000ea20000300800 */
[----:B------:R-:W3:Y:S02]  /*48510*/  LDL.LU R6, [R1+0x3194] ;  /* 0x0031940001067983 */ /* 0x000ee40000300800 */
[----:B------:R-:W-:Y:S02]  /*48520*/  STL [R1+0x30f4], R8 ;  /* 0x0030f40801007387 */ /* 0x000fe40000100800 */
[----:B------:R-:W-:Y:S01]  /*48530*/  FMUL R2, R13, c[0x0][0x188] ;  /* 0x000062000d027a20 */ /* 0x000fe20000400000 */
[----:B------:R-:W4:Y:S01]  /*48540*/  LDL.LU R24, [R1+0x3190] ;  /* 0x0031900001187983 */ /* 0x000f220000300800 */
[----:B------:R-:W-:-:S03]  /*48550*/  FMNMX R25, R15, R25, !PT ;  /* 0x000000190f197209 */ /* 0x000fc60007800000 */
[----:B------:R-:W-:Y:S02]  /*48560*/  FMNMX R15, R2, R26, !PT ;  /* 0x0000001a020f7209 */ /* 0x000fe40007800000 */
[----:B------:R-:W2:Y:S01]  /*48570*/  LDL.LU R26, [R1+0x318c] ;  /* 0x00318c00011a7983 */ /* 0x000ea20000300800 */
[----:B------:R-:W-:Y:S02]  /*48580*/  FMUL R12, R5, c[0x0][0x188] ;  /* 0x00006200050c7a20 */ /* 0x000fe40000400000 */
[----:B------:R-:W-:Y:S02]  /*48590*/  FMUL R5, R8, c[0x0][0x188] ;  /* 0x0000620008057a20 */ /* 0x000fe40000400000 */
[----:B------:R-:W2:Y:S01]  /*485a0*/  LDL R2, [R1+0x94] ;  /* 0x0000940001027983 */ /* 0x000ea20000100800 */
[----:B0-----:R-:W2:Y:S01]  /*485b0*/  LDL.LU R21, [R1+0xf0] ;  /* 0x0000f00001157983 */ /* 0x001ea20000300800 */
[----:B------:R-:W2:Y:S01]  /*485c0*/  LDL R16, [R1+0x5c] ;  /* 0x00005c0001107983 */ /* 0x000ea20000100800 */
[----:B------:R-:W-:-:S02]  /*485d0*/  FMNMX R23, R12, R23, !PT ;  /* 0x000000170c177209 */ /* 0x000fc40007800000 */
[----:B------:R-:W-:Y:S01]  /*485e0*/  FMNMX R27, R5, R27, !PT ;  /* 0x0000001b051b7209 */ /* 0x000fe20007800000 */
[----:B------:R-:W3:Y:S01]  /*485f0*/  LDL.LU R12, [R1+0x6c] ;  /* 0x00006c00010c7983 */ /* 0x000ee20000300800 */
[----:B------:R-:W-:Y:S02]  /*48600*/  FMUL R5, R10, c[0x0][0x188] ;  /* 0x000062000a057a20 */ /* 0x000fe40000400000 */
[----:B------:R4:W-:Y:S02]  /*48610*/  STL [R1+0x30f8], R10 ;  /* 0x0030f80a01007387 */ /* 0x0009e40000100800 */
[----:B------:R-:W-:-:S05]  /*48620*/  FMUL R7, R7, c[0x0][0x188] ;  /* 0x0000620007077a20 */ /* 0x000fca0000400000 */
[----:B------:R-:W-:Y:S01]  /*48630*/  FMNMX R7, R7, R20, !PT ;  /* 0x0000001407077209 */ /* 0x000fe20007800000 */
[----:B----4-:R-:W-:Y:S01]  /*48640*/  FMUL R10, R24, c[0x0][0x188] ;  /* 0x00006200180a7a20 */ /* 0x010fe20000400000 */
[----:B------:R0:W-:Y:S04]  /*48650*/  STL [R1+0x30fc], R24 ;  /* 0x0030fc1801007387 */ /* 0x0001e80000100800 */
[----:B0-----:R-:W4:Y:S01]  /*48660*/  LDL.LU R24, [R1+0xf4] ;  /* 0x0000f40001187983 */ /* 0x001f220000300800 */
[----:B--2---:R0:W-:Y:S02]  /*48670*/  STL [R1+0x3100], R26 ;  /* 0x0031001a01007387 */ /* 0x0041e40000100800 */
[----:B------:R-:W2:Y:S01]  /*48680*/  LDL.LU R20, [R1+0x3188] ;  /* 0x0031880001147983 */ /* 0x000ea20000300800 */
[----:B------:R-:W-:-:S02]  /*48690*/  FMNMX R10, R10, R22, !PT ;  /* 0x000000160a0a7209 */ /* 0x000fc40007800000 */
[----:B------:R-:W2:Y:S01]  /*486a0*/  LDL.LU R22, [R1+0x3184] ;  /* 0x0031840001167983 */ /* 0x000ea20000300800 */
[----:B------:R-:W-:Y:S02]  /*486b0*/  FMUL R18, R14, c[0x0][0x188] ;  /* 0x000062000e127a20 */ /* 0x000fe40000400000 */
[----:B------:R-:W-:Y:S02]  /*486c0*/  FMUL R8, R26, c[0x0][0x188] ;  /* 0x000062001a087a20 */ /* 0x000fe40000400000 */
[----:B------:R1:W-:Y:S03]  /*486d0*/  STL [R1+0x3104], R4 ;  /* 0x0031040401007387 */ /* 0x0003e60000100800 */
[----:B0-----:R-:W-:Y:S02]  /*486e0*/  FMNMX R26, R8, R17, !PT ;  /* 0x00000011081a7209 */ /* 0x001fe40007800000 */
[----:B----4-:R-:W-:Y:S01]  /*486f0*/  FMNMX R5, R5, R24, !PT ;  /* 0x0000001805057209 */ /* 0x010fe20007800000 */
[----:B------:R-:W-:-:S02]  /*48700*/  FMNMX R24, R18, R19, !PT ;  /* 0x0000001312187209 */ /* 0x000fc40007800000 */
[----:B------:R-:W-:Y:S02]  /*48710*/  FMUL R19, R4, c[0x0][0x188] ;  /* 0x0000620004137a20 */ /* 0x000fe40000400000 */
[----:B---3--:R-:W-:Y:S01]  /*48720*/  FMUL R18, R6, c[0x0][0x188] ;  /* 0x0000620006127a20 */ /* 0x008fe20000400000 */
[----:B-1----:R-:W3:Y:S01]  /*48730*/  LDL R4, [R1+0x64] ;  /* 0x0000640001047983 */ /* 0x002ee20000100800 */
[----:B------:R0:W-:Y:S02]  /*48740*/  STL [R1+0x3108], R6 ;  /* 0x0031080601007387 */ /* 0x0001e40000100800 */
[----:B--2---:R-:W-:Y:S02]  /*48750*/  FMUL R17, R20, c[0x0][0x188] ;  /* 0x0000620014117a20 */ /* 0x004fe40000400000 */
[----:B------:R-:W-:Y:S01]  /*48760*/  FMUL R8, R22, c[0x0][0x188] ;  /* 0x0000620016087a20 */ /* 0x000fe20000400000 */
[----:B------:R-:W-:Y:S01]  /*48770*/  FMNMX R19, R19, R21, !PT ;  /* 0x0000001513137209 */ /* 0x000fe20007800000 */
[----:B0-----:R-:W2:Y:S01]  /*48780*/  LDL R6, [R1+0x14] ;  /* 0x0000140001067983 */ /* 0x001ea20000100800 */
[----:B------:R0:W-:Y:S03]  /*48790*/  STL [R1+0x310c], R20 ;  /* 0x00310c1401007387 */ /* 0x0001e60000100800 */
[----:B0-----:R-:W4:Y:S01]  /*487a0*/  LDL R20, [R1+0x54] ;  /* 0x0000540001147983 */ /* 0x001f220000100800 */
[----:B------:R0:W-:Y:S03]  /*487b0*/  STL [R1+0x3110], R22 ;  /* 0x0031101601007387 */ /* 0x0001e60000100800 */
[----:B0-----:R-:W2:Y:S01]  /*487c0*/  LDL R22, [R1+0x9c] ;  /* 0x00009c0001167983 */ /* 0x001ea20000100800 */
[----:B------:R-:W2:Y:S02]  /*487d0*/  LDL.LU R21, [R1+0x3180] ;  /* 0x0031800001157983 */ /* 0x000ea40000300800 */
[----:B------:R-:W-:Y:S01]  /*487e0*/  FMUL R2, R2, c[0x0][0x188] ;  /* 0x0000620002027a20 */ /* 0x000fe20000400000 */
[----:B------:R-:W-:-:S02]  /*487f0*/  FMNMX R17, R17, R9, !PT ;  /* 0x0000000911117209 */ /* 0x000fc40007800000 */
[----:B------:R-:W-:Y:S02]  /*48800*/  FMNMX R8, R8, R11, !PT ;  /* 0x0000000b08087209 */ /* 0x000fe40007800000 */
[----:B------:R-:W-:Y:S01]  /*48810*/  FMNMX R3, R2, R3, !PT ;  /* 0x0000000302037209 */ /* 0x000fe20007800000 */
[----:B------:R-:W-:-:S05]  /*48820*/  FMUL R16, R16, c[0x0][0x188] ;  /* 0x0000620010107a20 */ /* 0x000fca0000400000 */
[----:B------:R-:W-:Y:S02]  /*48830*/  FMNMX R16, R16, R25, !PT ;  /* 0x0000001910107209 */ /* 0x000fe40007800000 */
[----:B--2---:R-:W-:Y:S02]  /*48840*/  FMNMX R18, R18, R21, !PT ;  /* 0x0000001512127209 */ /* 0x004fe40007800000 */
[----:B------:R-:W2:Y:S01]  /*48850*/  LDL.LU R21, [R1+0x317c] ;  /* 0x00317c0001157983 */ /* 0x000ea20000300800 */
[----:B------:R-:W2:Y:S02]  /*48860*/  LDL.LU R9, [R1+0x3178] ;  /* 0x0031780001097983 */ /* 0x000ea40000300800 */
[----:B------:R-:W2:Y:S02]  /*48870*/  LDL.LU R11, [R1+0x3174] ;  /* 0x00317400010b7983 */ /* 0x000ea40000300800 */
[----:B------:R-:W2:Y:S01]  /*48880*/  LDL.LU R2, [R1+0x3170] ;  /* 0x0031700001027983 */ /* 0x000ea20000300800 */
[----:B------:R-:W2:Y:S01]  /*48890*/  LDL.LU R25, [R1+0x316c] ;  /* 0x00316c0001197983 */ /* 0x000ea20000300800 */
[----:B------:R-:W-:-:S02]  /*488a0*/  FMUL R6, R6, c[0x0][0x188] ;  /* 0x0000620006067a20 */ /* 0x000fc40000400000 */
[----:B------:R-:W-:-:S03]  /*488b0*/  FMUL R22, R22, c[0x0][0x188] ;  /* 0x0000620016167a20 */ /* 0x000fc60000400000 */
[----:B------:R-:W-:Y:S02]  /*488c0*/  FMNMX R15, R6, R15, !PT ;  /* 0x0000000f060f7209 */ /* 0x000fe40007800000 */
[----:B------:R-:W-:Y:S01]  /*488d0*/  FMNMX R28, R22, R28, !PT ;  /* 0x0000001c161c7209 */ /* 0x000fe20007800000 */
[----:B----4-:R-:W-:-:S05]  /*488e0*/  FMUL R20, R20, c[0x0][0x188] ;  /* 0x0000620014147a20 */ /* 0x010fca0000400000 */
[----:B------:R-:W-:Y:S01]  /*488f0*/  FMNMX R29, R20, R29, !PT ;  /* 0x0000001d141d7209 */ /* 0x000fe20007800000 */
[----:B---3--:R-:W-:-:S05]  /*48900*/  FMUL R20, R4, c[0x0][0x188] ;  /* 0x0000620004147a20 */ /* 0x008fca0000400000 */
[----:B------:R-:W-:Y:S01]  /*48910*/  FMNMX R20, R20, R7, !PT ;  /* 0x0000000714147209 */ /* 0x000fe20007800000 */
[----:B--2---:R-:W-:Y:S02]  /*48920*/  FMUL R2, R2, c[0x0][0x188] ;  /* 0x0000620002027a20 */ /* 0x004fe40000400000 */
[----:B------:R-:W-:-:S03]  /*48930*/  FMUL R22, R9, c[0x0][0x188] ;  /* 0x0000620009167a20 */ /* 0x000fc60000400000 */
[----:B------:R-:W-:Y:S02]  /*48940*/  FMNMX R6, R2, R23, !PT ;  /* 0x0000001702067209 */ /* 0x000fe40007800000 */
[----:B------:R-:W2:Y:S01]  /*48950*/  LDL.LU R23, [R1+0x3168] ;  /* 0x0031680001177983 */ /* 0x000ea20000300800 */
[----:B------:R-:W-:Y:S02]  /*48960*/  STL [R1+0x3114], R9 ;  /* 0x0031140901007387 */ /* 0x000fe40000100800 */
[----:B------:R-:W-:Y:S02]  /*48970*/  STL [R1+0x38], R6 ;  /* 0x0000380601007387 */ /* 0x000fe40000100800 */
[----:B------:R-:W-:Y:S01]  /*48980*/  FMUL R2, R11, c[0x0][0x188] ;  /* 0x000062000b027a20 */ /* 0x000fe20000400000 */
[----:B------:R0:W-:Y:S01]  /*48990*/  STL [R1+0x3118], R11 ;  /* 0x0031180b01007387 */ /* 0x0001e20000100800 */
[----:B------:R-:W-:Y:S01]  /*489a0*/  STL [R1+0x311c], R25 ;  /* 0x00311c1901007387 */ /* 0x000fe20000100800 */
[----:B0-----:R-:W-:-:S02]  /*489b0*/  FMNMX R11, R22, R27, !PT ;  /* 0x0000001b160b7209 */ /* 0x001fc40007800000 */
[----:B------:R-:W3:Y:S01]  /*489c0*/  LDL.LU R27, [R1+0x3164] ;  /* 0x00316400011b7983 */ /* 0x000ee20000300800 */
[----:B------:R-:W-:Y:S02]  /*489d0*/  FMNMX R2, R2, R5, !PT ;  /* 0x0000000502027209 */ /* 0x000fe40007800000 */
[----:B------:R-:W4:Y:S02]  /*489e0*/  LDL.LU R5, [R1+0x3160] ;  /* 0x0031600001057983 */ /* 0x000f240000300800 */
[----:B------:R0:W-:Y:S01]  /*489f0*/  STL [R1+0x3c], R11 ;  /* 0x00003c0b01007387 */ /* 0x0001e20000100800 */
[----:B------:R-:W2:Y:S01]  /*48a00*/  LDL.LU R7, [R1+0x315c] ;  /* 0x00315c0001077983 */ /* 0x000ea20000300800 */
[----:B------:R-:W-:Y:S02]  /*48a10*/  FMUL R9, R12, c[0x0][0x188] ;  /* 0x000062000c097a20 */ /* 0x000fe40000400000 */
[----:B------:R-:W-:Y:S02]  /*48a20*/  STL [R1+0x3158], R12 ;  /* 0x0031580c01007387 */ /* 0x000fe40000100800 */
[----:B------:R-:W-:Y:S01]  /*48a30*/  STL [R1+0xd4], R20 ;  /* 0x0000d41401007387 */ /* 0x000fe20000100800 */
[----:B------:R-:W-:Y:S02]  /*48a40*/  STL [R1+0x3154], R14 ;  /* 0x0031540e01007387 */ /* 0x000fe40000100800 */
[----:B------:R-:W1:Y:S02]  /*48a50*/  SHFL.BFLY PT, R14, R15, 0x2, 0x1f ;  /* 0x0c401f000f0e7f89 */ /* 0x000e6400000e0000 */
[----:B------:R-:W-:-:S02]  /*48a60*/  FMUL R4, R25, c[0x0][0x188] ;  /* 0x0000620019047a20 */ /* 0x000fc40000400000 */
[----:B------:R-:W-:Y:S01]  /*48a70*/  STL [R1+0x3150], R0 ;  /* 0x0031500001007387 */ /* 0x000fe20000100800 */
[----:B0-----:R-:W-:Y:S02]  /*48a80*/  FMNMX R11, R9, R24, !PT ;  /* 0x00000018090b7209 */ /* 0x001fe40007800000 */
[----:B------:R-:W-:Y:S01]  /*48a90*/  FMNMX R24, R4, R10, !PT ;  /* 0x0000000a04187209 */ /* 0x000fe20007800000 */
[----:B------:R-:W-:Y:S01]  /*48aa0*/  FMUL R10, R21, c[0x0][0x188] ;  /* 0x00006200150a7a20 */ /* 0x000fe20000400000 */
[----:B-1----:R-:W-:Y:S01]  /*48ab0*/  FMNMX R15, R15, R14, !PT ;  /* 0x0000000e0f0f7209 */ /* 0x002fe20007800000 */
[----:B---3--:R-:W-:-:S05]  /*48ac0*/  FMUL R12, R27, c[0x0][0x188] ;  /* 0x000062001b0c7a20 */ /* 0x008fca0000400000 */
[----:B------:R-:W-:Y:S02]  /*48ad0*/  FMNMX R20, R12, R26, !PT ;  /* 0x0000001a0c147209 */ /* 0x000fe40007800000 */
[----:B------:R-:W0:Y:S04]  /*48ae0*/  SHFL.BFLY PT, R12, R16, 0x2, 0x1f ;  /* 0x0c401f00100c7f89 */ /* 0x000e2800000e0000 */
[----:B------:R1:W-:Y:S04]  /*48af0*/  STL [R1+0x3120], R27 ;  /* 0x0031201b01007387 */ /* 0x0003e80000100800 */
[----:B-1----:R-:W3:Y:S01]  /*48b00*/  LDL.LU R27, [R1+0xd4] ;  /* 0x0000d400011b7983 */ /* 0x002ee20000300800 */
[----:B----4-:R-:W-:Y:S02]  /*48b10*/  STL [R1+0x3124], R5 ;  /* 0x0031240501007387 */ /* 0x010fe40000100800 */
[----:B--2---:R-:W-:Y:S02]  /*48b20*/  STL [R1+0x3128], R7 ;  /* 0x0031280701007387 */ /* 0x004fe40000100800 */
[----:B------:R1:W-:Y:S02]  /*48b30*/  STL [R1+0x312c], R21 ;  /* 0x00312c1501007387 */ /* 0x0003e40000100800 */
[----:B-1----:R-:W2:Y:S01]  /*48b40*/  LDL.LU R21, [R1+0x3c] ;  /* 0x00003c0001157983 */ /* 0x002ea20000300800 */
[----:B------:R-:W-:Y:S01]  /*48b50*/  STL [R1+0x3130], R23 ;  /* 0x0031301701007387 */ /* 0x000fe20000100800 */
[----:B0-----:R-:W-:-:S02]  /*48b60*/  FMNMX R16, R16, R12, !PT ;  /* 0x0000000c10107209 */ /* 0x001fc40007800000 */
[----:B------:R-:W4:Y:S01]  /*48b70*/  LDL.LU R12, [R1+0x3158] ;  /* 0x00315800010c7983 */ /* 0x000f220000300800 */
[----:B------:R-:W2:Y:S02]  /*48b80*/  LDL.LU R14, [R1+0x3154] ;  /* 0x00315400010e7983 */ /* 0x000ea40000300800 */
[----:B------:R0:W-:Y:S02]  /*48b90*/  STL [R1+0x313c], R13 ;  /* 0x00313c0d01007387 */ /* 0x0001e40000100800 */
[----:B0-----:R-:W2:Y:S01]  /*48ba0*/  LDL.LU R13, [R1+0x38] ;  /* 0x00003800010d7983 */ /* 0x001ea20000300800 */
[----:B------:R-:W-:Y:S02]  /*48bb0*/  FMUL R0, R23, c[0x0][0x188] ;  /* 0x0000620017007a20 */ /* 0x000fe40000400000 */
[----:B------:R-:W-:-:S03]  /*48bc0*/  FMUL R4, R5, c[0x0][0x188] ;  /* 0x0000620005047a20 */ /* 0x000fc60000400000 */
[----:B------:R-:W-:Y:S02]  /*48bd0*/  FMNMX R5, R0, R8, !PT ;  /* 0x0000000800057209 */ /* 0x000fe40007800000 */
[----:B------:R-:W2:Y:S01]  /*48be0*/  SHFL.BFLY PT, R0, R6, 0x2, 0x1f ;  /* 0x0c401f0006007f89 */ /* 0x000ea200000e0000 */
[----:B------:R-:W-:Y:S01]  /*48bf0*/  FMUL R9, R7, c[0x0][0x188] ;  /* 0x0000620007097a20 */ /* 0x000fe20000400000 */
[----:B------:R-:W-:Y:S02]  /*48c00*/  FMNMX R4, R4, R19, !PT ;  /* 0x0000001304047209 */ /* 0x000fe40007800000 */
[----:B------:R-:W-:Y:S01]  /*48c10*/  FMNMX R7, R10, R17, !PT ;  /* 0x000000110a077209 */ /* 0x000fe20007800000 */
[----:B------:R-:W0:Y:S01]  /*48c20*/  SHFL.BFLY PT, R19, R3, 0x2, 0x1f ;  /* 0x0c401f0003137f89 */ /* 0x000e2200000e0000 */
[----:B------:R-:W-:-:S03]  /*48c30*/  FMNMX R9, R9, R18, !PT ;  /* 0x0000001209097209 */ /* 0x000fc60007800000 */
[----:B------:R-:W-:Y:S04]  /*48c40*/  SHFL.BFLY PT, R17, R29, 0x2, 0x1f ;  /* 0x0c401f001d117f89 */ /* 0x000fe800000e0000 */
[----:B------:R-:W1:Y:S01]  /*48c50*/  SHFL.BFLY PT, R18, R28, 0x2, 0x1f ;  /* 0x0c401f001c127f89 */ /* 0x000e6200000e0000 */
[----:B--2---:R-:W-:-:S03]  /*48c60*/  FMNMX R13, R13, R0, !PT ;  /* 0x000000000d0d7209 */ /* 0x004fc60007800000 */
[----:B------:R-:W2:Y:S02]  /*48c70*/  LDL.LU R0, [R1+0x3150] ;  /* 0x0031500001007983 */ /* 0x000ea40000300800 */
[----:B------:R-:W-:Y:S02]  /*48c80*/  STL [R1+0xac], R13 ;  /* 0x0000ac0d01007387 */ /* 0x000fe40000100800 */
[----:B----4-:R-:W-:Y:S02]  /*48c90*/  STL [R1+0x3140], R12 ;  /* 0x0031400c01007387 */ /* 0x010fe40000100800 */
[----:B------:R-:W-:Y:S04]  /*48ca0*/  SHFL.BFLY PT, R12, R16, 0x1, 0x1f ;  /* 0x0c201f00100c7f89 */ /* 0x000fe800000e0000 */
[----:B------:R-:W-:Y:S01]  /*48cb0*/  STL [R1+0x3138], R14 ;  /* 0x0031380e01007387 */ /* 0x000fe20000100800 */
[----:B0-----:R-:W-:-:S02]  /*48cc0*/  FMNMX R19, R3, R19, !PT ;  /* 0x0000001303137209 */ /* 0x001fc40007800000 */
[----:B-1----:R-:W-:Y:S01]  /*48cd0*/  FMNMX R18, R28, R18, !PT ;  /* 0x000000121c127209 */ /* 0x002fe20007800000 */
[----:B------:R-:W-:Y:S01]  /*48ce0*/  SHFL.BFLY PT, R8, R2, 0x2, 0x1f ;  /* 0x0c401f0002087f89 */ /* 0x000fe200000e0000 */
[----:B------:R-:W-:-:S03]  /*48cf0*/  FMNMX R17, R29, R17, !PT ;  /* 0x000000111d117209 */ /* 0x000fc60007800000 */
[----:B------:R-:W0:Y:S04]  /*48d00*/  SHFL.BFLY PT, R28, R2, 0x2, 0x1f ;  /* 0x0c401f00021c7f89 */ /* 0x000e2800000e0000 */
[----:B---3--:R-:W-:Y:S01]  /*48d10*/  SHFL.BFLY PT, R6, R27, 0x2, 0x1f ;  /* 0x0c401f001b067f89 */ /* 0x008fe200000e0000 */
[----:B------:R-:W1:Y:S02]  /*48d20*/  SHFL.BFLY PT, R8, R7, 0x2, 0x1f ;  /* 0x0c401f0007087f89 */ /* 0x000e6400000e0000 */
[----:B------:R-:W3:Y:S02]  /*48d30*/  SHFL.BFLY PT, R3, R27, 0x2, 0x1f ;  /* 0x0c401f001b037f89 */ /* 0x000ee400000e0000 */
[----:B------:R-:W4:Y:S01]  /*48d40*/  SHFL.BFLY PT, R6, R5, 0x2, 0x1f ;  /* 0x0c401f0005067f89 */ /* 0x000f2200000e0000 */
[----:B------:R-:W-:Y:S01]  /*48d50*/  SHFL.BFLY PT, R13, R15, 0x1, 0x1f ;  /* 0x0c201f000f0d7f89 */ /* 0x000fe200000e0000 */
[----:B0-----:R-:W-:-:S02]  /*48d60*/  FMNMX R2, R2, R28, !PT ;  /* 0x0000001c02027209 */ /* 0x001fc40007800000 */
[----:B-1----:R-:W-:Y:S02]  /*48d70*/  FMNMX R28, R7, R8, !PT ;  /* 0x00000008071c7209 */ /* 0x002fe40007800000 */
[----:B---3--:R-:W-:Y:S01]  /*48d80*/  FMNMX R27, R27, R3, !PT ;  /* 0x000000031b1b7209 */ /* 0x008fe20007800000 */
[----:B----4-:R-:W-:Y:S01]  /*48d90*/  FMNMX R3, R5, R6, !PT ;  /* 0x0000000605037209 */ /* 0x010fe20007800000 */
[----:B------:R-:W-:Y:S04]  /*48da0*/  SHFL.BFLY PT, R7, R19, 0x1, 0x1f ;  /* 0x0c201f0013077f89 */ /* 0x000fe800000e0000 */
[----:B------:R-:W-:Y:S04]  /*48db0*/  SHFL.BFLY PT, R6, R18, 0x1, 0x1f ;  /* 0x0c201f0012067f89 */ /* 0x000fe800000e0000 */
[----:B------:R-:W-:Y:S04]  /*48dc0*/  SHFL.BFLY PT, R5, R17, 0x1, 0x1f ;  /* 0x0c201f0011057f89 */ /* 0x000fe800000e0000 */
[----:B--2---:R0:W-:Y:S04]  /*48dd0*/  STL [R1+0x3134], R0 ;  /* 0x0031340001007387 */ /* 0x0041e80000100800 */
[----:B0-----:R-:W2:Y:S01]  /*48de0*/  LDL.LU R0, [R1+0xac] ;  /* 0x0000ac0001007983 */ /* 0x001ea20000300800 */
[----:B------:R-:W-:Y:S02]  /*48df0*/  STL [R1+0x3148], R12 ;  /* 0x0031480c01007387 */ /* 0x000fe40000100800 */
[----:B------:R-:W-:Y:S02]  /*48e00*/  STL [R1+0x3144], R16 ;  /* 0x0031441001007387 */ /* 0x000fe40000100800 */
[----:B------:R-:W-:Y:S02]  /*48e10*/  STL [R1+0x314c], R15 ;  /* 0x00314c0f01007387 */ /* 0x000fe40000100800 */
[----:B------:R-:W0:Y:S04]  /*48e20*/  SHFL.BFLY PT, R15, R19, 0x1, 0x1f ;  /* 0x0c201f00130f7f89 */ /* 0x000e2800000e0000 */
[----:B------:R-:W1:Y:S04]  /*48e30*/  SHFL.BFLY PT, R12, R18, 0x1, 0x1f ;  /* 0x0c201f00120c7f89 */ /* 0x000e6800000e0000 */
[----:B------:R-:W3:Y:S01]  /*48e40*/  SHFL.BFLY PT, R16, R17, 0x1, 0x1f ;  /* 0x0c201f0011107f89 */ /* 0x000ee200000e0000 */
[----:B0-----:R-:W-:-:S02]  /*48e50*/  FMNMX R19, R19, R15, !PT ;  /* 0x0000000f13137209 */ /* 0x001fc40007800000 */
[----:B-1----:R-:W-:Y:S01]  /*48e60*/  FMNMX R18, R18, R12, !PT ;  /* 0x0000000c12127209 */ /* 0x002fe20007800000 */
[----:B------:R-:W4:Y:S01]  /*48e70*/  LDL.LU R15, [R1+0x314c] ;  /* 0x00314c00010f7983 */ /* 0x000f220000300800 */
[----:B------:R-:W4:Y:S01]  /*48e80*/  LDL.LU R12, [R1+0x3148] ;  /* 0x00314800010c7983 */ /* 0x000f220000300800 */
[----:B---3--:R-:W-:Y:S02]  /*48e90*/  FMNMX R17, R17, R16, !PT ;  /* 0x0000001011117209 */ /* 0x008fe40007800000 */
[----:B------:R-:W3:Y:S04]  /*48ea0*/  LDL.LU R16, [R1+0x3144] ;  /* 0x0031440001107983 */ /* 0x000ee80000300800 */
[----:B------:R-:W0:Y:S04]  /*48eb0*/  SHFL.BFLY PT, R29, R21, 0x2, 0x1f ;  /* 0x0c401f00151d7f89 */ /* 0x000e2800000e0000 */
[----:B------:R-:W1:Y:S04]  /*48ec0*/  SHFL.BFLY PT, R23, R20, 0x2, 0x1f ;  /* 0x0c401f0014177f89 */ /* 0x000e6800000e0000 */
[----:B------:R0:W-:Y:S04]  /*48ed0*/  SHFL.BFLY PT, R10, R21, 0x2, 0x1f ;  /* 0x0c401f00150a7f89 */ /* 0x0001e800000e0000 */
[----:B------:R-:W1:Y:S04]  /*48ee0*/  SHFL.BFLY PT, R26, R11, 0x2, 0x1f ;  /* 0x0c401f000b1a7f89 */ /* 0x000e6800000e0000 */
[----:B------:R-:W1:Y:S01]  /*48ef0*/  SHFL.BFLY PT, R25, R24, 0x2, 0x1f ;  /* 0x0c401f0018197f89 */ /* 0x000e6200000e0000 */
[----:B------:R-:W1:Y:S03]  /*48f00*/  SHFL.BFLY PT, R10, R9, 0x2, 0x1f ;  /* 0x0c401f00090a7f89 */ /* 0x000e6600000e0000 */
[----:B------:R-:W1:Y:S01]  /*48f10*/  SHFL.BFLY PT, R7, R2, 0x1, 0x1f ;  /* 0x0c201f0002077f89 */ /* 0x000e6200000e0000 */
[----:B0-----:R-:W-:-:S02]  /*48f20*/  FMNMX R21, R21, R29, !PT ;  /* 0x0000001d15157209 */ /* 0x001fc40007800000 */
[----:B-1----:R-:W-:-:S03]  /*48f30*/  FMNMX R20, R20, R23, !PT ;  /* 0x0000001714147209 */ /* 0x002fc60007800000 */
[----:B------:R-:W0:Y:S04]  /*48f40*/  SHFL.BFLY PT, R23, R21, 0x1, 0x1f ;  /* 0x0c201f0015177f89 */ /* 0x000e2800000e0000 */
[----:B------:R-:W1:Y:S01]  /*48f50*/  SHFL.BFLY PT, R22, R4, 0x2, 0x1f ;  /* 0x0c401f0004167f89 */ /* 0x000e6200000e0000 */
[----:B------:R-:W-:-:S03]  /*48f60*/  FMNMX R11, R11, R26, !PT ;  /* 0x0000001a0b0b7209 */ /* 0x000fc60007800000 */
[----:B------:R-:W1:Y:S01]  /*48f70*/  SHFL.BFLY PT, R5, R27, 0x1, 0x1f ;  /* 0x0c201f001b057f89 */ /* 0x000e6200000e0000 */
[----:B------:R-:W-:Y:S02]  /*48f80*/  FMNMX R24, R24, R25, !PT ;  /* 0x0000001918187209 */ /* 0x000fe40007800000 */
[----:B------:R-:W-:Y:S01]  /*48f90*/  FMNMX R29, R9, R10, !PT ;  /* 0x0000000a091d7209 */ /* 0x000fe20007800000 */
[----:B------:R-:W1:Y:S04]  /*48fa0*/  SHFL.BFLY PT, R25, R11, 0x1, 0x1f ;  /* 0x0c201f000b197f89 */ /* 0x000e6800000e0000 */
[----:B------:R-:W1:Y:S01]  /*48fb0*/  SHFL.BFLY PT, R9, R24, 0x1, 0x1f ;  /* 0x0c201f0018097f89 */ /* 0x000e6200000e0000 */
[----:B------:R-:W-:Y:S02]  /*48fc0*/  FMNMX R2, R2, R7, !PT ;  /* 0x0000000702027209 */ /* 0x000fe40007800000 */
[----:B0-----:R-:W-:-:S02]  /*48fd0*/  FMNMX R21, R21, R23, !PT ;  /* 0x0000001715157209 */ /* 0x001fc40007800000 */
[----:B-1----:R-:W-:Y:S02]  /*48fe0*/  FMNMX R4, R4, R22, !PT ;  /* 0x0000001604047209 */ /* 0x002fe40007800000 */
[----:B------:R-:W0:Y:S04]  /*48ff0*/  SHFL.BFLY PT, R22, R20, 0x1, 0x1f ;  /* 0x0c201f0014167f89 */ /* 0x000e2800000e0000 */
[----:B------:R-:W1:Y:S01]  /*49000*/  SHFL.BFLY PT, R6, R4, 0x1, 0x1f ;  /* 0x0c201f0004067f89 */ /* 0x000e6200000e0000 */
[----:B------:R-:W-:-:S03]  /*49010*/  FMNMX R27, R27, R5, !PT ;  /* 0x000000051b1b7209 */ /* 0x000fc60007800000 */
[----:B------:R-:W1:Y:S01]  /*49020*/  SHFL.BFLY PT, R26, R29, 0x1, 0x1f ;  /* 0x0c201f001d1a7f89 */ /* 0x000e6200000e0000 */
[----:B------:R-:W-:-:S03]  /*49030*/  FMNMX R11, R11, R25, !PT ;  /* 0x000000190b0b7209 */ /* 0x000fc60007800000 */
[----:B------:R-:W1:Y:S04]  /*49040*/  SHFL.BFLY PT, R10, R28, 0x1, 0x1f ;  /* 0x0c201f001c0a7f89 */ /* 0x000e6800000e0000 */
[----:B------:R-:W1:Y:S01]  /*49050*/  SHFL.BFLY PT, R8, R3, 0x1, 0x1f ;  /* 0x0c201f0003087f89 */ /* 0x000e6200000e0000 */
[----:B------:R-:W-:Y:S02]  /*49060*/  FMNMX R24, R24, R9, !PT ;  /* 0x0000000918187209 */ /* 0x000fe40007800000 */
[----:B0-----:R-:W-:Y:S02]  /*49070*/  FMNMX R20, R20, R22, !PT ;  /* 0x0000001614147209 */ /* 0x001fe40007800000 */
[----:B-1----:R-:W-:Y:S02]  /*49080*/  FMNMX R4, R4, R6, !PT ;  /* 0x0000000604047209 */ /* 0x002fe40007800000 */
[----:B------:R-:W-:-:S02]  /*49090*/  FMNMX R29, R29, R26, !PT ;  /* 0x0000001a1d1d7209 */ /* 0x000fc40007800000 */
[----:B------:R-:W-:Y:S02]  /*490a0*/  FMNMX R28, R28, R10, !PT ;  /* 0x0000000a1c1c7209 */ /* 0x000fe40007800000 */
[----:B------:R-:W-:Y:S01]  /*490b0*/  FMNMX R3, R3, R8, !PT ;  /* 0x0000000803037209 */ /* 0x000fe20007800000 */
[----:B--2---:R-:W0:Y:S02]  /*490c0*/  SHFL.BFLY PT, R14, R0, 0x1, 0x1f ;  /* 0x0c201f00000e7f89 */ /* 0x004e2400000e0000 */
[----:B0-----:R-:W-:Y:S02]  /*490d0*/  FMNMX R0, R0, R14, !PT ;  /* 0x0000000e00007209 */ /* 0x001fe40007800000 */
[----:B----4-:R-:W-:Y:S02]  /*490e0*/  FMNMX R15, R15, R13, !PT ;  /* 0x0000000d0f0f7209 */ /* 0x010fe40007800000 */
[----:B---3--:R-:W-:Y:S02]  /*490f0*/  FMNMX R16, R16, R12, !PT ;  /* 0x0000000c10107209 */ /* 0x008fe40007800000 */
[----:B------:R-:W2:Y:S01]  /*49100*/  LDL.LU R12, [R1+0x3140] ;  /* 0x00314000010c7983 */ /* 0x000ea20000300800 */
[----:B------:R-:W3:Y:S02]  /*49110*/  LDL.LU R13, [R1+0x313c] ;  /* 0x00313c00010d7983 */ /* 0x000ee40000300800 */
[----:B------:R-:W4:Y:S02]  /*49120*/  LDL.LU R14, [R1+0x3138] ;  /* 0x00313800010e7983 */ /* 0x000f240000300800 */
[----:B------:R0:W-:Y:S02]  /*49130*/  STL [R1+0xac], R0 ;  /* 0x0000ac0001007387 */ /* 0x0001e40000100800 */
[----:B0-----:R-:W2:Y:S01]  /*49140*/  LDL.LU R0, [R1+0x3134] ;  /* 0x0031340001007983 */ /* 0x001ea20000300800 */
[----:B------:R-:W2:Y:S02]  /*49150*/  LDL.LU R23, [R1+0x3130] ;  /* 0x0031300001177983 */ /* 0x000ea40000300800 */
[----:B------:R0:W-:Y:S02]  /*49160*/  STL [R1+0xa8], R21 ;  /* 0x0000a81501007387 */ /* 0x0001e40000100800 */
[----:B0-----:R-:W2:Y:S01]  /*49170*/  LDL.LU R21, [R1+0x312c] ;  /* 0x00312c0001157983 */ /* 0x001ea20000300800 */
[----:B------:R-:W2:Y:S02]  /*49180*/  LDL.LU R7, [R1+0x3128] ;  /* 0x0031280001077983 */ /* 0x000ea40000300800 */
[----:B------:R0:W-:Y:S02]  /*49190*/  STL [R1+0xa4], R2 ;  /* 0x0000a40201007387 */ /* 0x0001e40000100800 */
[----:B------:R-:W2:Y:S01]  /*491a0*/  LDL.LU R5, [R1+0x3124] ;  /* 0x0031240001057983 */ /* 0x000ea20000300800 */
[----:B0-----:R-:W0:Y:S04]  /*491b0*/  S2R R2, SR_TID.X ;  /* 0x0000000000027919 */ /* 0x001e280000002100 */
[----:B------:R1:W-:Y:S04]  /*491c0*/  STL [R1+0xa0], R27 ;  /* 0x0000a01b01007387 */ /* 0x0003e80000100800 */
[----:B-1----:R-:W2:Y:S01]  /*491d0*/  LDL.LU R27, [R1+0x3120] ;  /* 0x00312000011b7983 */ /* 0x002ea20000300800 */
[----:B------:R-:W2:Y:S02]  /*491e0*/  LDL.LU R25, [R1+0x311c] ;  /* 0x00311c0001197983 */ /* 0x000ea40000300800 */
[----:B------:R1:W-:Y:S02]  /*491f0*/  STL [R1+0x3c], R11 ;  /* 0x00003c0b01007387 */ /* 0x0003e40000100800 */
[----:B-1----:R-:W2:Y:S01]  /*49200*/  LDL.LU R11, [R1+0x3118] ;  /* 0x00311800010b7983 */ /* 0x002ea20000300800 */
[----:B------:R-:W2:Y:S02]  /*49210*/  LDL.LU R9, [R1+0x3114] ;  /* 0x0031140001097983 */ /* 0x000ea40000300800 */
[----:B------:R0:W-:Y:S02]  /*49220*/  STL [R1+0x38], R24 ;  /* 0x0000381801007387 */ /* 0x0001e40000100800 */
[----:B------:R-:W2:Y:S01]  /*49230*/  LDL.LU R22, [R1+0x3110] ;  /* 0x0031100001167983 */ /* 0x000ea20000300800 */
[C---:B0-----:R-:W-:Y:S01]  /*49240*/  LOP3.LUT R24, R2.reuse, 0x1c, RZ, 0xc0, !PT ;  /* 0x0000001c02187812 */ /* 0x041fe200078ec0ff */
[----:B------:R-:W-:-:S04]  /*49250*/  LOP3.LUT R2, R2, 0x7f, RZ, 0xc0, !PT ;  /* 0x0000007f02027812 */ /* 0x000fc800078ec0ff */
[----:B------:R-:W-:Y:S02]  /*49260*/  SHF.R.U32.HI R2, RZ, 0x3, R2 ;  /* 0x00000003ff027819 */ /* 0x000fe40000011602 */
[----:B------:R-:W-:Y:S01]  /*49270*/  SHF.L.U32 R24, R24, 0x2, RZ ;  /* 0x0000000218187819 */ /* 0x000fe200000006ff */
[----:B------:R0:W-:Y:S01]  /*49280*/  STL [R1+0x34], R20 ;  /* 0x0000341401007387 */ /* 0x0001e20000100800 */
[----:B------:R-:W-:-:S05]  /*49290*/  LOP3.LUT R2, R2, 0xc, RZ, 0xc0, !PT ;  /* 0x0000000c02027812 */ /* 0x000fca00078ec0ff */
[----:B------:R-:W-:Y:S01]  /*492a0*/  IMAD.IADD R2, R24, 0x1, R2 ;  /* 0x0000000118027824 */ /* 0x000fe200078e0202 */
[----:B0-----:R-:W2:Y:S01]  /*492b0*/  LDL.LU R20, [R1+0x310c] ;  /* 0x00310c0001147983 */ /* 0x001ea20000300800 */
[----:B------:R-:W2:Y:S02]  /*492c0*/  LDL.LU R6, [R1+0x3108] ;  /* 0x0031080001067983 */ /* 0x000ea40000300800 */
[----:B------:R0:W-:Y:S01]  /*492d0*/  STL [R1+0x30], R4 ;  /* 0x0000300401007387 */ /* 0x0001e20000100800 */
[----:B------:R1:W-:Y:S01]  /*492e0*/  @!P0 STS [R2+0x20000], R19 ;  /* 0x0200001302008388 */ /* 0x0003e20000000800 */
[----:B------:R1:W-:Y:S02]  /*492f0*/  @!P0 STS [R2+0x20080], R18 ;  /* 0x0200801202008388 */ /* 0x0003e40000000800 */
[----:B------:R1:W-:Y:S01]  /*49300*/  @!P0 STS [R2+0x20100], R17 ;  /* 0x0201001102008388 */ /* 0x0003e20000000800 */
[----:B0-----:R-:W2:Y:S01]  /*49310*/  LDL.LU R4, [R1+0x3104] ;  /* 0x0031040001047983 */ /* 0x001ea20000300800 */
[----:B------:R-:W3:Y:S02]  /*49320*/  LDL.LU R26, [R1+0x3100] ;  /* 0x00310000011a7983 */ /* 0x000ee40000300800 */
[----:B------:R-:W3:Y:S02]  /*49330*/  LDL.LU R24, [R1+0x30fc] ;  /* 0x0030fc0001187983 */ /* 0x000ee40000300800 */
[----:B------:R-:W3:Y:S01]  /*49340*/  LDL.LU R10, [R1+0x30f8] ;  /* 0x0030f800010a7983 */ /* 0x000ee20000300800 */
[----:B------:R-:W3:Y:S01]  /*49350*/  LDL.LU R8, [R1+0x30f4] ;  /* 0x0030f40001087983 */ /* 0x000ee20000300800 */
[----:B-1----:R-:W3:Y:S02]  /*49360*/  LDL.LU R19, [R1+0x30f0] ;  /* 0x0030f00001137983 */ /* 0x002ee40000300800 */
[----:B------:R-:W3:Y:S02]  /*49370*/  LDL.LU R18, [R1+0x30ec] ;  /* 0x0030ec0001127983 */ /* 0x000ee40000300800 */
[----:B------:R-:W3:Y:S01]  /*49380*/  LDL.LU R17, [R1+0x30e8] ;  /* 0x0030e80001117983 */ /* 0x000ee20000300800 */
[----:B------:R0:W-:Y:S01]  /*49390*/  @!P0 STS [R2+0x20180], R16 ;  /* 0x0201801002008388 */ /* 0x0001e20000000800 */
[----:B------:R1:W-:Y:S03]  /*493a0*/  @!P0 STS [R2+0x20200], R15 ;  /* 0x0202000f02008388 */ /* 0x0003e60000000800 */
[----:B0-----:R-:W3:Y:S01]  /*493b0*/  LDL.LU R16, [R1+0x30e4] ;  /* 0x0030e40001107983 */ /* 0x001ee20000300800 */
[----:B-1----:R-:W3:Y:S03]  /*493c0*/  LDL.LU R15, [R1+0x30e0] ;  /* 0x0030e000010f7983 */ /* 0x002ee60000300800 */
[----:B--2---:R0:W-:Y:S04]  /*493d0*/  STL [R1+0x30dc], R4 ;  /* 0x0030dc0401007387 */ /* 0x0041e80000100800 */
[----:B0-----:R-:W2:Y:S01]  /*493e0*/  LDL.LU R4, [R1+0xac] ;  /* 0x0000ac0001047983 */ /* 0x001ea20000300800 */
[----:B------:R0:W-:Y:S03]  /*493f0*/  STL [R1+0x30d8], R5 ;  /* 0x0030d80501007387 */ /* 0x0001e60000100800 */
[----:B0-----:R-:W4:Y:S01]  /*49400*/  LDL.LU R5, [R1+0xa8] ;  /* 0x0000a80001057983 */ /* 0x001f220000300800 */
[----:B---3--:R0:W-:Y:S03]  /*49410*/  STL [R1+0x30d4], R15 ;  /* 0x0030d40f01007387 */ /* 0x0081e60000100800 */
[----:B0-----:R-:W3:Y:S01]  /*49420*/  LDL.LU R15, [R1+0xa4] ;  /* 0x0000a400010f7983 */ /* 0x001ee20000300800 */
[----:B------:R0:W-:Y:S03]  /*49430*/  STL [R1+0x30d0], R6 ;  /* 0x0030d00601007387 */ /* 0x0001e60000100800 */
[----:B0-----:R-:W3:Y:S01]  /*49440*/  LDL.LU R6, [R1+0xa0] ;  /* 0x0000a00001067983 */ /* 0x001ee20000300800 */
[----:B------:R0:W-:Y:S03]  /*49450*/  STL [R1+0x30cc], R7 ;  /* 0x0030cc0701007387 */ /* 0x0001e60000100800 */
[----:B0-----:R-:W3:Y:S04]  /*49460*/  LDL.LU R7, [R1+0x3c] ;  /* 0x00003c0001077983 */ /* 0x001ee80000300800 */
[----:B--2---:R0:W-:Y:S04]  /*49470*/  @!P0 STS [R2+0x20280], R4 ;  /* 0x0202800402008388 */ /* 0x0041e80000000800 */
[----:B0-----:R-:W2:Y:S04]  /*49480*/  LDL.LU R4, [R1+0x30dc] ;  /* 0x0030dc0001047983 */ /* 0x001ea80000300800 */
[----:B----4-:R0:W-:Y:S04]  /*49490*/  @!P0 STS [R2+0x20300], R5 ;  /* 0x0203000502008388 */ /* 0x0101e80000000800 */
[----:B0-----:R-:W4:Y:S04]  /*494a0*/  LDL.LU R5, [R1+0x30d8] ;  /* 0x0030d80001057983 */ /* 0x001f280000300800 */
[----:B---3--:R0:W-:Y:S04]  /*494b0*/  @!P0 STS [R2+0x20380], R15 ;  /* 0x0203800f02008388 */ /* 0x0081e80000000800 */
[----:B0-----:R-:W3:Y:S04]  /*494c0*/  LDL.LU R15, [R1+0x30d4] ;  /* 0x0030d400010f7983 */ /* 0x001ee80000300800 */
[----:B------:R0:W-:Y:S04]  /*494d0*/  @!P0 STS [R2+0x20400], R6 ;  /* 0x0204000602008388 */ /* 0x0001e80000000800 */
[----:B0-----:R-:W2:Y:S04]  /*494e0*/  LDL.LU R6, [R1+0x30d0] ;  /* 0x0030d00001067983 */ /* 0x001ea80000300800 */
[----:B------:R0:W-:Y:S04]  /*494f0*/  @!P0 STS [R2+0x20480], R7 ;  /* 0x0204800702008388 */ /* 0x0001e80000000800 */
[----:B0-----:R-:W2:Y:S01]  /*49500*/  LDL.LU R7, [R1+0x30cc] ;  /* 0x0030cc0001077983 */ /* 0x001ea20000300800 */
[----:B------:R0:W-:Y:S03]  /*49510*/  STL [R1+0x30c8], R16 ;  /* 0x0030c81001007387 */ /* 0x0001e60000100800 */
[----:B0-----:R-:W2:Y:S01]  /*49520*/  LDL.LU R16, [R1+0x30] ;  /* 0x0000300001107983 */ /* 0x001ea20000300800 */
[----:B------:R0:W-:Y:S03]  /*49530*/  STL [R1+0x30c4], R17 ;  /* 0x0030c41101007387 */ /* 0x0001e60000100800 */
[----:B0-----:R-:W2:Y:S01]  /*49540*/  LDL.LU R17, [R1+0x38] ;  /* 0x0000380001117983 */ /* 0x001ea20000300800 */
[----:B------:R0:W-:Y:S03]  /*49550*/  STL [R1+0x30c0], R20 ;  /* 0x0030c01401007387 */ /* 0x0001e60000100800 */
[----:B0-----:R-:W3:Y:S01]  /*49560*/  LDL.LU R20, [R1+0x34] ;  /* 0x0000340001147983 */ /* 0x001ee20000300800 */
[----:B------:R-:W-:Y:S02]  /*49570*/  STL [R1+0x30bc], R21 ;  /* 0x0030bc1501007387 */ /* 0x000fe40000100800 */
[----:B------:R-:W-:Y:S02]  /*49580*/  STL [R1+0x30b8], R18 ;  /* 0x0030b81201007387 */ /* 0x000fe40000100800 */
[----:B------:R-:W-:Y:S01]  /*49590*/  STL [R1+0x30b4], R19 ;  /* 0x0030b41301007387 */ /* 0x000fe20000100800 */
[----:B------:R-:W-:Y:S01]  /*495a0*/  STL [R1+0x30b0], R22 ;  /* 0x0030b01601007387 */ /* 0x000fe20000100800 */
[----:B------:R-:W-:Y:S03]  /*495b0*/  STL [R1+0x30ac], R23 ;  /* 0x0030ac1701007387 */ /* 0x000fe60000100800 */
[----:B--2---:R0:W-:Y:S04]  /*495c0*/  @!P0 STS [R2+0x20500], R17 ;  /* 0x0205001102008388 */ /* 0x0041e80000000800 */
[----:B0-----:R-:W0:Y:S04]  /*495d0*/  S2R R17, SR_TID.X ;  /* 0x0000000000117919 */ /* 0x001e280000002100 */
[----:B---3--:R-:W-:Y:S01]  /*495e0*/  @!P0 STS [R2+0x20580], R20 ;  /* 0x0205801402008388 */ /* 0x008fe20000000800 */
[----:B------:R0:W-:Y:S02]  /*495f0*/  @!P0 STS [R2+0x20600], R16 ;  /* 0x0206001002008388 */ /* 0x0001e40000000800 */
[----:B------:R-:W-:Y:S02]  /*49600*/  @!P0 STS [R2+0x20680], R29 ;  /* 0x0206801d02008388 */ /* 0x000fe40000000800 */
[----:B------:R-:W-:Y:S01]  /*49610*/  @!P0 STS [R2+0x20700], R28 ;  /* 0x0207001c02008388 */ /* 0x000fe20000000800 */
[----:B------:R-:W-:Y:S01]  /*49620*/  @!P0 STS [R2+0x20780], R3 ;  /* 0x0207800302008388 */ /* 0x000fe20000000800 */
[----:B------:R-:W-:Y:S01]  /*49630*/  BAR.SYNC.DEFER_BLOCKING 0x0 ;  /* 0x0000000000007b1d */ /* 0x000fe20000010000 */
[----:B0-----:R-:W-:-:S05]  /*49640*/  LOP3.LUT R16, R17, 0x7f, RZ, 0xc0, !PT ;  /* 0x0000007f11107812 */ /* 0x001fca00078ec0ff */
[----:B------:R-:W0:Y:S04]  /*49650*/  LDS R29, [R16.X4+0x20000] ;  /* 0x02000000101d7984 */ /* 0x000e280000004800 */
[----:B------:R-:W1:Y:S04]  /*49660*/  LDS R28, [R16.X4+0x20200] ;  /* 0x02020000101c7984 */ /* 0x000e680000004800 */
[----:B------:R-:W2:Y:S04]  /*49670*/  LDS R3, [R16.X4+0x20400] ;  /* 0x0204000010037984 */ /* 0x000ea80000004800 */
[----:B------:R-:W3:Y:S04]  /*49680*/  LDS R18, [R16.X4+0x20600] ;  /* 0x0206000010127984 */ /* 0x000ee80000004800 */
[----:B0-----:R-:W0:Y:S04]  /*49690*/  SHFL.BFLY PT, R2, R29, 0x2, 0x1f ;  /* 0x0c401f001d027f89 */ /* 0x001e2800000e0000 */
[----:B-1----:R-:W1:Y:S04]  /*496a0*/  SHFL.BFLY PT, R21, R28, 0x2, 0x1f ;  /* 0x0c401f001c157f89 */ /* 0x002e6800000e0000 */
[----:B--2---:R-:W2:Y:S04]  /*496b0*/  SHFL.BFLY PT, R20, R3, 0x2, 0x1f ;  /* 0x0c401f0003147f89 */ /* 0x004ea800000e0000 */
[----:B---3--:R-:W3:Y:S01]  /*496c0*/  SHFL.BFLY PT, R19, R18, 0x2, 0x1f ;  /* 0x0c401f0012137f89 */ /* 0x008ee200000e0000 */
[----:B0-----:R-:W-:Y:S01]  /*496d0*/  FMNMX R2, R29, R2, !PT ;  /* 0x000000021d027209 */ /* 0x001fe20007800000 */
[----:B-1----:R-:W-:Y:S01]  /*496e0*/  FMNMX R29, R28, R21, !PT ;  /* 0x000000151c1d7209 */ /* 0x002fe20007800000 */
[----:B--2---:R-:W-:Y:S01]  /*496f0*/  FMNMX R28, R3, R20, !PT ;  /* 0x00000014031c7209 */ /* 0x004fe20007800000 */
[----:B---3--:R-:W-:Y:S01]  /*49700*/  FMNMX R3, R18, R19, !PT ;  /* 0x0000001312037209 */ /* 0x008fe20007800000 */
[----:B------:R-:W2:Y:S04]  /*49710*/  LDL.LU R21, [R1+0x90] ;  /* 0x0000900001157983 */ /* 0x000ea80000300800 */
[----:B------:R-:W0:Y:S04]  /*49720*/  SHFL.BFLY PT, R18, R2, 0x1, 0x1f ;  /* 0x0c201f0002127f89 */ /* 0x000e2800000e0000 */
[----:B------:R-:W1:Y:S04]  /*49730*/  SHFL.BFLY PT, R22, R29, 0x1, 0x1f ;  /* 0x0c201f001d167f89 */ /* 0x000e6800000e0000 */
[----:B------:R-:W3:Y:S01]  /*49740*/  SHFL.BFLY PT, R19, R3, 0x1, 0x1f ;  /* 0x0c201f0003137f89 */ /* 0x000ee200000e0000 */
[----:B------:R-:W2:Y:S01]  /*49750*/  LDL.LU R20, [R1+0x94] ;  /* 0x0000940001147983 */ /* 0x000ea20000300800 */
[----:B0-----:R-:W-:-:S02]  /*49760*/  FMNMX R18, R2, R18, !PT ;  /* 0x0000001202127209 */ /* 0x001fc40007800000 */
[----:B-1----:R-:W-:Y:S01]  /*49770*/  FMNMX R29, R29, R22, !PT ;  /* 0x000000161d1d7209 */ /* 0x002fe20007800000 */
[----:B------:R-:W2:Y:S01]  /*49780*/  LDL R2, [R1+0x398] ;  /* 0x0003980001027983 */ /* 0x000ea20000100800 */
[----:B------:R-:W4:Y:S01]  /*49790*/  LDL.LU R22, [R1+0xb8] ;  /* 0x0000b80001167983 */ /* 0x000f220000300800 */
[----:B---3--:R-:W-:Y:S02]  /*497a0*/  FMNMX R3, R3, R19, !PT ;  /* 0x0000001303037209 */ /* 0x008fe40007800000 */
[----:B------:R-:W-:Y:S04]  /*497b0*/  @!P0 STS [R16.X4+0x20000], R18 ;  /* 0x0200001210008388 */ /* 0x000fe80000004800 */
[----:B------:R-:W3:Y:S01]  /*497c0*/  LDL.LU R19, [R1+0xbc] ;  /* 0x0000bc0001137983 */ /* 0x000ee20000300800 */
[----:B------:R0:W-:Y:S03]  /*497d0*/  @!P0 STS [R16.X4+0x20200], R29 ;  /* 0x0202001d10008388 */ /* 0x0001e60000004800 */
[----:B0-----:R-:W3:Y:S04]  /*497e0*/  LDL.LU R29, [R1+0xb0] ;  /* 0x0000b000011d7983 */ /* 0x001ee80000300800 */
[----:B------:R-:W0:Y:S02]  /*497f0*/  SHFL.BFLY PT, R23, R28, 0x1, 0x1f ;  /* 0x0c201f001c177f89 */ /* 0x000e2400000e0000 */
[----:B0-----:R-:W-:-:S05]  /*49800*/  FMNMX R28, R28, R23, !PT ;  /* 0x000000171c1c7209 */ /* 0x001fca0007800000 */
[----:B------:R-:W-:Y:S01]  /*49810*/  @!P0 STS [R16.X4+0x20400], R28 ;  /* 0x0204001c10008388 */ /* 0x000fe20000004800 */
[----:B------:R-:W-:Y:S02]  /*49820*/  @!P0 STS [R16.X4+0x20600], R3 ;  /* 0x0206000310008388 */ /* 0x000fe40000004800 */
[----:B------:R-:W-:Y:S01]  /*49830*/  BAR.SYNC.DEFER_BLOCKING 0x0 ;  /* 0x0000000000007b1d */ /* 0x000fe20000010000 */
[----:B------:R-:W-:-:S05]  /*49840*/  LOP3.LUT R23, R17, 0x1c, RZ, 0xc0, !PT ;  /* 0x0000001c11177812 */ /* 0x000fca00078ec0ff */
[----:B------:R-:W4:Y:S01]  /*49850*/  LDL R17, [R1+0x39c] ;  /* 0x00039c0001117983 */ /* 0x000f220000100800 */
[----:B------:R-:W4:Y:S03]  /*49860*/  LDL.LU R18, [R1+0x98] ;  /* 0x0000980001127983 */ /* 0x000f260000300800 */
[----:B------:R-:W2:Y:S04]  /*49870*/  LDS R3, [R23.X4+0x20000] ;  /* 0x0200000017037984 */ /* 0x000ea80000004800 */
[----:B------:R-:W4:Y:S01]  /*49880*/  LDS R28, [R23.X4+0x20080] ;  /* 0x02008000171c7984 */ /* 0x000f220000004800 */
[----:B--2---:R-:W-:-:S03]  /*49890*/  FMNMX R16, R3, R2, !PT ;  /* 0x0000000203107209 */ /* 0x004fc60007800000 */
[----:B------:R-:W0:Y:S04]  /*498a0*/  LDS R2, [R23.X4+0x20100] ;  /* 0x0201000017027984 */ /* 0x000e280000004800 */
[----:B------:R-:W-:Y:S01]  /*498b0*/  STL [R1+0x1060], R16 ;  /* 0x0010601001007387 */ /* 0x000fe20000100800 */
[----:B---3--:R-:W-:-:S04]  /*498c0*/  FFMA R3, R29, c[0x0][0x188], -R16 ;  /* 0x000062001d037a23 */ /* 0x008fc80000000810 */
[----:B------:R-:W-:Y:S02]  /*498d0*/  FMUL R29, R3, 1.4426950216293334961 ;  /* 0x3fb8aa3b031d7820 */ /* 0x000fe40000400000 */
[----:B------:R-:W2:Y:S04]  /*498e0*/  LDL.LU R3, [R1+0xb4] ;  /* 0x0000b40001037983 */ /* 0x000ea80000300800 */
[----:B------:R-:W1:Y:S02]  /*498f0*/  MUFU.EX2 R29, R29 ;  /* 0x0000001d001d7308 */ /* 0x000e640000000800 */
[----:B-1----:R1:W-:Y:S01]  /*49900*/  STL [R1+0xd0], R29 ;  /* 0x0000d01d01007387 */ /* 0x0023e20000100800 */
[----:B----4-:R-:W-:Y:S01]  /*49910*/  FMNMX R17, R28, R17, !PT ;  /* 0x000000111c117209 */ /* 0x010fe20007800000 */
[----:B--2---:R-:W-:-:S04]  /*49920*/  FFMA R3, R3, c[0x0][0x188], -R16 ;  /* 0x0000620003037a23 */ /* 0x004fc80000000810 */
[----:B-1----:R-:W-:-:S06]  /*49930*/  FMUL R29, R3, 1.4426950216293334961 ;  /* 0x3fb8aa3b031d7820 */ /* 0x002fcc0000400000 */
[----:B------:R-:W1:Y:S01]  /*49940*/  MUFU.EX2 R29, R29 ;  /* 0x0000001d001d7308 */ /* 0x000e620000000800 */
[----:B------:R-:W-:Y:S02]  /*49950*/  FFMA R3, R21, c[0x0][0x188], -R16 ;  /* 0x0000620015037a23 */ /* 0x000fe40000000810 */
[----:B------:R-:W2:Y:S04]  /*49960*/  LDL.LU R21, [R1+0x50] ;  /* 0x0000500001157983 */ /* 0x000ea80000300800 */
[----:B-1----:R1:W-:Y:S02]  /*49970*/  STL [R1+0xcc], R29 ;  /* 0x0000cc1d01007387 */ /* 0x0023e40000100800 */
[----:B-1----:R-:W-:-:S04]  /*49980*/  FMUL R29, R3, 1.4426950216293334961 ;  /* 0x3fb8aa3b031d7820 */ /* 0x002fc80000400000 */
[----:B------:R1:W3:Y:S01]  /*49990*/  MUFU.EX2 R28, R29 ;  /* 0x0000001d001c7308 */ /* 0x0002e20000000800 */
[----:B------:R-:W-:Y:S02]  /*499a0*/  FFMA R3, R20, c[0x0][0x188], -R16 ;  /* 0x0000620014037a23 */ /* 0x000fe40000000810 */
[----:B------:R-:W4:Y:S01]  /*499b0*/  LDL.LU R16, [R1+0x30c8] ;  /* 0x0030c80001107983 */ /* 0x000f220000300800 */
[----:B------:R-:W0:Y:S02]  /*499c0*/  LDL R20, [R1+0x3a0] ;  /* 0x0003a00001147983 */ /* 0x000e240000100800 */
[----:B------:R-:W-:Y:S01]  /*499d0*/  STL [R1+0x100c], R17 ;  /* 0x00100c1101007387 */ /* 0x000fe20000100800 */
[----:B-1----:R-:W1:Y:S04]  /*499e0*/  LDS R29, [R23.X4+0x20180] ;  /* 0x02018000171d7984 */ /* 0x002e680000004800 */
[----:B---3--:R3:W-:Y:S02]  /*499f0*/  STL [R1+0xc8], R28 ;  /* 0x0000c81c01007387 */ /* 0x0087e40000100800 */
[----:B---3--:R-:W-:-:S02]  /*49a00*/  FMUL R28, R3, 1.4426950216293334961 ;  /* 0x3fb8aa3b031c7820 */ /* 0x008fc40000400000 */
[--C-:B------:R-:W-:Y:S02]  /*49a10*/  FFMA R3, R22, c[0x0][0x188], -R17.reuse ;  /* 0x0000620016037a23 */ /* 0x100fe40000000811 */
[----:B------:R3:W1:Y:S02]  /*49a20*/  MUFU.EX2 R22, R28 ;  /* 0x0000001c00167308 */ /* 0x0006640000000800 */
[----:B---3--:R-:W-:Y:S02]  /*49a30*/  FMUL R28, R3, 1.4426950216293334961 ;  /* 0x3fb8aa3b031c7820 */ /* 0x008fe40000400000 */
[----:B------:R-:W-:-:S04]  /*49a40*/  FFMA R3, R19, c[0x0][0x188], -R17 ;  /* 0x0000620013037a23 */ /* 0x000fc80000000811 */
[----:B------:R3:W1:Y:S02]  /*49a50*/  MUFU.EX2 R19, R28 ;  /* 0x0000001c00137308 */ /* 0x0006640000000800 */
[----:B---3--:R-:W-:-:S06]  /*49a60*/  FMUL R28, R3, 1.4426950216293334961 ;  /* 0x3fb8aa3b031c7820 */ /* 0x008fcc0000400000 */
[----:B------:R-:W3:Y:S01]  /*49a70*/  MUFU.EX2 R28, R28 ;  /* 0x0000001c001c7308 */ /* 0x000ee20000000800 */
[----:B-1----:R1:W-:Y:S01]  /*49a80*/  STL [R1+0xc4], R22 ;  /* 0x0000c41601007387 */ /* 0x0023e20000100800 */
[----:B------:R-:W-:-:S03]  /*49a90*/  FFMA R3, R18, c[0x0][0x188], -R17 ;  /* 0x0000620012037a23 */ /* 0x000fc60000000811 */
[----:B-1----:R-:W2:Y:S01]  /*49aa0*/  LDL.LU R22, [R1+0x7c] ;  /* 0x00007c0001167983 */ /* 0x002ea20000300800 */
[----:B------:R1:W-:Y:S02]  /*49ab0*/  STL [R1+0xc0], R19 ;  /* 0x0000c01301007387 */ /* 0x0003e40000100800 */
[----:B------:R-:W2:Y:S01]  /*49ac0*/  LDL R18, [R1+0x3a4] ;  /* 0x0003a40001127983 */ /* 0x000ea20000100800 */
[----:B-1----:R-:W2:Y:S01]  /*49ad0*/  LDL.LU R19, [R1+0x5c] ;  /* 0x00005c0001137983 */ /* 0x002ea20000300800 */
[----:B---3--:R1:W-:Y:S02]  /*49ae0*/  STL [R1+0xbc], R28 ;  /* 0x0000bc1c01007387 */ /* 0x0083e40000100800 */
[----:B-1----:R-:W-:Y:S02]  /*49af0*/  FMUL R28, R3, 1.4426950216293334961 ;  /* 0x3fb8aa3b031c7820 */ /* 0x002fe40000400000 */
[----:B------:R-:W3:Y:S01]  /*49b00*/  LDL.LU R3, [R1+0x9c] ;  /* 0x00009c0001037983 */ /* 0x000ee20000300800 */
[----:B0-----:R-:W-:-:S02]  /*49b10*/  FMNMX R20, R2, R20, !PT ;  /* 0x0000001402147209 */ /* 0x001fc40007800000 */
[----:B------:R0:W1:Y:S02]  /*49b20*/  MUFU.EX2 R2, R28 ;  /* 0x0000001c00027308 */ /* 0x0000640000000800 */
[----:B0-----:R-:W0:Y:S01]  /*49b30*/  LDS R28, [R23.X4+0x20200] ;  /* 0x02020000171c7984 */ /* 0x001e220000004800 */
[----:B---3--:R-:W-:-:S03]  /*49b40*/  FFMA R3, R3, c[0x0][0x188], -R17 ;  /* 0x0000620003037a23 */ /* 0x008fc60000000811 */
[----:B------:R-:W3:Y:S01]  /*49b50*/  LDL.LU R17, [R1+0x30c4] ;  /* 0x0030c40001117983 */ /* 0x000ee20000300800 */
[----:B-1----:R1:W-:Y:S02]  /*49b60*/  STL [R1+0xb8], R2 ;  /* 0x0000b80201007387 */ /* 0x0023e40000100800 */
[----:B-1----:R-:W-:Y:S02]  /*49b70*/  FMUL R2, R3, 1.4426950216293334961 ;  /* 0x3fb8aa3b03027820 */ /* 0x002fe40000400000 */
[----:B------:R-:W2:Y:S04]  /*49b80*/  LDL.LU R3, [R1+0x70] ;  /* 0x0000700001037983 */ /* 0x000ea80000300800 */
[----:B------:R-:W1:Y:S01]  /*49b90*/  MUFU.EX2 R2, R2 ;  /* 0x0000000200027308 */ /* 0x000e620000000800 */
[----:B------:R-:W-:Y:S04]  /*49ba0*/  STL [R1+0x1008], R20 ;  /* 0x0010081401007387 */ /* 0x000fe80000100800 */
[----:B-1----:R1:W-:Y:S01]  /*49bb0*/  STL [R1+0xb4], R2 ;  /* 0x0000b40201007387 */ /* 0x0023e20000100800 */
[----:B--2---:R-:W-:-:S04]  /*49bc0*/  FFMA R3, R3, c[0x0][0x188], -R20 ;  /* 0x0000620003037a23 */ /* 0x004fc80000000814 */
[----:B-1----:R-:W-:Y:S02]  /*49bd0*/  FMUL R2, R3, 1.4426950216293334961 ;  /* 0x3fb8aa3b03027820 */ /* 0x002fe40000400000 */
[----:B------:R-:W2:Y:S04]  /*49be0*/  LDL.LU R3, [R1+0x74] ;  /* 0x0000740001037983 */ /* 0x000ea80000300800 */
[----:B------:R-:W1:Y:S02]  /*49bf0*/  MUFU.EX2 R2, R2 ;  /* 0x0000000200027308 */ /* 0x000e640000000800 */
[----:B-1----:R1:W-:Y:S01]  /*49c00*/  STL [R1+0xb0], R2 ;  /* 0x0000b00201007387 */ /* 0x0023e20000100800 */
[----:B--2---:R-:W-:-:S04]  /*49c10*/  FFMA R3, R3, c[0x0][0x188], -R20 ;  /* 0x0000620003037a23 */ /* 0x004fc80000000814 */
[----:B-1----:R-:W-:Y:S02]  /*49c20*/  FMUL R2, R3, 1.4426950216293334961 ;  /* 0x3fb8aa3b03027820 */ /* 0x002fe40000400000 */
[----:B------:R-:W-:Y:S02]  /*49c30*/  FFMA R3, R21, c[0x0][0x188], -R20 ;  /* 0x0000620015037a23 */ /* 0x000fe40000000814 */
[----:B------:R1:W2:Y:S02]  /*49c40*/  MUFU.EX2 R21, R2 ;  /* 0x0000000200157308 */ /* 0x0002a40000000800 */
[----:B-1----:R-:W-:Y:S02]  /*49c50*/  FMUL R2, R3, 1.4426950216293334961 ;  /* 0x3fb8aa3b03027820 */ /* 0x002fe40000400000 */
[----:B------:R-:W3:Y:S04]  /*49c60*/  LDL.LU R3, [R1+0x54] ;  /* 0x0000540001037983 */ /* 0x000ee80000300800 */
[----:B------:R-:W1:Y:S01]  /*49c70*/  MUFU.EX2 R2, R2 ;  /* 0x0000000200027308 */ /* 0x000e620000000800 */
[----:B--2---:R2:W-:Y:S02]  /*49c80*/  STL [R1+0xac], R21 ;  /* 0x0000ac1501007387 */ /* 0x0045e40000100800 */
[----:B--2---:R-:W-:-:S02]  /*49c90*/  FMNMX R21, R29, R18, !PT ;  /* 0x000000121d157209 */ /* 0x004fc40007800000 */
[----:B------:R-:W0:Y:S04]  /*49ca0*/  LDL R18, [R1+0x3a8] ;  /* 0x0003a80001127983 */ /* 0x000e280000100800 */
[----:B------:R-:W2:Y:S01]  /*49cb0*/  LDS R29, [R23.X4+0x20280] ;  /* 0x02028000171d7984 */ /* 0x000ea20000004800 */
[----:B---3--:R-:W-:-:S03]  /*49cc0*/  FFMA R3, R3, c[0x0][0x188], -R20 ;  /* 0x0000620003037a23 */ /* 0x008fc60000000814 */
[----:B------:R-:W3:Y:S01]  /*49cd0*/  LDL.LU R20, [R1+0x30c0] ;  /* 0x0030c00001147983 */ /* 0x000ee20000300800 */
[----:B------:R-:W-:Y:S02]  /*49ce0*/  STL [R1+0x1000], R21 ;  /* 0x0010001501007387 */ /* 0x000fe40000100800 */
[----:B-1----:R1:W-:Y:S02]  /*49cf0*/  STL [R1+0xa8], R2 ;  /* 0x0000a80201007387 */ /* 0x0023e40000100800 */
[----:B-1----:R-:W-:Y:S02]  /*49d00*/  FMUL R2, R3, 1.4426950216293334961 ;  /* 0x3fb8aa3b03027820 */ /* 0x002fe40000400000 */
[----:B------:R-:W2:Y:S04]  /*49d10*/  LDL.LU R3, [R1+0x78] ;  /* 0x0000780001037983 */ /* 0x000ea80000300800 */
[----:B------:R-:W1:Y:S02]  /*49d20*/  MUFU.EX2 R2, R2 ;  /* 0x0000000200027308 */ /* 0x000e640000000800 */
[----:B-1----:R1:W-:Y:S01]  /*49d30*/  STL [R1+0xa4], R2 ;  /* 0x0000a40201007387 */ /* 0x0023e20000100800 */
[----:B--2---:R-:W-:-:S04]  /*49d40*/  FFMA R3, R3, c[0x0][0x188], -R21 ;  /* 0x0000620003037a23 */ /* 0x004fc80000000815 */
[----:B-1----:R-:W-:-:S06]  /*49d50*/  FMUL R2, R3, 1.4426950216293334961 ;  /* 0x3fb8aa3b03027820 */ /* 0x002fcc0000400000 */
[----:B------:R-:W1:Y:S01]  /*49d60*/  MUFU.EX2 R2, R2 ;  /* 0x0000000200027308 */ /* 0x000e620000000800 */
[--C-:B------:R-:W-:Y:S02]  /*49d70*/  FFMA R3, R22, c[0x0][0x188], -R21.reuse ;  /* 0x0000620016037a23 */ /* 0x100fe40000000815 */
[----:B------:R-:W2:Y:S04]  /*49d80*/  LDL.LU R22, [R1+0x18] ;  /* 0x0000180001167983 */ /* 0x000ea80000300800 */
        /* <DEDUP_REMOVED lines=8> */
[----:B------:R-:W-:Y:S02]  /*49e10*/  FFMA R3, R19, c[0x0][0x188], -R21 ;  /* 0x0000620013037a23 */ /* 0x000fe40000000815 */
[----:B------:R-:W2:Y:S01]  /*49e20*/  LDL.LU R21, [R1+0x30bc] ;  /* 0x0030bc0001157983 */ /* 0x000ea20000300800 */
[----:B------:R-:W2:Y:S03]  /*49e30*/  LDL R19, [R1+0x3ac] ;  /* 0x0003ac0001137983 */ /* 0x000ea60000100800 */
[----:B-1----:R1:W-:Y:S02]  /*49e40*/  STL [R1+0x98], R2 ;  /* 0x0000980201007387 */ /* 0x0023e40000100800 */
[----:B-1----:R-:W-:Y:S02]  /*49e50*/  FMUL R2, R3, 1.4426950216293334961 ;  /* 0x3fb8aa3b03027820 */ /* 0x002fe40000400000 */
[----:B------:R-:W2:Y:S04]  /*49e60*/  LDL.LU R3, [R1+0x20] ;  /* 0x0000200001037983 */ /* 0x000ea80000300800 */
[----:B------:R-:W1:Y:S01]  /*49e70*/  MUFU.EX2 R2, R2 ;  /* 0x0000000200027308 */ /* 0x000e620000000800 */
[----:B0-----:R-:W-:-:S02]  /*49e80*/  FMNMX R18, R28, R18, !PT ;  /* 0x000000121c127209 */ /* 0x001fc40007800000 */
[----:B------:R-:W0:Y:S04]  /*49e90*/  LDS R28, [R23.X4+0x20300] ;  /* 0x02030000171c7984 */ /* 0x000e280000004800 */
        /* <DEDUP_REMOVED lines=11> */
[----:B-1----:R-:W0:Y:S04]  /*49f50*/  LDL R2, [R1+0x3b0] ;  /* 0x0003b00001027983 */ /* 0x002e280000100800 */
[----:B--2---:R1:W-:Y:S02]  /*49f60*/  STL [R1+0x7c], R13 ;  /* 0x00007c0d01007387 */ /* 0x0043e40000100800 */
[----:B-1----:R-:W-:-:S02]  /*49f70*/  FMUL R13, R3, 1.4426950216293334961 ;  /* 0x3fb8aa3b030d7820 */ /* 0x002fc40000400000 */
[----:B------:R-:W2:Y:S04]  /*49f80*/  LDL.LU R3, [R1+0x14] ;  /* 0x0000140001037983 */ /* 0x000ea80000300800 */
[----:B------:R-:W1:Y:S01]  /*49f90*/  MUFU.EX2 R13, R13 ;  /* 0x0000000d000d7308 */ /* 0x000e620000000800 */
[----:B------:R-:W-:Y:S02]  /*49fa0*/  FMNMX R19, R29, R19, !PT ;  /* 0x000000131d137209 */ /* 0x000fe40007800000 */
[----:B------:R-:W0:Y:S01]  /*49fb0*/  LDS R29, [R23.X4+0x20380] ;  /* 0x02038000171d7984 */ /* 0x000e220000004800 */
[----:B--2---:R-:W-:-:S03]  /*49fc0*/  FFMA R3, R3, c[0x0][0x188], -R18 ;  /* 0x0000620003037a23 */ /* 0x004fc60000000812 */
[----:B------:R-:W2:Y:S01]  /*49fd0*/  LDL.LU R18, [R1+0x30b8] ;  /* 0x0030b80001127983 */ /* 0x000ea20000300800 */
[----:B------:R-:W-:Y:S02]  /*49fe0*/  STL [R1+0xfa0], R19 ;  /* 0x000fa01301007387 */ /* 0x000fe40000100800 */
[----:B-1----:R1:W-:Y:S02]  /*49ff0*/  STL [R1+0x78], R13 ;  /* 0x0000780d01007387 */ /* 0x0023e40000100800 */
[----:B-1----:R-:W-:Y:S02]  /*4a000*/  FMUL R13, R3, 1.4426950216293334961 ;  /* 0x3fb8aa3b030d7820 */ /* 0x002fe40000400000 */
[----:B------:R-:W2:Y:S04]  /*4a010*/  LDL.LU R3, [R1+0x28] ;  /* 0x0000280001037983 */ /* 0x000ea80000300800 */
[----:B------:R-:W1:Y:S02]  /*4a020*/  MUFU.EX2 R13, R13 ;  /* 0x0000000d000d7308 */ /* 0x000e640000000800 */
        /* <DEDUP_REMOVED lines=10> */
[----:B-1----:R-:W3:Y:S04]  /*4a0d0*/  LDL R13, [R1+0x3b4] ;  /* 0x0003b400010d7983 */ /* 0x002ee80000100800 */
[----:B--2---:R1:W-:Y:S02]  /*4a0e0*/  STL [R1+0x5c], R22 ;  /* 0x00005c1601007387 */ /* 0x0043e40000100800 */
[----:B-1----:R-:W-:-:S02]  /*4a0f0*/  FMUL R22, R3, 1.4426950216293334961 ;  /* 0x3fb8aa3b03167820 */ /* 0x002fc40000400000 */
[----:B------:R-:W2:Y:S01]  /*4a100*/  LDL.LU R3, [R1+0x1c] ;  /* 0x00001c0001037983 */ /* 0x000ea20000300800 */
[----:B0-----:R-:W-:Y:S02]  /*4a110*/  FMNMX R2, R28, R2, !PT ;  /* 0x000000021c027209 */ /* 0x001fe40007800000 */
[----:B------:R0:W1:Y:S01]  /*4a120*/  MUFU.EX2 R28, R22 ;  /* 0x00000016001c7308 */ /* 0x0000620000000800 */
[----:B--2---:R-:W-:Y:S02]  /*4a130*/  FFMA R3, R3, c[0x0][0x188], -R19 ;  /* 0x0000620003037a23 */ /* 0x004fe40000000813 */
[----:B------:R-:W2:Y:S01]  /*4a140*/  LDL.LU R19, [R1+0x30b4] ;  /* 0x0030b40001137983 */ /* 0x000ea20000300800 */
[----:B0-----:R-:W2:Y:S02]  /*4a150*/  LDL.LU R22, [R1+0x30b0] ;  /* 0x0030b00001167983 */ /* 0x001ea40000300800 */
[----:B-1----:R-:W-:Y:S02]  /*4a160*/  STL [R1+0x58], R28 ;  /* 0x0000581c01007387 */ /* 0x002fe40000100800 */
[----:B------:R0:W1:Y:S02]  /*4a170*/  LDS R28, [R23.X4+0x20400] ;  /* 0x02040000171c7984 */ /* 0x0000640000004800 */
[----:B0-----:R-:W-:-:S02]  /*4a180*/  FMUL R23, R3, 1.4426950216293334961 ;  /* 0x3fb8aa3b03177820 */ /* 0x001fc40000400000 */
[----:B------:R-:W2:Y:S04]  /*4a190*/  LDL.LU R3, [R1] ;  /* 0x0000000001037983 */ /* 0x000ea80000300800 */
[----:B------:R-:W0:Y:S01]  /*4a1a0*/  MUFU.EX2 R23, R23 ;  /* 0x0000001700177308 */ /* 0x000e220000000800 */
[----:B------:R-:W-:Y:S04]  /*4a1b0*/  STL [R1+0xf5c], R2 ;  /* 0x000f5c0201007387 */ /* 0x000fe80000100800 */
[----:B0-----:R0:W-:Y:S01]  /*4a1c0*/  STL [R1+0x54], R23 ;  /* 0x0000541701007387 */ /* 0x0011e20000100800 */
[----:B--2---:R-:W-:-:S04]  /*4a1d0*/  FFMA R3, R3, c[0x0][0x188], -R2 ;  /* 0x0000620003037a23 */ /* 0x004fc80000000802 */
[----:B0-----:R-:W-:Y:S02]  /*4a1e0*/  FMUL R23, R3, 1.4426950216293334961 ;  /* 0x3fb8aa3b03177820 */ /* 0x001fe40000400000 */
[----:B------:R-:W2:Y:S04]  /*4a1f0*/  LDL.LU R3, [R1+0x4] ;  /* 0x0000040001037983 */ /* 0x000ea80000300800 */
[----:B------:R-:W0:Y:S02]  /*4a200*/  MUFU.EX2 R23, R23 ;  /* 0x0000001700177308 */ /* 0x000e240000000800 */
[----:B0-----:R0:W-:Y:S01]  /*4a210*/  STL [R1+0x50], R23 ;  /* 0x0000501701007387 */ /* 0x0011e20000100800 */
[----:B---3--:R-:W-:Y:S01]  /*4a220*/  FMNMX R13, R29, R13, !PT ;  /* 0x0000000d1d0d7209 */ /* 0x008fe20007800000 */
[----:B--2---:R-:W-:-:S04]  /*4a230*/  FFMA R3, R3, c[0x0][0x188], -R2 ;  /* 0x0000620003037a23 */ /* 0x004fc80000000802 */
[----:B0-----:R-:W-:Y:S02]  /*4a240*/  FMUL R23, R3, 1.4426950216293334961 ;  /* 0x3fb8aa3b03177820 */ /* 0x001fe40000400000 */
[----:B------:R-:W-:-:S04]  /*4a250*/  FFMA R3, R8, c[0x0][0x188], -R2 ;  /* 0x0000620008037a23 */ /* 0x000fc80000000802 */
[----:B------:R-:W-:Y:S02]  /*4a260*/  FMUL R8, R3, 1.4426950216293334961 ;  /* 0x3fb8aa3b03087820 */ /* 0x000fe40000400000 */
[----:B------:R-:W-:Y:S02]  /*4a270*/  FFMA R3, R9, c[0x0][0x188], -R2 ;  /* 0x0000620009037a23 */ /* 0x000fe40000000802 */
[----:B------:R-:W0:Y:S01]  /*4a280*/  S2R R9, SR_TID.X ;  /* 0x0000000000097919 */ /* 0x000e220000002100 */
[----:B------:R-:W2:Y:S08]  /*4a290*/  MUFU.EX2 R23, R23 ;  /* 0x0000001700177308 */ /* 0x000eb00000000800 */
[----:B------:R-:W3:Y:S01]  /*4a2a0*/  MUFU.EX2 R8, R8 ;  /* 0x0000000800087308 */ /* 0x000ee20000000800 */
[----:B--2---:R2:W-:Y:S01]  /*4a2b0*/  STL [R1+0x3c], R23 ;  /* 0x00003c1701007387 */ /* 0x0045e20000100800 */
[----:B0-----:R-:W-:-:S03]  /*4a2c0*/  LOP3.LUT R9, R9, 0x1c, RZ, 0xc0, !PT ;  /* 0x0000001c09097812 */ /* 0x001fc600078ec0ff */
[----:B--2---:R-:W1:Y:S01]  /*4a2d0*/  LDL R23, [R1+0x3b8] ;  /* 0x0003b80001177983 */ /* 0x004e620000100800 */
[----:B------:R-:W2:Y:S02]  /*4a2e0*/  LDL.LU R29, [R1+0x80] ;  /* 0x00008000011d7983 */ /* 0x000ea40000300800 */
[----:B------:R-:W-:Y:S02]  /*4a2f0*/  STL [R1+0xf54], R13 ;  /* 0x000f540d01007387 */ /* 0x000fe40000100800 */
[----:B------:R0:W-:Y:S02]  /*4a300*/  STL [R1+0x2fec], R2 ;  /* 0x002fec0201007387 */ /* 0x0001e40000100800 */
[----:B0-----:R-:W2:Y:S01]  /*4a310*/  LDL.LU R2, [R1+0x60] ;  /* 0x0000600001027983 */ /* 0x001ea20000300800 */
[----:B---3--:R-:W-:Y:S02]  /*4a320*/  STL [R1+0x38], R8 ;  /* 0x0000380801007387 */ /* 0x008fe40000100800 */
[----:B------:R0:W3:Y:S04]  /*4a330*/  LDS R8, [R9.X4+0x20480] ;  /* 0x0204800009087984 */ /* 0x0000e80000004800 */
[----:B0-----:R-:W-:-:S02]  /*4a340*/  FMUL R9, R3, 1.4426950216293334961 ;  /* 0x3fb8aa3b03097820 */ /* 0x001fc40000400000 */
[----:B------:R-:W2:Y:S04]  /*4a350*/  LDL.LU R3, [R1+0x8] ;  /* 0x0000080001037983 */ /* 0x000ea80000300800 */
[----:B------:R-:W0:Y:S02]  /*4a360*/  MUFU.EX2 R9, R9 ;  /* 0x0000000900097308 */ /* 0x000e240000000800 */
[----:B0-----:R0:W-:Y:S01]  /*4a370*/  STL [R1+0x34], R9 ;  /* 0x0000340901007387 */ /* 0x0011e20000100800 */
[----:B--2---:R-:W-:-:S04]  /*4a380*/  FFMA R3, R3, c[0x0][0x188], -R13 ;  /* 0x0000620003037a23 */ /* 0x004fc8000000080d */
[----:B0-----:R-:W-:Y:S02]  /*4a390*/  FMUL R9, R3, 1.4426950216293334961 ;  /* 0x3fb8aa3b03097820 */ /* 0x001fe40000400000 */
[----:B------:R-:W2:Y:S04]  /*4a3a0*/  LDL.LU R3, [R1+0xc] ;  /* 0x00000c0001037983 */ /* 0x000ea80000300800 */
[----:B------:R-:W0:Y:S02]  /*4a3b0*/  MUFU.EX2 R9, R9 ;  /* 0x0000000900097308 */ /* 0x000e240000000800 */
[----:B0-----:R0:W-:Y:S01]  /*4a3c0*/  STL [R1+0x30], R9 ;  /* 0x0000300901007387 */ /* 0x0011e20000100800 */
[----:B-1----:R-:W-:Y:S01]  /*4a3d0*/  FMNMX R23, R28, R23, !PT ;  /* 0x000000171c177209 */ /* 0x002fe20007800000 */
[----:B--2---:R-:W-:-:S04]  /*4a3e0*/  FFMA R3, R3, c[0x0][0x188], -R13 ;  /* 0x0000620003037a23 */ /* 0x004fc8000000080d */
[----:B0-----:R-:W-:Y:S02]  /*4a3f0*/  FMUL R9, R3, 1.4426950216293334961 ;  /* 0x3fb8aa3b03097820 */ /* 0x001fe40000400000 */
[----:B------:R-:W-:Y:S01]  /*4a400*/  FFMA R3, R10, c[0x0][0x188], -R13 ;  /* 0x000062000a037a23 */ /* 0x000fe2000000080d */
[----:B------:R-:W-:Y:S02]  /*4a410*/  MOV R10, R13 ;  /* 0x0000000d000a7202 */ /* 0x000fe40000000f00 */
[----:B------:R0:W1:Y:S02]  /*4a420*/  MUFU.EX2 R13, R9 ;  /* 0x00000009000d7308 */ /* 0x0000640000000800 */
[----:B0-----:R-:W-:Y:S01]  /*4a430*/  FMUL R9, R3, 1.4426950216293334961 ;  /* 0x3fb8aa3b03097820 */ /* 0x001fe20000400000 */
[----:B-1----:R0:W-:Y:S04]  /*4a440*/  STL [R1+0x2c], R13 ;  /* 0x00002c0d01007387 */ /* 0x0021e80000100800 */
[----:B0-----:R-:W0:Y:S01]  /*4a450*/  S2R R13, SR_TID.X ;  /* 0x00000000000d7919 */ /* 0x001e220000002100 */
[----:B------:R-:W1:Y:S01]  /*4a460*/  MUFU.EX2 R9, R9 ;  /* 0x0000000900097308 */ /* 0x000e620000000800 */
[----:B------:R-:W-:-:S02]  /*4a470*/  FFMA R3, R11, c[0x0][0x188], -R10 ;  /* 0x000062000b037a23 */ /* 0x000fc4000000080a */
[----:B------:R-:W2:Y:S01]  /*4a480*/  LDL.LU R11, [R1+0x64] ;  /* 0x00006400010b7983 */ /* 0x000ea20000300800 */
[----:B0-----:R-:W-:-:S03]  /*4a490*/  LOP3.LUT R10, R13, 0x1c, RZ, 0xc0, !PT ;  /* 0x0000001c0d0a7812 */ /* 0x001fc600078ec0ff */
[----:B------:R-:W3:Y:S01]  /*4a4a0*/  LDL R13, [R1+0x760] ;  /* 0x00076000010d7983 */ /* 0x000ee20000100800 */
[----:B------:R-:W2:Y:S02]  /*4a4b0*/  LDL.LU R28, [R1+0x8c] ;  /* 0x00008c00011c7983 */ /* 0x000ea40000300800 */
[----:B-1----:R-:W-:Y:S02]  /*4a4c0*/  STL [R1+0x28], R9 ;  /* 0x0000280901007387 */ /* 0x002fe40000100800 */
[----:B------:R0:W1:Y:S02]  /*4a4d0*/  LDS R9, [R10.X4+0x20500] ;  /* 0x020500000a097984 */ /* 0x0000640000004800 */
[----:B0-----:R-:W-:-:S06]  /*4a4e0*/  FMUL R10, R3, 1.4426950216293334961 ;  /* 0x3fb8aa3b030a7820 */ /* 0x001fcc0000400000 */
[----:B------:R-:W0:Y:S01]  /*4a4f0*/  MUFU.EX2 R10, R10 ;  /* 0x0000000a000a7308 */ /* 0x000e220000000800 */
[--C-:B------:R-:W-:Y:S01]  /*4a500*/  FFMA R3, R29, c[0x0][0x188], -R23.reuse ;  /* 0x000062001d037a23 */ /* 0x100fe20000000817 */
[----:B------:R-:W-:Y:S01]  /*4a510*/  STL [R1+0xe4c], R23 ;  /* 0x000e4c1701007387 */ /* 0x000fe20000100800 */
[----:B------:R-:W2:Y:S03]  /*4a520*/  LDL.LU R29, [R1+0x40] ;  /* 0x00004000011d7983 */ /* 0x000ea60000300800 */
[----:B0-----:R0:W-:Y:S02]  /*4a530*/  STL [R1+0x24], R10 ;  /* 0x0000240a01007387 */ /* 0x0011e40000100800 */
[----:B0-----:R-:W-:Y:S02]  /*4a540*/  FMUL R10, R3, 1.4426950216293334961 ;  /* 0x3fb8aa3b030a7820 */ /* 0x001fe40000400000 */
[----:B------:R-:W2:Y:S04]  /*4a550*/  LDL.LU R3, [R1+0x84] ;  /* 0x0000840001037983 */ /* 0x000ea80000300800 */
[----:B------:R-:W0:Y:S02]  /*4a560*/  MUFU.EX2 R10, R10 ;  /* 0x0000000a000a7308 */ /* 0x000e240000000800 */
[----:B0-----:R0:W-:Y:S01]  /*4a570*/  STL [R1+0x20], R10 ;  /* 0x0000200a01007387 */ /* 0x0011e20000100800 */
[----:B--2---:R-:W-:-:S04]  /*4a580*/  FFMA R3, R3, c[0x0][0x188], -R23 ;  /* 0x0000620003037a23 */ /* 0x004fc80000000817 */
[----:B0-----:R-:W-:Y:S02]  /*4a590*/  FMUL R10, R3, 1.4426950216293334961 ;  /* 0x3fb8aa3b030a7820 */ /* 0x001fe40000400000 */
[--C-:B------:R-:W-:Y:S02]  /*4a5a0*/  FFMA R3, R2, c[0x0][0x188], -R23.reuse ;  /* 0x0000620002037a23 */ /* 0x100fe40000000817 */
[----:B------:R0:W2:Y:S02]  /*4a5b0*/  MUFU.EX2 R2, R10 ;  /* 0x0000000a00027308 */ /* 0x0000a40000000800 */
[----:B0-----:R-:W-:Y:S02]  /*4a5c0*/  FMUL R10, R3, 1.4426950216293334961 ;  /* 0x3fb8aa3b030a7820 */ /* 0x001fe40000400000 */
[----:B------:R-:W-:Y:S01]  /*4a5d0*/  FFMA R3, R11, c[0x0][0x188], -R23 ;  /* 0x000062000b037a23 */ /* 0x000fe20000000817 */
[----:B--2---:R0:W-:Y:S01]  /*4a5e0*/  STL [R1+0x1c], R2 ;  /* 0x00001c0201007387 */ /* 0x0041e20000100800 */
[----:B------:R-:W2:Y:S02]  /*4a5f0*/  LDL.LU R23, [R1+0x30ac] ;  /* 0x0030ac0001177983 */ /* 0x000ea40000300800 */
[----:B------:R-:W1:Y:S01]  /*4a600*/  LDL R11, [R1+0x1240] ;  /* 0x00124000010b7983 */ /* 0x000e620000100800 */
[----:B0-----:R-:W0:Y:S01]  /*4a610*/  S2R R2, SR_TID.X ;  /* 0x0000000000027919 */ /* 0x001e220000002100 */
[----:B---3--:R-:W-:-:S02]  /*4a620*/  FMNMX R13, R8, R13, !PT ;  /* 0x0000000d080d7209 */ /* 0x008fc40007800000 */
[----:B0-----:R-:W-:Y:S02]  /*4a630*/  LOP3.LUT R8, R2, 0x1c, RZ, 0xc0, !PT ;  /* 0x0000001c02087812 */ /* 0x001fe400078ec0ff */
[----:B------:R0:W3:Y:S01]  /*4a640*/  MUFU.EX2 R2, R10 ;  /* 0x0000000a00027308 */ /* 0x0000e20000000800 */
[----:B------:R-:W-:Y:S04]  /*4a650*/  STL [R1+0x1004], R13 ;  /* 0x0010040d01007387 */ /* 0x000fe80000100800 */
[----:B------:R-:W1:Y:S01]  /*4a660*/  LDS R8, [R8.X4+0x20580] ;  /* 0x0205800008087984 */ /* 0x000e620000004800 */
[----:B0-----:R-:W-:Y:S02]  /*4a670*/  FMUL R10, R3, 1.4426950216293334961 ;  /* 0x3fb8aa3b030a7820 */ /* 0x001fe40000400000 */
[----:B------:R-:W-:-:S02]  /*4a680*/  FFMA R3, R0, c[0x0][0x188], -R13 ;  /* 0x0000620000037a23 */ /* 0x000fc4000000080d */
[----:B------:R0:W4:Y:S01]  /*4a690*/  MUFU.EX2 R0, R10 ;  /* 0x0000000a00007308 */ /* 0x0001220000000800 */
[----:B---3--:R-:W-:Y:S01]  /*4a6a0*/  STL [R1+0x3068], R2 ;  /* 0x0030680201007387 */ /* 0x008fe20000100800 */
[----:B0-----:R-:W-:Y:S02]  /*4a6b0*/  FMUL R10, R3, 1.4426950216293334961 ;  /* 0x3fb8aa3b030a7820 */ /* 0x001fe40000400000 */
[----:B------:R-:W-:Y:S01]  /*4a6c0*/  FFMA R3, R28, c[0x0][0x188], -R13 ;  /* 0x000062001c037a23 */ /* 0x000fe2000000080d */
[----:B----4-:R0:W-:Y:S01]  /*4a6d0*/  STL [R1+0x3040], R0 ;  /* 0x0030400001007387 */ /* 0x0101e20000100800 */
[----:B------:R-:W3:Y:S02]  /*4a6e0*/  LDL.LU R28, [R1+0x48] ;  /* 0x00004800011c7983 */ /* 0x000ee40000300800 */
[----:B0-----:R0:W4:Y:S02]  /*4a6f0*/  MUFU.EX2 R0, R10 ;  /* 0x0000000a00007308 */ /* 0x0011240000000800 */
[----:B0-----:R-:W-:-:S06]  /*4a700*/  FMUL R10, R3, 1.4426950216293334961 ;  /* 0x3fb8aa3b030a7820 */ /* 0x001fcc0000400000 */
[----:B------:R-:W0:Y:S01]  /*4a710*/  MUFU.EX2 R10, R10 ;  /* 0x0000000a000a7308 */ /* 0x000e220000000800 */
[----:B------:R-:W-:Y:S01]  /*4a720*/  FFMA R3, R14, c[0x0][0x188], -R13 ;  /* 0x000062000e037a23 */ /* 0x000fe2000000080d */
[----:B------:R-:W1:Y:S04]  /*4a730*/  S2R R2, SR_TID.X ;  /* 0x0000000000027919 */ /* 0x000e680000002100 */
[----:B------:R-:W2:Y:S01]  /*4a740*/  LDL.LU R14, [R1+0x30a8] ;  /* 0x0030a800010e7983 */ /* 0x000ea20000300800 */
[----:B----4-:R-:W-:Y:S03]  /*4a750*/  STL [R1+0x84], R0 ;  /* 0x0000840001007387 */ /* 0x010fe60000100800 */
[----:B0-----:R0:W-:Y:S02]  /*4a760*/  STL [R1+0x80], R10 ;  /* 0x0000800a01007387 */ /* 0x0011e40000100800 */
[----:B0-----:R-:W-:-:S06]  /*4a770*/  FMUL R10, R3, 1.4426950216293334961 ;  /* 0x3fb8aa3b030a7820 */ /* 0x001fcc0000400000 */
[----:B------:R-:W0:Y:S01]  /*4a780*/  MUFU.EX2 R10, R10 ;  /* 0x0000000a000a7308 */ /* 0x000e220000000800 */
[----:B------:R-:W-:Y:S02]  /*4a790*/  FFMA R3, R12, c[0x0][0x188], -R13 ;  /* 0x000062000c037a23 */ /* 0x000fe4000000080d */
[----:B------:R-:W4:Y:S01]  /*4a7a0*/  LDL.LU R13, [R1+0x30a4] ;  /* 0x0030a400010d7983 */ /* 0x000f220000300800 */
[----:B------:R-:W2:Y:S02]  /*4a7b0*/  LDL.LU R12, [R1+0x30a0] ;  /* 0x0030a000010c7983 */ /* 0x000ea40000300800 */
[----:B------:R-:W-:Y:S01]  /*4a7c0*/  FMUL R3, R3, 1.4426950216293334961 ;  /* 0x3fb8aa3b03037820 */ /* 0x000fe20000400000 */
[----:B-1----:R-:W-:Y:S01]  /*4a7d0*/  FMNMX R11, R9, R11, !PT ;  /* 0x0000000b090b7209 */ /* 0x002fe20007800000 */
[----:B------:R-:W-:Y:S02]  /*4a7e0*/  LOP3.LUT R9, R2, 0x1c, RZ, 0xc0, !PT ;  /* 0x0000001c02097812 */ /* 0x000fe400078ec0ff */
[----:B------:R-:W2:Y:S01]  /*4a7f0*/  LDL R2, [R1+0x1244] ;  /* 0x0012440001027983 */ /* 0x000ea20000100800 */
[----:B0-----:R0:W-:Y:S02]  /*4a800*/  STL [R1+0x6c], R10 ;  /* 0x00006c0a01007387 */ /* 0x0011e40000100800 */
[----:B------:R-:W-:Y:S01]  /*4a810*/  STL [R1+0xfac], R11 ;  /* 0x000fac0b01007387 */ /* 0x000fe20000100800 */
[----:B------:R-:W1:Y:S01]  /*4a820*/  LDS R9, [R9.X4+0x20600] ;  /* 0x0206000009097984 */ /* 0x000e620000004800 */
[----:B0-----:R-:W-:-:S02]  /*4a830*/  FFMA R10, R29, c[0x0][0x188], -R11 ;  /* 0x000062001d0a7a23 */ /* 0x001fc4000000080b */
[----:B------:R0:W0:Y:S02]  /*4a840*/  MUFU.EX2 R29, R3 ;  /* 0x00000003001d7308 */ /* 0x0000240000000800 */
[----:B0-----:R-:W-:Y:S02]  /*4a850*/  FMUL R3, R10, 1.4426950216293334961 ;  /* 0x3fb8aa3b0a037820 */ /* 0x001fe40000400000 */
[----:B------:R-:W2:Y:S04]  /*4a860*/  LDL.LU R10, [R1+0x44] ;  /* 0x00004400010a7983 */ /* 0x000ea80000300800 */
[----:B------:R-:W0:Y:S01]  /*4a870*/  MUFU.EX2 R3, R3 ;  /* 0x0000000300037308 */ /* 0x000e220000000800 */
[----:B------:R-:W-:Y:S01]  /*4a880*/  STL [R1+0x64], R29 ;  /* 0x0000641d01007387 */ /* 0x000fe20000100800 */
[----:B------:R0:W-:Y:S02]  /*4a890*/  STL [R1+0x3044], R29 ;  /* 0x0030441d01007387 */ /* 0x0001e40000100800 */
[----:B0-----:R-:W-:Y:S01]  /*4a8a0*/  MOV R29, R11 ;  /* 0x0000000b001d7202 */ /* 0x001fe20000000f00 */
[----:B------:R0:W-:Y:S01]  /*4a8b0*/  STL [R1+0x68], R3 ;  /* 0x0000680301007387 */ /* 0x0001e20000100800 */
[----:B--2---:R-:W-:-:S04]  /*4a8c0*/  FFMA R10, R10, c[0x0][0x188], -R11 ;  /* 0x000062000a0a7a23 */ /* 0x004fc8000000080b */
[----:B0-----:R-:W-:Y:S02]  /*4a8d0*/  FMUL R3, R10, 1.4426950216293334961 ;  /* 0x3fb8aa3b0a037820 */ /* 0x001fe40000400000 */
[----:B------:R-:W-:Y:S02]  /*4a8e0*/  FFMA R10, R24, c[0x0][0x188], -R29 ;  /* 0x00006200180a7a23 */ /* 0x000fe4000000081d */
[----:B------:R-:W2:Y:S04]  /*4a8f0*/  LDL.LU R24, [R1+0x4c] ;  /* 0x00004c0001187983 */ /* 0x000ea80000300800 */
[----:B------:R-:W0:Y:S01]  /*4a900*/  S2R R11, SR_TID.X ;  /* 0x00000000000b7919 */ /* 0x000e220000002100 */
[----:B------:R-:W1:Y:S03]  /*4a910*/  MUFU.EX2 R3, R3 ;  /* 0x0000000300037308 */ /* 0x000e660000000800 */
[----:B-1----:R1:W-:Y:S02]  /*4a920*/  STL [R1+0x60], R3 ;  /* 0x0000600301007387 */ /* 0x0023e40000100800 */
[----:B-1----:R-:W-:Y:S01]  /*4a930*/  FMUL R3, R10, 1.4426950216293334961 ;  /* 0x3fb8aa3b0a037820 */ /* 0x002fe20000400000 */
[----:B------:R-:W-:Y:S01]  /*4a940*/  MOV R10, R29 ;  /* 0x0000001d000a7202 */ /* 0x000fe20000000f00 */
[----:B0-----:R-:W-:Y:S01]  /*4a950*/  LOP3.LUT R29, R11, 0x1c, RZ, 0xc0, !PT ;  /* 0x0000001c0b1d7812 */ /* 0x001fe200078ec0ff */
[----:B------:R-:W-:-:S02]  /*4a960*/  FMNMX R11, R8, R2, !PT ;  /* 0x00000002080b7209 */ /* 0x000fc40007800000 */
[----:B------:R-:W4:Y:S01]  /*4a970*/  LDL R2, [R1+0x1248] ;  /* 0x0012480001027983 */ /* 0x000f220000100800 */
[----:B------:R-:W-:Y:S02]  /*4a980*/  FFMA R8, R25, c[0x0][0x188], -R10 ;  /* 0x0000620019087a23 */ /* 0x000fe4000000080a */
[----:B------:R0:W1:Y:S01]  /*4a990*/  MUFU.EX2 R10, R3 ;  /* 0x00000003000a7308 */ /* 0x0000620000000800 */
[----:B------:R-:W-:Y:S01]  /*4a9a0*/  STL [R1+0xfa4], R11 ;  /* 0x000fa40b01007387 */ /* 0x000fe20000100800 */
[----:B------:R-:W-:-:S03]  /*4a9b0*/  FMUL R8, R8, 1.4426950216293334961 ;  /* 0x3fb8aa3b08087820 */ /* 0x000fc60000400000 */
[----:B0-----:R-:W0:Y:S04]  /*4a9c0*/  LDS R3, [R29.X4+0x20680] ;  /* 0x020680001d037984 */ /* 0x001e280000004800 */
[----:B-1----:R3:W-:Y:S02]  /*4a9d0*/  STL [R1+0x44], R10 ;  /* 0x0000440a01007387 */ /* 0x0027e40000100800 */
[----:B---3--:R-:W-:Y:S02]  /*4a9e0*/  FFMA R10, R28, c[0x0][0x188], -R11 ;  /* 0x000062001c0a7a23 */ /* 0x008fe4000000080b */
[----:B------:R-:W1:Y:S02]  /*4a9f0*/  MUFU.EX2 R28, R8 ;  /* 0x00000008001c7308 */ /* 0x000e640000000800 */
[----:B------:R-:W-:-:S06]  /*4aa00*/  FMUL R10, R10, 1.4426950216293334961 ;  /* 0x3fb8aa3b0a0a7820 */ /* 0x000fcc0000400000 */
[----:B------:R-:W3:Y:S01]  /*4aa10*/  MUFU.EX2 R10, R10 ;  /* 0x0000000a000a7308 */ /* 0x000ee20000000800 */
[----:B-1----:R-:W-:Y:S01]  /*4aa20*/  STL [R1+0x40], R28 ;  /* 0x0000401c01007387 */ /* 0x002fe20000100800 */
[----:B------:R-:W-:Y:S03]  /*4aa30*/  STL [R1+0x3048], R28 ;  /* 0x0030481c01007387 */ /* 0x000fe60000100800 */
[----:B---3--:R1:W-:Y:S02]  /*4aa40*/  STL [R1+0x1238], R10 ;  /* 0x0012380a01007387 */ /* 0x0083e40000100800 */
[--C-:B-1----:R-:W-:Y:S02]  /*4aa50*/  FFMA R10, R26, c[0x0][0x188], -R11.reuse ;  /* 0x000062001a0a7a23 */ /* 0x102fe4000000080b */
[----:B--2---:R-:W-:-:S04]  /*4aa60*/  FFMA R8, R24, c[0x0][0x188], -R11 ;  /* 0x0000620018087a23 */ /* 0x004fc8000000080b */
[----:B------:R-:W-:-:S04]  /*4aa70*/  FMUL R8, R8, 1.4426950216293334961 ;  /* 0x3fb8aa3b08087820 */ /* 0x000fc80000400000 */
[----:B------:R1:W2:Y:S02]  /*4aa80*/  MUFU.EX2 R24, R8 ;  /* 0x0000000800187308 */ /* 0x0002a40000000800 */
[----:B-1----:R-:W-:Y:S01]  /*4aa90*/  FFMA R8, R27, c[0x0][0x188], -R11 ;  /* 0x000062001b087a23 */ /* 0x002fe2000000080b */
[----:B--2---:R4:W-:Y:S01]  /*4aaa0*/  STL [R1+0x1234], R24 ;  /* 0x0012341801007387 */ /* 0x0049e20000100800 */
[----:B------:R-:W0:Y:S02]  /*4aab0*/  LDL R11, [R1+0x124c] ;  /* 0x00124c00010b7983 */ /* 0x000e240000100800 */
[----:B------:R-:W-:Y:S01]  /*4aac0*/  FMUL R10, R10, 1.4426950216293334961 ;  /* 0x3fb8aa3b0a0a7820 */ /* 0x000fe20000400000 */
[----:B----4-:R-:W-:-:S03]  /*4aad0*/  FMNMX R24, R9, R2, !PT ;  /* 0x0000000209187209 */ /* 0x010fc60007800000 */
[----:B------:R-:W1:Y:S01]  /*4aae0*/  MUFU.EX2 R2, R10 ;  /* 0x0000000a00027308 */ /* 0x000e620000000800 */
[----:B------:R-:W-:Y:S01]  /*4aaf0*/  FMUL R8, R8, 1.4426950216293334961 ;  /* 0x3fb8aa3b08087820 */ /* 0x000fe20000400000 */
[----:B------:R-:W2:Y:S04]  /*4ab00*/  LDS R9, [R29.X4+0x20700] ;  /* 0x020700001d097984 */ /* 0x000ea80000004800 */
[----:B-1----:R1:W-:Y:S01]  /*4ab10*/  STL [R1+0x1230], R2 ;  /* 0x0012300201007387 */ /* 0x0023e20000100800 */
[----:B------:R-:W-:Y:S03]  /*4ab20*/  STL [R1+0xf58], R24 ;  /* 0x000f581801007387 */ /* 0x000fe60000100800 */
[----:B-1----:R-:W2:Y:S01]  /*4ab30*/  LDL R2, [R1+0x1250] ;  /* 0x0012500001027983 */ /* 0x002ea20000100800 */
[----:B------:R-:W-:-:S04]  /*4ab40*/  FFMA R10, R12, c[0x0][0x188], -R24 ;  /* 0x000062000c0a7a23 */ /* 0x000fc80000000818 */
[----:B------:R-:W-:Y:S01]  /*4ab50*/  FMUL R10, R10, 1.4426950216293334961 ;  /* 0x3fb8aa3b0a0a7820 */ /* 0x000fe20000400000 */
[----:B------:R1:W3:Y:S08]  /*4ab60*/  MUFU.EX2 R26, R8 ;  /* 0x00000008001a7308 */ /* 0x0002f00000000800 */
[----:B------:R-:W4:Y:S01]  /*4ab70*/  MUFU.EX2 R10, R10 ;  /* 0x0000000a000a7308 */ /* 0x000f220000000800 */
[----:B-1----:R-:W-:-:S04]  /*4ab80*/  FFMA R8, R13, c[0x0][0x188], -R24 ;  /* 0x000062000d087a23 */ /* 0x002fc80000000818 */
[----:B------:R-:W-:Y:S01]  /*4ab90*/  FMUL R8, R8, 1.4426950216293334961 ;  /* 0x3fb8aa3b08087820 */ /* 0x000fe20000400000 */
[----:B---3--:R-:W-:Y:S01]  /*4aba0*/  STL [R1+0x122c], R26 ;  /* 0x00122c1a01007387 */ /* 0x008fe20000100800 */
[----:B----4-:R1:W-:Y:S02]  /*4abb0*/  STL [R1+0x1228], R10 ;  /* 0x0012280a01007387 */ /* 0x0103e40000100800 */
[----:B-1----:R1:W3:Y:S01]  /*4abc0*/  MUFU.EX2 R10, R8 ;  /* 0x00000008000a7308 */ /* 0x0022e20000000800 */
[----:B------:R-:W-:Y:S01]  /*4abd0*/  STL [R1+0x304c], R26 ;  /* 0x00304c1a01007387 */ /* 0x000fe20000100800 */
[--C-:B------:R-:W-:Y:S02]  /*4abe0*/  FFMA R4, R4, c[0x0][0x188], -R24.reuse ;  /* 0x0000620004047a23 */ /* 0x100fe40000000818 */
[----:B------:R-:W-:Y:S01]  /*4abf0*/  FFMA R5, R5, c[0x0][0x188], -R24 ;  /* 0x0000620005057a23 */ /* 0x000fe20000000818 */
[----:B-1----:R-:W1:Y:S01]  /*4ac00*/  LDS R8, [R29.X4+0x20780] ;  /* 0x020780001d087984 */ /* 0x002e620000004800 */
[----:B------:R-:W-:Y:S06]  /*4ac10*/  BAR.SYNC.DEFER_BLOCKING 0x0 ;  /* 0x0000000000007b1d */ /* 0x000fec0000010000 */
[----:B---3--:R3:W-:Y:S01]  /*4ac20*/  STL [R1+0x1224], R10 ;  /* 0x0012240a01007387 */ /* 0x0087e20000100800 */
[----:B0-----:R-:W-:-:S05]  /*4ac30*/  FMNMX R11, R3, R11, !PT ;  /* 0x0000000b030b7209 */ /* 0x001fca0007800000 */
[----:B------:R-:W-:Y:S01]  /*4ac40*/  STL [R1+0xf50], R11 ;  /* 0x000f500b01007387 */ /* 0x000fe20000100800 */
[----:B---3--:R-:W1:Y:S02]  /*4ac50*/  LDL R10, [R1+0x1254] ;  /* 0x00125400010a7983 */ /* 0x008e640000100800 */
[----:B------:R-:W-:-:S06]  /*4ac60*/  FMUL R3, R4, 1.4426950216293334961 ;  /* 0x3fb8aa3b04037820 */ /* 0x000fcc0000400000 */
[----:B------:R-:W0:Y:S01]  /*4ac70*/  MUFU.EX2 R3, R3 ;  /* 0x0000000300037308 */ /* 0x000e220000000800 */
[----:B------:R-:W-:Y:S01]  /*4ac80*/  FFMA R4, R14, c[0x0][0x188], -R11 ;  /* 0x000062000e047a23 */ /* 0x000fe2000000080b */
[----:B0-----:R0:W-:Y:S02]  /*4ac90*/  STL [R1+0x1220], R3 ;  /* 0x0012200301007387 */ /* 0x0011e40000100800 */
[----:B0-----:R-:W-:-:S04]  /*4aca0*/  FMUL R3, R5, 1.4426950216293334961 ;  /* 0x3fb8aa3b05037820 */ /* 0x001fc80000400000 */
[----:B------:R0:W3:Y:S02]  /*4acb0*/  MUFU.EX2 R25, R3 ;  /* 0x0000000300197308 */ /* 0x0000e40000000800 */
[----:B0-----:R-:W-:-:S06]  /*4acc0*/  FMUL R3, R4, 1.4426950216293334961 ;  /* 0x3fb8aa3b04037820 */ /* 0x001fcc0000400000 */
[----:B------:R-:W0:Y:S01]  /*4acd0*/  MUFU.EX2 R3, R3 ;  /* 0x0000000300037308 */ /* 0x000e220000000800 */
[----:B------:R-:W-:Y:S01]  /*4ace0*/  FFMA R4, R15, c[0x0][0x188], -R11 ;  /* 0x000062000f047a23 */ /* 0x000fe2000000080b */
[----:B---3--:R-:W-:Y:S01]  /*4acf0*/  STL [R1+0x121c], R25 ;  /* 0x00121c1901007387 */ /* 0x008fe20000100800 */
[----:B------:R-:W-:Y:S03]  /*4ad00*/  STL [R1+0x3050], R25 ;  /* 0x0030501901007387 */ /* 0x000fe60000100800 */
[----:B0-----:R0:W-:Y:S02]  /*4ad10*/  STL [R1+0x1218], R3 ;  /* 0x0012180301007387 */ /* 0x0011e40000100800 */
[----:B0-----:R-:W-:-:S04]  /*4ad20*/  FMUL R3, R4, 1.4426950216293334961 ;  /* 0x3fb8aa3b04037820 */ /* 0x001fc80000400000 */
[----:B------:R-:W0:Y:S01]  /*4ad30*/  MUFU.EX2 R4, R3 ;  /* 0x0000000300047308 */ /* 0x000e220000000800 */
[----:B------:R-:W-:-:S04]  /*4ad40*/  FFMA R6, R6, c[0x0][0x188], -R11 ;  /* 0x0000620006067a23 */ /* 0x000fc8000000080b */
[----:B------:R-:W-:Y:S01]  /*4ad50*/  FMUL R6, R6, 1.4426950216293334961 ;  /* 0x3fb8aa3b06067820 */ /* 0x000fe20000400000 */
[----:B0-----:R0:W-:Y:S03]  /*4ad60*/  STL [R1+0x1214], R4 ;  /* 0x0012140401007387 */ /* 0x0011e60000100800 */
[----:B0-----:R-:W0:Y:S01]  /*4ad70*/  MUFU.EX2 R4, R6 ;  /* 0x0000000600047308 */ /* 0x001e220000000800 */
[----:B--2---:R-:W-:Y:S01]  /*4ad80*/  FMNMX R2, R9, R2, !PT ;  /* 0x0000000209027209 */ /* 0x004fe20007800000 */
[----:B------:R-:W-:-:S04]  /*4ad90*/  FFMA R3, R7, c[0x0][0x188], -R11 ;  /* 0x0000620007037a23 */ /* 0x000fc8000000080b */
[----:B------:R-:W-:Y:S01]  /*4ada0*/  STL [R1+0xe48], R2 ;  /* 0x000e480201007387 */ /* 0x000fe20000100800 */
[----:B------:R-:W-:-:S04]  /*4adb0*/  FMUL R3, R3, 1.4426950216293334961 ;  /* 0x3fb8aa3b03037820 */ /* 0x000fc80000400000 */
[----:B------:R2:W3:Y:S01]  /*4adc0*/  MUFU.EX2 R24, R3 ;  /* 0x0000000300187308 */ /* 0x0004e20000000800 */
[----:B0-----:R0:W-:Y:S02]  /*4add0*/  STL [R1+0x1210], R4 ;  /* 0x0012100401007387 */ /* 0x0011e40000100800 */
[----:B0-----:R-:W-:-:S04]  /*4ade0*/  FFMA R4, R16, c[0x0][0x188], -R2 ;  /* 0x0000620010047a23 */ /* 0x001fc80000000802 */
[----:B--2---:R-:W-:-:S06]  /*4adf0*/  FMUL R3, R4, 1.4426950216293334961 ;  /* 0x3fb8aa3b04037820 */ /* 0x004fcc0000400000 */
[----:B------:R-:W0:Y:S01]  /*4ae00*/  MUFU.EX2 R3, R3 ;  /* 0x0000000300037308 */ /* 0x000e220000000800 */
[----:B------:R-:W-:Y:S01]  /*4ae10*/  FFMA R4, R17, c[0x0][0x188], -R2 ;  /* 0x0000620011047a23 */ /* 0x000fe20000000802 */
[----:B---3--:R-:W-:Y:S01]  /*4ae20*/  STL [R1+0x120c], R24 ;  /* 0x00120c1801007387 */ /* 0x008fe20000100800 */
[----:B------:R-:W-:Y:S03]  /*4ae30*/  STL [R1+0x3054], R24 ;  /* 0x0030541801007387 */ /* 0x000fe60000100800 */
[----:B0-----:R0:W-:Y:S01]  /*4ae40*/  STL [R1+0x1208], R3 ;  /* 0x0012080301007387 */ /* 0x0011e20000100800 */
[----:B------:R-:W2:Y:S02]  /*4ae50*/  LDL R14, [R1+0xcc] ;  /* 0x0000cc00010e7983 */ /* 0x000ea40000100800 */
[----:B0-----:R-:W-:-:S06]  /*4ae60*/  FMUL R3, R4, 1.4426950216293334961 ;  /* 0x3fb8aa3b04037820 */ /* 0x001fcc0000400000 */
[----:B------:R-:W0:Y:S02]  /*4ae70*/  MUFU.EX2 R3, R3 ;  /* 0x0000000300037308 */ /* 0x000e240000000800 */
[----:B0-----:R0:W-:Y:S01]  /*4ae80*/  STL [R1+0x1204], R3 ;  /* 0x0012040301007387 */ /* 0x0011e20000100800 */
[----:B------:R-:W2:Y:S01]  /*4ae90*/  LDL R5, [R1+0xd0] ;  /* 0x0000d00001057983 */ /* 0x000ea20000100800 */
[----:B-1----:R-:W-:-:S05]  /*4aea0*/  FMNMX R6, R8, R10, !PT ;  /* 0x0000000a08067209 */ /* 0x002fca0007800000 */
[----:B------:R1:W-:Y:S01]  /*4aeb0*/  STL [R1+0xe44], R6 ;  /* 0x000e440601007387 */ /* 0x0003e20000100800 */
[----:B------:R-:W3:Y:S02]  /*4aec0*/  LDL R10, [R1+0xbc] ;  /* 0x0000bc00010a7983 */ /* 0x000ee40000100800 */
[----:B------:R-:W3:Y:S02]  /*4aed0*/  LDL R13, [R1+0xc0] ;  /* 0x0000c000010d7983 */ /* 0x000ee40000100800 */
[----:B------:R-:W1:Y:S01]  /*4aee0*/  LDL R12, [R1+0xac] ;  /* 0x0000ac00010c7983 */ /* 0x000e620000100800 */
[----:B------:R-:W1:Y:S04]  /*4aef0*/  LDL R27, [R1+0xb0] ;  /* 0x0000b000011b7983 */ /* 0x000e680000100800 */
[----:B------:R-:W4:Y:S04]  /*4af00*/  LDL R28, [R1+0x9c] ;  /* 0x00009c00011c7983 */ /* 0x000f280000100800 */
[----:B------:R-:W4:Y:S01]  /*4af10*/  LDL R29, [R1+0xa0] ;  /* 0x0000a000011d7983 */ /* 0x000f220000100800 */
[----:B------:R-:W-:-:S03]  /*4af20*/  FFMA R4, R20, c[0x0][0x188], -R2 ;  /* 0x0000620014047a23 */ /* 0x000fc60000000802 */
[----:B------:R-:W4:Y:S01]  /*4af30*/  LDL R11, [R1+0x90] ;  /* 0x00009000010b7983 */ /* 0x000f220000100800 */
[----:B0-----:R-:W-:Y:S02]  /*4af40*/  FMUL R3, R4, 1.4426950216293334961 ;  /* 0x3fb8aa3b04037820 */ /* 0x001fe40000400000 */
[----:B------:R-:W-:Y:S02]  /*4af50*/  FFMA R4, R21, c[0x0][0x188], -R2 ;  /* 0x0000620015047a23 */ /* 0x000fe40000000802 */
[----:B------:R-:W4:Y:S01]  /*4af60*/  LDL R2, [R1+0x7c] ;  /* 0x00007c0001027983 */ /* 0x000f220000100800 */
[----:B------:R0:W0:Y:S02]  /*4af70*/  MUFU.EX2 R25, R3 ;  /* 0x0000000300197308 */ /* 0x0000240000000800 */
[----:B0-----:R-:W-:Y:S02]  /*4af80*/  FMUL R3, R4, 1.4426950216293334961 ;  /* 0x3fb8aa3b04037820 */ /* 0x001fe40000400000 */
[----:B------:R-:W-:-:S04]  /*4af90*/  FFMA R4, R18, c[0x0][0x188], -R6 ;  /* 0x0000620012047a23 */ /* 0x000fc80000000806 */
        /* <DEDUP_REMOVED lines=9> */
[----:B------:R0:W2:Y:S01]  /*4b030*/  MUFU.EX2 R26, R3 ;  /* 0x00000003001a7308 */ /* 0x0000a20000000800 */
[----:B------:R-:W-:Y:S01]  /*4b040*/  STL [R1+0x1200], R25 ;  /* 0x0012001901007387 */ /* 0x000fe20000100800 */
[----:B0-----:R-:W-:-:S06]  /*4b050*/  FMUL R3, R4, 1.4426950216293334961 ;  /* 0x3fb8aa3b04037820 */ /* 0x001fcc0000400000 */
[----:B------:R-:W0:Y:S01]  /*4b060*/  MUFU.EX2 R19, R3 ;  /* 0x0000000300137308 */ /* 0x000e220000000800 */
[----:B------:R-:W-:Y:S01]  /*4b070*/  STL [R1+0x3058], R25 ;  /* 0x0030581901007387 */ /* 0x000fe20000100800 */
[----:B------:R-:W-:Y:S02]  /*4b080*/  STL [R1+0x11fc], R20 ;  /* 0x0011fc1401007387 */ /* 0x000fe40000100800 */
[----:B------:R-:W-:Y:S02]  /*4b090*/  STL [R1+0x305c], R20 ;  /* 0x00305c1401007387 */ /* 0x000fe40000100800 */
[----:B------:R-:W-:Y:S01]  /*4b0a0*/  STL [R1+0x11f8], R17 ;  /* 0x0011f81101007387 */ /* 0x000fe20000100800 */
[----:B------:R-:W-:Y:S01]  /*4b0b0*/  STL [R1+0x308c], R17 ;  /* 0x00308c1101007387 */ /* 0x000fe20000100800 */
[----:B------:R4:W-:Y:S02]  /*4b0c0*/  STL [R1+0x11f4], R7 ;  /* 0x0011f40701007387 */ /* 0x0009e40000100800 */
[----:B--2---:R-:W-:-:S05]  /*4b0d0*/  FADD R4, R5, R14 ;  /* 0x0000000e05047221 */ /* 0x004fca0000000000 */
[----:B------:R-:W-:Y:S01]  /*4b0e0*/  STL [R1+0x3088], R4 ;  /* 0x0030880401007387 */ /* 0x000fe20000100800 */
[----:B------:R-:W-:Y:S02]  /*4b0f0*/  STL [R1+0x11f0], R26 ;  /* 0x0011f01a01007387 */ /* 0x000fe40000100800 */
[----:B------:R-:W-:Y:S02]  /*4b100*/  STL [R1+0x3060], R26 ;  /* 0x0030601a01007387 */ /* 0x000fe40000100800 */
[----:B---3--:R-:W-:Y:S02]  /*4b110*/  FADD R5, R13, R10 ;  /* 0x0000000a0d057221 */ /* 0x008fe40000000000 */
[----:B-1----:R-:W-:Y:S02]  /*4b120*/  FADD R6, R27, R12 ;  /* 0x0000000c1b067221 */ /* 0x002fe40000000000 */
[----:B----4-:R-:W-:Y:S01]  /*4b130*/  FADD R7, R29, R28 ;  /* 0x0000001c1d077221 */ /* 0x010fe20000000000 */
[----:B------:R-:W-:Y:S02]  /*4b140*/  STL [R1+0x3084], R5 ;  /* 0x0030840501007387 */ /* 0x000fe40000100800 */
[----:B------:R-:W-:Y:S02]  /*4b150*/  STL [R1+0x3080], R6 ;  /* 0x0030800601007387 */ /* 0x000fe40000100800 */
[----:B0-----:R-:W-:Y:S02]  /*4b160*/  STL [R1+0x11ec], R19 ;  /* 0x0011ec1301007387 */ /* 0x001fe40000100800 */
[----:B------:R-:W-:Y:S01]  /*4b170*/  STL [R1+0x3064], R19 ;  /* 0x0030641301007387 */ /* 0x000fe20000100800 */
[----:B------:R-:W-:Y:S01]  /*4b180*/  STL [R1+0x307c], R7 ;  /* 0x00307c0701007387 */ /* 0x000fe20000100800 */
[----:B------:R-:W2:Y:S02]  /*4b190*/  LDL R15, [R1+0x1238] ;  /* 0x00123800010f7983 */ /* 0x000ea40000100800 */
[----:B------:R-:W3:Y:S02]  /*4b1a0*/  LDL R24, [R1+0x5c] ;  /* 0x00005c0001187983 */ /* 0x000ee40000100800 */
[----:B------:R-:W-:Y:S01]  /*4b1b0*/  FADD R8, R11, R2 ;  /* 0x000000020b087221 */ /* 0x000fe20000000000 */
[----:B------:R-:W3:Y:S04]  /*4b1c0*/  LDL R9, [R1+0x70] ;  /* 0x0000700001097983 */ /* 0x000ee80000100800 */
[----:B------:R-:W4:Y:S04]  /*4b1d0*/  LDL R10, [R1+0x3c] ;  /* 0x00003c00010a7983 */ /* 0x000f280000100800 */
[----:B------:R-:W4:Y:S04]  /*4b1e0*/  LDL R13, [R1+0x50] ;  /* 0x00005000010d7983 */ /* 0x000f280000100800 */
[----:B------:R-:W3:Y:S04]  /*4b1f0*/  LDL R12, [R1+0x2c] ;  /* 0x00002c00010c7983 */ /* 0x000ee80000100800 */
[----:B------:R-:W3:Y:S04]  /*4b200*/  LDL R11, [R1+0x30] ;  /* 0x00003000010b7983 */ /* 0x000ee80000100800 */
[----:B------:R-:W3:Y:S04]  /*4b210*/  LDL R27, [R1+0x1c] ;  /* 0x00001c00011b7983 */ /* 0x000ee80000100800 */
[----:B------:R-:W3:Y:S04]  /*4b220*/  LDL R28, [R1+0x20] ;  /* 0x00002000011c7983 */ /* 0x000ee80000100800 */
[----:B------:R-:W3:Y:S04]  /*4b230*/  LDL R29, [R1+0x80] ;  /* 0x00008000011d7983 */ /* 0x000ee80000100800 */
[----:B------:R-:W3:Y:S04]  /*4b240*/  LDL R14, [R1+0x68] ;  /* 0x00006800010e7983 */ /* 0x000ee80000100800 */
[----:B--2---:R0:W-:Y:S01]  /*4b250*/  STL [R1+0x309c], R15 ;  /* 0x00309c0f01007387 */ /* 0x0041e20000100800 */
[----:B------:R-:W2:Y:S03]  /*4b260*/  LDL R16, [R1+0x1228] ;  /* 0x0012280001107983 */ /* 0x000ea60000100800 */
[----:B0-----:R-:W3:Y:S04]  /*4b270*/  LDL R15, [R1+0x60] ;  /* 0x00006000010f7983 */ /* 0x001ee80000100800 */
[----:B--2---:R0:W-:Y:S01]  /*4b280*/  STL [R1+0x3098], R16 ;  /* 0x0030981001007387 */ /* 0x0041e20000100800 */
[----:B------:R-:W2:Y:S03]  /*4b290*/  LDL R3, [R1+0x1218] ;  /* 0x0012180001037983 */ /* 0x000ea60000100800 */
[----:B0-----:R-:W3:Y:S04]  /*4b2a0*/  LDL R16, [R1+0x1234] ;  /* 0x0012340001107983 */ /* 0x001ee80000100800 */
[----:B--2---:R0:W-:Y:S01]  /*4b2b0*/  STL [R1+0x3094], R3 ;  /* 0x0030940301007387 */ /* 0x0041e20000100800 */
[----:B------:R-:W2:Y:S03]  /*4b2c0*/  LDL R17, [R1+0x1204] ;  /* 0x0012040001117983 */ /* 0x000ea60000100800 */
[----:B0-----:R-:W3:Y:S04]  /*4b2d0*/  LDL R3, [R1+0x1224] ;  /* 0x0012240001037983 */ /* 0x001ee80000100800 */
[----:B--2---:R0:W-:Y:S01]  /*4b2e0*/  STL [R1+0x3090], R17 ;  /* 0x0030901101007387 */ /* 0x0041e20000100800 */
[----:B------:R-:W2:Y:S02]  /*4b2f0*/  LDL R18, [R1+0x1208] ;  /* 0x0012080001127983 */ /* 0x000ea40000100800 */
[----:B------:R-:W2:Y:S02]  /*4b300*/  LDL R4, [R1+0x11f4] ;  /* 0x0011f40001047983 */ /* 0x000ea40000100800 */
[----:B------:R-:W2:Y:S01]  /*4b310*/  LDL R5, [R1+0xc8] ;  /* 0x0000c80001057983 */ /* 0x000ea20000100800 */
[----:B------:R-:W2:Y:S04]  /*4b320*/  LDL R6, [R1+0xb8] ;  /* 0x0000b80001067983 */ /* 0x000ea80000100800 */
[----:B------:R-:W2:Y:S04]  /*4b330*/  LDL R7, [R1+0xa8] ;  /* 0x0000a80001077983 */ /* 0x000ea80000100800 */
[----:B0-----:R-:W2:Y:S01]  /*4b340*/  LDL R17, [R1+0x1214] ;  /* 0x0012140001117983 */ /* 0x001ea20000100800 */
[----:B------:R0:W-:Y:S02]  /*4b350*/  STL [R1+0x3078], R8 ;  /* 0x0030780801007387 */ /* 0x0001e40000100800 */
[----:B------:R-:W2:Y:S01]  /*4b360*/  LDL R2, [R1+0x28] ;  /* 0x0000280001027983 */ /* 0x000ea20000100800 */
[----:B0-----:R-:W3:Y:S04]  /*4b370*/  LDL R8, [R1+0x98] ;  /* 0x0000980001087983 */ /* 0x001ee80000100800 */
[----:B--2---:R0:W-:Y:S04]  /*4b380*/  STL [R1+0x306c], R2 ;  /* 0x00306c0201007387 */ /* 0x0041e80000100800 */
[----:B0-----:R-:W2:Y:S04]  /*4b390*/  LDL R2, [R1+0x38] ;  /* 0x0000380001027983 */ /* 0x001ea80000100800 */
[----:B--2---:R0:W-:Y:S04]  /*4b3a0*/  STL [R1+0x3070], R2 ;  /* 0x0030700201007387 */ /* 0x0041e80000100800 */
[----:B0-----:R-:W2:Y:S01]  /*4b3b0*/  LDL R2, [R1+0x58] ;  /* 0x0000580001027983 */ /* 0x001ea20000100800 */
[----:B----4-:R-:W-:-:S02]  /*4b3c0*/  FADD R10, R13, R10 ;  /* 0x0000000a0d0a7221 */ /* 0x010fc40000000000 */
[----:B---3--:R-:W-:Y:S02]  /*4b3d0*/  FADD R11, R11, R12 ;  /* 0x0000000c0b0b7221 */ /* 0x008fe40000000000 */
[----:B------:R-:W-:Y:S02]  /*4b3e0*/  FADD R9, R9, R24 ;  /* 0x0000001809097221 */ /* 0x000fe40000000000 */
[----:B------:R-:W-:Y:S02]  /*4b3f0*/  FADD R12, R28, R27 ;  /* 0x0000001b1c0c7221 */ /* 0x000fe40000000000 */
[----:B------:R-:W-:Y:S02]  /*4b400*/  FADD R13, R0, R29 ;  /* 0x0000001d000d7221 */ /* 0x000fe40000000000 */
[----:B------:R-:W-:Y:S01]  /*4b410*/  FADD R14, R14, R15 ;  /* 0x0000000f0e0e7221 */ /* 0x000fe20000000000 */
[----:B--2---:R0:W-:Y:S01]  /*4b420*/  STL [R1+0x3074], R2 ;  /* 0x0030740201007387 */ /* 0x0041e20000100800 */
[----:B------:R-:W2:Y:S02]  /*4b430*/  LDL R19, [R1+0x6c] ;  /* 0x00006c0001137983 */ /* 0x000ea40000100800 */
[----:B------:R-:W3:Y:S02]  /*4b440*/  LDL R26, [R1+0x44] ;  /* 0x00004400011a7983 */ /* 0x000ee40000100800 */
[----:B------:R-:W4:Y:S01]  /*4b450*/  LDL R20, [R1+0x1230] ;  /* 0x0012300001147983 */ /* 0x000f220000100800 */
[----:B------:R-:W2:Y:S04]  /*4b460*/  LDL R25, [R1+0x1220] ;  /* 0x0012200001197983 */ /* 0x000ea80000100800 */
[----:B------:R-:W2:Y:S04]  /*4b470*/  LDL R24, [R1+0x1210] ;  /* 0x0012100001187983 */ /* 0x000ea80000100800 */
[----:B------:R-:W2:Y:S04]  /*4b480*/  LDL R28, [R1+0xc4] ;  /* 0x0000c400011c7983 */ /* 0x000ea80000100800 */
[----:B------:R-:W2:Y:S04]  /*4b490*/  LDL R29, [R1+0xb4] ;  /* 0x0000b400011d7983 */ /* 0x000ea80000100800 */
[----:B0-----:R-:W2:Y:S04]  /*4b4a0*/  LDL R2, [R1+0x78] ;  /* 0x0000780001027983 */ /* 0x001ea80000100800 */
[----:B------:R-:W2:Y:S04]  /*4b4b0*/  LDL R0, [R1+0xa4] ;  /* 0x0000a40001007983 */ /* 0x000ea80000100800 */
[----:B------:R-:W2:Y:S04]  /*4b4c0*/  LDL R23, [R1+0x74] ;  /* 0x0000740001177983 */ /* 0x000ea80000100800 */
[----:B------:R-:W2:Y:S04]  /*4b4d0*/  LDL R22, [R1+0x54] ;  /* 0x0000540001167983 */ /* 0x000ea80000100800 */
[----:B------:R-:W2:Y:S04]  /*4b4e0*/  LDL R21, [R1+0x34] ;  /* 0x0000340001157983 */ /* 0x000ea80000100800 */
[----:B------:R-:W2:Y:S01]  /*4b4f0*/  LDL R27, [R1+0x24] ;  /* 0x00002400011b7983 */ /* 0x000ea20000100800 */
[----:B------:R-:W2:Y:S02]  /*4b500*/  LDL.LU R15, [R1+0x309c] ;  /* 0x00309c00010f7983 */ /* 0x000ea40000300800 */
[----:B--2---:R-:W-:-:S02]  /*4b510*/  FADD R15, R15, R16 ;  /* 0x000000100f0f7221 */ /* 0x004fc40000000000 */
[----:B------:R-:W2:Y:S02]  /*4b520*/  LDL.LU R16, [R1+0x3098] ;  /* 0x0030980001107983 */ /* 0x000ea40000300800 */
[----:B--2---:R-:W-:Y:S02]  /*4b530*/  FADD R16, R16, R3 ;  /* 0x0000000310107221 */ /* 0x004fe40000000000 */
[----:B------:R-:W2:Y:S02]  /*4b540*/  LDL.LU R3, [R1+0x3094] ;  /* 0x0030940001037983 */ /* 0x000ea40000300800 */
[----:B--2---:R-:W-:Y:S02]  /*4b550*/  FADD R3, R3, R17 ;  /* 0x0000001103037221 */ /* 0x004fe40000000000 */
        /* <DEDUP_REMOVED lines=20> */
[----:B------:R-:W2:Y:S01]  /*4b6a0*/  LDL.LU R2, [R1+0x3068] ;  /* 0x0030680001027983 */ /* 0x000ea20000300800 */
[----:B------:R-:W-:Y:S02]  /*4b6b0*/  FADD R13, R19, R13 ;  /* 0x0000000d130d7221 */ /* 0x000fe40000000000 */
[----:B---3--:R-:W-:Y:S02]  /*4b6c0*/  FADD R14, R26, R14 ;  /* 0x0000000e1a0e7221 */ /* 0x008fe40000000000 */
[----:B----4-:R-:W-:Y:S02]  /*4b6d0*/  FADD R15, R20, R15 ;  /* 0x0000000f140f7221 */ /* 0x010fe40000000000 */
[----:B------:R-:W-:Y:S02]  /*4b6e0*/  FADD R16, R25, R16 ;  /* 0x0000001019107221 */ /* 0x000fe40000000000 */
[----:B--2---:R-:W-:Y:S01]  /*4b6f0*/  FADD R12, R2, R12 ;  /* 0x0000000c020c7221 */ /* 0x004fe20000000000 */
[----:B------:R0:W-:Y:S04]  /*4b700*/  STL [R1+0x2ff4], R2 ;  /* 0x002ff40201007387 */ /* 0x0001e80000100800 */
[----:B0-----:R-:W2:Y:S01]  /*4b710*/  LDL R2, [R1+0x94] ;  /* 0x0000940001027983 */ /* 0x001ea20000100800 */
[----:B------:R-:W3:Y:S02]  /*4b720*/  LDL.LU R19, [R1+0x3064] ;  /* 0x0030640001137983 */ /* 0x000ee40000300800 */
[----:B------:R-:W4:Y:S02]  /*4b730*/  LDL.LU R26, [R1+0x3060] ;  /* 0x00306000011a7983 */ /* 0x000f240000300800 */
[----:B------:R-:W2:Y:S01]  /*4b740*/  LDL.LU R20, [R1+0x305c] ;  /* 0x00305c0001147983 */ /* 0x000ea20000300800 */
[----:B------:R-:W2:Y:S01]  /*4b750*/  LDL.LU R25, [R1+0x3058] ;  /* 0x0030580001197983 */ /* 0x000ea20000300800 */
[----:B------:R-:W-:-:S02]  /*4b760*/  FADD R3, R24, R3 ;  /* 0x0000000318037221 */ /* 0x000fc40000000000 */
[----:B------:R-:W3:Y:S02]  /*4b770*/  LDL.LU R24, [R1+0x3054] ;  /* 0x0030540001187983 */ /* 0x000ee40000300800 */
[----:B------:R-:W-:Y:S02]  /*4b780*/  FADD R4, R28, R4 ;  /* 0x000000041c047221 */ /* 0x000fe40000000000 */
[----:B------:R-:W-:Y:S02]  /*4b790*/  FADD R5, R29, R5 ;  /* 0x000000051d057221 */ /* 0x000fe40000000000 */
[----:B------:R-:W-:Y:S02]  /*4b7a0*/  FADD R6, R0, R6 ;  /* 0x0000000600067221 */ /* 0x000fe40000000000 */
[----:B----4-:R-:W-:Y:S02]  /*4b7b0*/  FADD R17, R26, R17 ;  /* 0x000000111a117221 */ /* 0x010fe40000000000 */
[----:B--2---:R-:W-:-:S02]  /*4b7c0*/  FADD R18, R25, R18 ;  /* 0x0000001219127221 */ /* 0x004fc40000000000 */
[----:B------:R-:W2:Y:S01]  /*4b7d0*/  LDL.LU R25, [R1+0x3050] ;  /* 0x0030500001197983 */ /* 0x000ea20000300800 */
[----:B------:R-:W4:Y:S02]  /*4b7e0*/  LDL.LU R26, [R1+0x304c] ;  /* 0x00304c00011a7983 */ /* 0x000f240000300800 */
[----:B------:R-:W4:Y:S02]  /*4b7f0*/  LDL.LU R28, [R1+0x3048] ;  /* 0x00304800011c7983 */ /* 0x000f240000300800 */
[----:B------:R-:W4:Y:S01]  /*4b800*/  LDL.LU R29, [R1+0x3044] ;  /* 0x00304400011d7983 */ /* 0x000f220000300800 */
[----:B------:R-:W4:Y:S01]  /*4b810*/  LDL.LU R0, [R1+0x3040] ;  /* 0x0030400001007983 */ /* 0x000f220000300800 */
[----:B------:R-:W-:Y:S02]  /*4b820*/  FADD R7, R2, R7 ;  /* 0x0000000702077221 */ /* 0x000fe40000000000 */
[----:B------:R-:W-:Y:S02]  /*4b830*/  FADD R18, R20, R18 ;  /* 0x0000001214127221 */ /* 0x000fe40000000000 */
[----:B------:R-:W-:-:S02]  /*4b840*/  FADD R8, R23, R8 ;  /* 0x0000000817087221 */ /* 0x000fc40000000000 */
[----:B---3--:R-:W-:Y:S02]  /*4b850*/  FADD R3, R24, R3 ;  /* 0x0000000318037221 */ /* 0x008fe40000000000 */
[----:B------:R-:W-:Y:S02]  /*4b860*/  FADD R11, R27, R11 ;  /* 0x0000000b1b0b7221 */ /* 0x000fe40000000000 */
[----:B------:R-:W-:Y:S01]  /*4b870*/  FADD R17, R19, R17 ;  /* 0x0000001113117221 */ /* 0x000fe20000000000 */
[----:B------:R-:W0:Y:S02]  /*4b880*/  SHFL.BFLY PT, R27, R6, 0x2, 0x1f ;  /* 0x0c401f00061b7f89 */ /* 0x000e2400000e0000 */
[----:B0-----:R-:W-:Y:S02]  /*4b890*/  FADD R6, R6, R27 ;  /* 0x0000001b06067221 */ /* 0x001fe40000000000 */
[----:B--2---:R-:W-:Y:S02]  /*4b8a0*/  FADD R16, R25, R16 ;  /* 0x0000001019107221 */ /* 0x004fe40000000000 */
[----:B----4-:R-:W-:-:S02]  /*4b8b0*/  FADD R15, R26, R15 ;  /* 0x0000000f1a0f7221 */ /* 0x010fc40000000000 */
[----:B------:R-:W-:Y:S01]  /*4b8c0*/  FADD R13, R29, R13 ;  /* 0x0000000d1d0d7221 */ /* 0x000fe20000000000 */
[----:B------:R-:W0:Y:S04]  /*4b8d0*/  SHFL.BFLY PT, R26, R7, 0x2, 0x1f ;  /* 0x0c401f00071a7f89 */ /* 0x000e2800000e0000 */
[----:B------:R-:W1:Y:S04]  /*4b8e0*/  SHFL.BFLY PT, R29, R4, 0x2, 0x1f ;  /* 0x0c401f00041d7f89 */ /* 0x000e6800000e0000 */
[----:B------:R-:W-:Y:S01]  /*4b8f0*/  SHFL.BFLY PT, R2, R16, 0x2, 0x1f ;  /* 0x0c401f0010027f89 */ /* 0x000fe200000e0000 */
[----:B------:R-:W2:Y:S02]  /*4b900*/  SHFL.BFLY PT, R2, R18, 0x2, 0x1f ;  /* 0x0c401f0012027f89 */ /* 0x000ea400000e0000 */
[----:B------:R-:W-:Y:S01]  /*4b910*/  FADD R12, R0, R12 ;  /* 0x0000000c000c7221 */ /* 0x000fe20000000000 */
[----:B------:R-:W-:Y:S04]  /*4b920*/  STL [R1+0x2ff8], R0 ;  /* 0x002ff80001007387 */ /* 0x000fe80000100800 */
[----:B------:R-:W3:Y:S01]  /*4b930*/  SHFL.BFLY PT, R25, R8, 0x2, 0x1f ;  /* 0x0c401f0008197f89 */ /* 0x000ee200000e0000 */
[----:B------:R-:W-:-:S02]  /*4b940*/  FADD R14, R28, R14 ;  /* 0x0000000e1c0e7221 */ /* 0x000fc40000000000 */
[----:B------:R-:W-:Y:S02]  /*4b950*/  SHFL.BFLY PT, R0, R15, 0x2, 0x1f ;  /* 0x0c401f000f007f89 */ /* 0x000fe400000e0000 */
[----:B------:R-:W4:Y:S01]  /*4b960*/  SHFL.BFLY PT, R28, R5, 0x2, 0x1f ;  /* 0x0c401f00051c7f89 */ /* 0x000f2200000e0000 */
[----:B------:R-:W-:Y:S01]  /*4b970*/  SHFL.BFLY PT, R0, R3, 0x2, 0x1f ;  /* 0x0c401f0003007f89 */ /* 0x000fe200000e0000 */
[----:B------:R-:W4:Y:S02]  /*4b980*/  SHFL.BFLY PT, R0, R17, 0x2, 0x1f ;  /* 0x0c401f0011007f89 */ /* 0x000f2400000e0000 */
[----:B0-----:R-:W-:Y:S02]  /*4b990*/  FADD R7, R7, R26 ;  /* 0x0000001a07077221 */ /* 0x001fe40000000000 */
[----:B-1----:R-:W-:Y:S02]  /*4b9a0*/  FADD R4, R4, R29 ;  /* 0x0000001d04047221 */ /* 0x002fe40000000000 */
[----:B--2---:R-:W-:-:S03]  /*4b9b0*/  FADD R18, R18, R2 ;  /* 0x0000000212127221 */ /* 0x004fc60000000000 */
[----:B------:R-:W-:Y:S01]  /*4b9c0*/  SHFL.BFLY PT, R2, R4, 0x1, 0x1f ;  /* 0x0c201f0004027f89 */ /* 0x000fe200000e0000 */
[----:B------:R-:W0:Y:S02]  /*4b9d0*/  SHFL.BFLY PT, R2, R7, 0x1, 0x1f ;  /* 0x0c201f0007027f89 */ /* 0x000e2400000e0000 */
[----:B---3--:R-:W-:Y:S02]  /*4b9e0*/  FADD R8, R8, R25 ;  /* 0x0000001908087221 */ /* 0x008fe40000000000 */
[----:B----4-:R-:W-:Y:S02]  /*4b9f0*/  FADD R5, R5, R28 ;  /* 0x0000001c05057221 */ /* 0x010fe40000000000 */
[----:B------:R-:W-:Y:S01]  /*4ba00*/  FADD R17, R17, R0 ;  /* 0x0000000011117221 */ /* 0x000fe20000000000 */
[----:B------:R-:W1:Y:S04]  /*4ba10*/  SHFL.BFLY PT, R19, R14, 0x2, 0x1f ;  /* 0x0c401f000e137f89 */ /* 0x000e6800000e0000 */
[----:B------:R-:W-:Y:S01]  /*4ba20*/  SHFL.BFLY PT, R0, R6, 0x1, 0x1f ;  /* 0x0c201f0006007f89 */ /* 0x000fe200000e0000 */
[----:B------:R-:W-:Y:S03]  /*4ba30*/  SHFL.BFLY PT, R0, R8, 0x1, 0x1f ;  /* 0x0c201f0008007f89 */ /* 0x000fe600000e0000 */
[----:B0-----:R-:W-:Y:S01]  /*4ba40*/  STL [R1+0x3038], R2 ;  /* 0x0030380201007387 */ /* 0x001fe20000100800 */
[----:B------:R-:W-:Y:S02]  /*4ba50*/  STL [R1+0x3034], R7 ;  /* 0x0030340701007387 */ /* 0x000fe40000100800 */
[----:B------:R-:W-:Y:S02]  /*4ba60*/  STL [R1+0x303c], R8 ;  /* 0x00303c0801007387 */ /* 0x000fe40000100800 */
[----:B------:R-:W0:Y:S04]  /*4ba70*/  SHFL.BFLY PT, R8, R4, 0x1, 0x1f ;  /* 0x0c201f0004087f89 */ /* 0x000e2800000e0000 */
[----:B------:R-:W2:Y:S04]  /*4ba80*/  SHFL.BFLY PT, R2, R5, 0x1, 0x1f ;  /* 0x0c201f0005027f89 */ /* 0x000ea800000e0000 */
[----:B------:R-:W3:Y:S01]  /*4ba90*/  SHFL.BFLY PT, R7, R6, 0x1, 0x1f ;  /* 0x0c201f0006077f89 */ /* 0x000ee200000e0000 */
[----:B-1----:R-:W-:-:S02]  /*4baa0*/  FADD R14, R14, R19 ;  /* 0x000000130e0e7221 */ /* 0x002fc40000000000 */
[----:B------:R2:W-:Y:S02]  /*4bab0*/  SHFL.BFLY PT, R19, R5, 0x1, 0x1f ;  /* 0x0c201f0005137f89 */ /* 0x0005e400000e0000 */
[----:B0-----:R-:W-:Y:S02]  /*4bac0*/  FADD R4, R4, R8 ;  /* 0x0000000804047221 */ /* 0x001fe40000000000 */
[----:B--2---:R-:W-:Y:S01]  /*4bad0*/  FADD R5, R5, R2 ;  /* 0x0000000205057221 */ /* 0x004fe20000000000 */
[----:B------:R-:W2:Y:S01]  /*4bae0*/  LDL.LU R8, [R1+0x303c] ;  /* 0x00303c0001087983 */ /* 0x000ea20000300800 */
[----:B------:R-:W4:Y:S02]  /*4baf0*/  LDL.LU R2, [R1+0x3038] ;  /* 0x0030380001027983 */ /* 0x000f240000300800 */
[----:B---3--:R-:W-:Y:S02]  /*4bb00*/  FADD R6, R6, R7 ;  /* 0x0000000706067221 */ /* 0x008fe40000000000 */
[----:B------:R-:W4:Y:S01]  /*4bb10*/  LDL.LU R7, [R1+0x3034] ;  /* 0x0030340001077983 */ /* 0x000f220000300800 */
[----:B------:R-:W-:-:S05]  /*4bb20*/  FADD R9, R22, R9 ;  /* 0x0000000916097221 */ /* 0x000fca0000000000 */
[----:B------:R-:W0:Y:S02]  /*4bb30*/  SHFL.BFLY PT, R24, R9, 0x2, 0x1f ;  /* 0x0c401f0009187f89 */ /* 0x000e2400000e0000 */
[----:B0-----:R-:W-:-:S05]  /*4bb40*/  FADD R9, R9, R24 ;  /* 0x0000001809097221 */ /* 0x001fca0000000000 */
[----:B------:R-:W0:Y:S02]  /*4bb50*/  SHFL.BFLY PT, R19, R9, 0x1, 0x1f ;  /* 0x0c201f0009137f89 */ /* 0x000e2400000e0000 */
[----:B0-----:R-:W-:Y:S02]  /*4bb60*/  FADD R9, R9, R19 ;  /* 0x0000001309097221 */ /* 0x001fe40000000000 */
[----:B----4-:R-:W-:Y:S02]  /*4bb70*/  FADD R7, R7, R2 ;  /* 0x0000000207077221 */ /* 0x010fe40000000000 */
[----:B------:R-:W0:Y:S01]  /*4bb80*/  S2R R2, SR_TID.X ;  /* 0x0000000000027919 */ /* 0x000e220000002100 */
[----:B--2---:R-:W-:Y:S01]  /*4bb90*/  FADD R8, R8, R0 ;  /* 0x0000000008087221 */ /* 0x004fe20000000000 */
[C---:B0-----:R-:W-:Y:S01]  /*4bba0*/  LOP3.LUT R0, R2.reuse, 0x1c, RZ, 0xc0, !PT ;  /* 0x0000001c02007812 */ /* 0x041fe200078ec0ff */
[----:B------:R-:W-:-:S04]  /*4bbb0*/  LOP3.LUT R2, R2, 0x7f, RZ, 0xc0, !PT ;  /* 0x0000007f02027812 */ /* 0x000fc800078ec0ff */
[----:B------:R-:W-:Y:S01]  /*4bbc0*/  SHF.R.U32.HI R2, RZ, 0x3, R2 ;  /* 0x00000003ff027819 */ /* 0x000fe20000011602 */
[----:B------:R-:W-:-:S03]  /*4bbd0*/  IMAD.SHL.U32 R0, R0, 0x4, RZ ;  /* 0x0000000400007824 */ /* 0x000fc600078e00ff */
[----:B------:R-:W-:-:S04]  /*4bbe0*/  LOP3.LUT R2, R2, 0xc, RZ, 0xc0, !PT ;  /* 0x0000000c02027812 */ /* 0x000fc800078ec0ff */
[----:B------:R-:W-:Y:S02]  /*4bbf0*/  IADD3 R2, R0, R2, RZ ;  /* 0x0000000200027210 */ /* 0x000fe40007ffe0ff */
[----:B------:R-:W0:Y:S02]  /*4bc00*/  S2R R0, SR_TID.X ;  /* 0x0000000000007919 */ /* 0x000e240000002100 */
[----:B0-----:R-:W-:Y:S02]  /*4bc10*/  LOP3.LUT R19, R0, 0x7f, RZ, 0xc0, !PT ;  /* 0x0000007f00137812 */ /* 0x001fe400078ec0ff */
[----:B------:R-:W2:Y:S04]  /*4bc20*/  LDL.LU R0, [R1+0x94] ;  /* 0x0000940001007983 */ /* 0x000ea80000300800 */
[----:B--2---:R0:W-:Y:S04]  /*4bc30*/  STL [R1+0x2ffc], R0 ;  /* 0x002ffc0001007387 */ /* 0x0041e80000100800 */
[----:B0-----:R-:W2:Y:S04]  /*4bc40*/  LDL.LU R0, [R1+0xa0] ;  /* 0x0000a00001007983 */ /* 0x001ea80000300800 */
[----:B--2---:R0:W-:Y:S04]  /*4bc50*/  STL [R1+0x3004], R0 ;  /* 0x0030040001007387 */ /* 0x0041e80000100800 */
[----:B0-----:R-:W2:Y:S04]  /*4bc60*/  LDL.LU R0, [R1+0xa8] ;  /* 0x0000a80001007983 */ /* 0x001ea80000300800 */
[----:B--2---:R0:W-:Y:S04]  /*4bc70*/  STL [R1+0x300c], R0 ;  /* 0x00300c0001007387 */ /* 0x0041e80000100800 */
[----:B0-----:R-:W2:Y:S04]  /*4bc80*/  LDL.LU R0, [R1+0xb0] ;  /* 0x0000b00001007983 */ /* 0x001ea80000300800 */
[----:B--2---:R0:W-:Y:S04]  /*4bc90*/  STL [R1+0x3014], R0 ;  /* 0x0030140001007387 */ /* 0x0041e80000100800 */
[----:B0-----:R-:W2:Y:S04]  /*4bca0*/  LDL.LU R0, [R1+0xb8] ;  /* 0x0000b80001007983 */ /* 0x001ea80000300800 */
[----:B--2---:R0:W-:Y:S04]  /*4bcb0*/  STL [R1+0x301c], R0 ;  /* 0x00301c0001007387 */ /* 0x0041e80000100800 */
[----:B0-----:R-:W2:Y:S01]  /*4bcc0*/  LDL.LU R0, [R1+0xc0] ;  /* 0x0000c00001007983 */ /* 0x001ea20000300800 */
[----:B------:R-:W-:-:S03]  /*4bcd0*/  FADD R10, R21, R10 ;  /* 0x0000000a150a7221 */ /* 0x000fc60000000000 */
[----:B------:R-:W0:Y:S01]  /*4bce0*/  SHFL.BFLY PT, R22, R11, 0x2, 0x1f ;  /* 0x0c401f000b167f89 */ /* 0x000e2200000e0000 */
[----:B------:R-:W1:Y:S03]  /*4bcf0*/  SHFL.BFLY PT, R21, R12, 0x2, 0x1f ;  /* 0x0c401f000c157f89 */ /* 0x000e6600000e0000 */
[----:B------:R-:W3:Y:S04]  /*4bd00*/  SHFL.BFLY PT, R23, R10, 0x2, 0x1f ;  /* 0x0c401f000a177f89 */ /* 0x000ee800000e0000 */
[----:B------:R-:W4:Y:S04]  /*4bd10*/  SHFL.BFLY PT, R20, R13, 0x2, 0x1f ;  /* 0x0c401f000d147f89 */ /* 0x000f2800000e0000 */
[----:B------:R-:W4:Y:S04]  /*4bd20*/  SHFL.BFLY PT, R27, R15, 0x2, 0x1f ;  /* 0x0c401f000f1b7f89 */ /* 0x000f2800000e0000 */
[----:B------:R-:W4:Y:S04]  /*4bd30*/  SHFL.BFLY PT, R28, R16, 0x2, 0x1f ;  /* 0x0c401f00101c7f89 */ /* 0x000f2800000e0000 */
[----:B------:R-:W2:Y:S04]  /*4bd40*/  SHFL.BFLY PT, R29, R3, 0x2, 0x1f ;  /* 0x0c401f00031d7f89 */ /* 0x000ea800000e0000 */
[----:B------:R-:W-:Y:S01]  /*4bd50*/  SHFL.BFLY PT, R24, R14, 0x1, 0x1f ;  /* 0x0c201f000e187f89 */ /* 0x000fe200000e0000 */
[----:B0-----:R-:W-:-:S02]  /*4bd60*/  FADD R11, R11, R22 ;  /* 0x000000160b0b7221 */ /* 0x001fc40000000000 */
[----:B-1----:R-:W-:Y:S02]  /*4bd70*/  FADD R12, R12, R21 ;  /* 0x000000150c0c7221 */ /* 0x002fe40000000000 */
[----:B---3--:R-:W-:Y:S02]  /*4bd80*/  FADD R10, R10, R23 ;  /* 0x000000170a0a7221 */ /* 0x008fe40000000000 */
[----:B----4-:R-:W-:Y:S02]  /*4bd90*/  FADD R13, R13, R20 ;  /* 0x000000140d0d7221 */ /* 0x010fe40000000000 */
[----:B------:R-:W-:Y:S02]  /*4bda0*/  FADD R15, R15, R27 ;  /* 0x0000001b0f0f7221 */ /* 0x000fe40000000000 */
[----:B------:R-:W-:Y:S01]  /*4bdb0*/  FADD R16, R16, R28 ;  /* 0x0000001c10107221 */ /* 0x000fe20000000000 */
[----:B------:R-:W-:Y:S04]  /*4bdc0*/  SHFL.BFLY PT, R21, R11, 0x1, 0x1f ;  /* 0x0c201f000b157f89 */ /* 0x000fe800000e0000 */
[----:B------:R-:W0:Y:S04]  /*4bdd0*/  SHFL.BFLY PT, R20, R10, 0x1, 0x1f ;  /* 0x0c201f000a147f89 */ /* 0x000e2800000e0000 */
[----:B--2---:R1:W-:Y:S04]  /*4bde0*/  STL [R1+0x3024], R0 ;  /* 0x0030240001007387 */ /* 0x0043e80000100800 */
[----:B-1----:R-:W2:Y:S01]  /*4bdf0*/  LDL.LU R0, [R1+0xc8] ;  /* 0x0000c80001007983 */ /* 0x002ea20000300800 */
[----:B------:R-:W-:-:S03]  /*4be00*/  FADD R3, R3, R29 ;  /* 0x0000001d03037221 */ /* 0x000fc60000000000 */
[----:B------:R-:W1:Y:S04]  /*4be10*/  SHFL.BFLY PT, R22, R12, 0x1, 0x1f ;  /* 0x0c201f000c167f89 */ /* 0x000e6800000e0000 */
[----:B------:R-:W3:Y:S04]  /*4be20*/  SHFL.BFLY PT, R23, R13, 0x1, 0x1f ;  /* 0x0c201f000d177f89 */ /* 0x000ee800000e0000 */
[----:B------:R-:W4:Y:S04]  /*4be30*/  SHFL.BFLY PT, R25, R15, 0x1, 0x1f ;  /* 0x0c201f000f197f89 */ /* 0x000f2800000e0000 */
[----:B------:R-:W4:Y:S04]  /*4be40*/  SHFL.BFLY PT, R26, R16, 0x1, 0x1f ;  /* 0x0c201f00101a7f89 */ /* 0x000f2800000e0000 */
[----:B------:R-:W4:Y:S04]  /*4be50*/  SHFL.BFLY PT, R27, R3, 0x1, 0x1f ;  /* 0x0c201f00031b7f89 */ /* 0x000f2800000e0000 */
[----:B------:R-:W4:Y:S01]  /*4be60*/  SHFL.BFLY PT, R28, R18, 0x1, 0x1f ;  /* 0x0c201f00121c7f89 */ /* 0x000f2200000e0000 */
[----:B------:R-:W4:Y:S03]  /*4be70*/  SHFL.BFLY PT, R29, R17, 0x1, 0x1f ;  /* 0x0c201f00111d7f89 */ /* 0x000f2600000e0000 */
[----:B------:R-:W-:Y:S01]  /*4be80*/  @!P0 STS [R2+0x20000], R4 ;  /* 0x0200000402008388 */ /* 0x000fe20000000800 */
[----:B0-----:R-:W-:-:S02]  /*4be90*/  FADD R10, R10, R20 ;  /* 0x000000140a0a7221 */ /* 0x001fc40000000000 */
[----:B------:R-:W-:Y:S02]  /*4bea0*/  @!P0 STS [R2+0x20080], R5 ;  /* 0x0200800502008388 */ /* 0x000fe40000000800 */
[----:B------:R-:W-:Y:S01]  /*4beb0*/  FADD R11, R11, R21 ;  /* 0x000000150b0b7221 */ /* 0x000fe20000000000 */
[----:B------:R-:W-:Y:S01]  /*4bec0*/  @!P0 STS [R2+0x20100], R6 ;  /* 0x0201000602008388 */ /* 0x000fe20000000800 */
[----:B------:R-:W-:Y:S02]  /*4bed0*/  @!P0 STS [R2+0x20180], R7 ;  /* 0x0201800702008388 */ /* 0x000fe40000000800 */
[----:B------:R-:W-:Y:S02]  /*4bee0*/  @!P0 STS [R2+0x20200], R8 ;  /* 0x0202000802008388 */ /* 0x000fe40000000800 */
[----:B------:R-:W-:Y:S01]  /*4bef0*/  FADD R14, R14, R24 ;  /* 0x000000180e0e7221 */ /* 0x000fe20000000000 */
[----:B------:R-:W-:Y:S01]  /*4bf00*/  @!P0 STS [R2+0x20280], R9 ;  /* 0x0202800902008388 */ /* 0x000fe20000000800 */
[----:B------:R-:W-:Y:S02]  /*4bf10*/  @!P0 STS [R2+0x20300], R10 ;  /* 0x0203000a02008388 */ /* 0x000fe40000000800 */
[----:B------:R-:W-:Y:S02]  /*4bf20*/  @!P0 STS [R2+0x20380], R11 ;  /* 0x0203800b02008388 */ /* 0x000fe40000000800 */
[----:B-1----:R-:W-:-:S02]  /*4bf30*/  FADD R12, R12, R22 ;  /* 0x000000160c0c7221 */ /* 0x002fc40000000000 */
[----:B---3--:R-:W-:Y:S02]  /*4bf40*/  FADD R13, R13, R23 ;  /* 0x000000170d0d7221 */ /* 0x008fe40000000000 */
[----:B----4-:R-:W-:Y:S02]  /*4bf50*/  FADD R15, R15, R25 ;  /* 0x000000190f0f7221 */ /* 0x010fe40000000000 */
[----:B------:R-:W-:Y:S02]  /*4bf60*/  FADD R16, R16, R26 ;  /* 0x0000001a10107221 */ /* 0x000fe40000000000 */
[----:B------:R-:W-:Y:S01]  /*4bf70*/  FADD R3, R3, R27 ;  /* 0x0000001b03037221 */ /* 0x000fe20000000000 */
[----:B------:R-:W-:Y:S01]  /*4bf80*/  @!P0 STS [R2+0x20400], R12 ;  /* 0x0204000c02008388 */ /* 0x000fe20000000800 */
[----:B------:R-:W-:Y:S02]  /*4bf90*/  FADD R18, R18, R28 ;  /* 0x0000001c12127221 */ /* 0x000fe40000000000 */
[----:B------:R-:W-:Y:S02]  /*4bfa0*/  @!P0 STS [R2+0x20480], R13 ;  /* 0x0204800d02008388 */ /* 0x000fe40000000800 */
[----:B------:R-:W-:Y:S01]  /*4bfb0*/  FADD R17, R17, R29 ;  /* 0x0000001d11117221 */ /* 0x000fe20000000000 */
[----:B------:R-:W-:Y:S01]  /*4bfc0*/  @!P0 STS [R2+0x20500], R14 ;  /* 0x0205000e02008388 */ /* 0x000fe20000000800 */
[----:B------:R-:W-:Y:S02]  /*4bfd0*/  @!P0 STS [R2+0x20580], R15 ;  /* 0x0205800f02008388 */ /* 0x000fe40000000800 */
[----:B------:R-:W-:Y:S02]  /*4bfe0*/  @!P0 STS [R2+0x20600], R16 ;  /* 0x0206001002008388 */ /* 0x000fe40000000800 */
[----:B------:R-:W-:Y:S01]  /*4bff0*/  @!P0 STS [R2+0x20680], R3 ;  /* 0x0206800302008388 */ /* 0x000fe20000000800 */
[----:B------:R-:W-:Y:S01]  /*4c000*/  @!P0 STS [R2+0x20700], R18 ;  /* 0x0207001202008388 */ /* 0x000fe20000000800 */
[----:B------:R-:W-:Y:S02]  /*4c010*/  @!P0 STS [R2+0x20780], R17 ;  /* 0x0207801102008388 */ /* 0x000fe40000000800 */
[----:B------:R-:W-:Y:S06]  /*4c020*/  BAR.SYNC.DEFER_BLOCKING 0x0 ;  /* 0x0000000000007b1d */ /* 0x000fec0000010000 */
[----:B------:R-:W0:Y:S04]  /*4c030*/  LDS R10, [R19.X4+0x20000] ;  /* 0x02000000130a7984 */ /* 0x000e280000004800 */
[----:B------:R-:W-:Y:S04]  /*4c040*/  LDS R3, [R19.X4+0x20200] ;  /* 0x0202000013037984 */ /* 0x000fe80000004800 */
[----:B------:R-:W-:Y:S04]  /*4c050*/  LDS R4, [R19.X4+0x20400] ;  /* 0x0204000013047984 */ /* 0x000fe80000004800 */
[----:B------:R-:W-:Y:S04]  /*4c060*/  LDS R5, [R19.X4+0x20600] ;  /* 0x0206000013057984 */ /* 0x000fe80000004800 */
[----:B--2---:R1:W-:Y:S04]  /*4c070*/  STL [R1+0x302c], R0 ;  /* 0x00302c0001007387 */ /* 0x0043e80000100800 */
[----:B-1----:R-:W2:Y:S01]  /*4c080*/  LDL.LU R0, [R1+0xd0] ;  /* 0x0000d00001007983 */ /* 0x002ea20000300800 */
[----:B------:R-:W3:Y:S03]  /*4c090*/  LDL.LU R2, [R1+0x98] ;  /* 0x0000980001027983 */ /* 0x000ee60000300800 */
[----:B---3--:R1:W-:Y:S04]  /*4c0a0*/  STL [R1+0x3000], R2 ;  /* 0x0030000201007387 */ /* 0x0083e80000100800 */
[----:B-1----:R-:W3:Y:S04]  /*4c0b0*/  LDL.LU R2, [R1+0x9c] ;  /* 0x00009c0001027983 */ /* 0x002ee80000300800 */
        /* <DEDUP_REMOVED lines=11> */
[----:B-1----:R-:W2:Y:S01]  /*4c170*/  LDL.LU R2, [R1+0xcc] ;  /* 0x0000cc0001027983 */ /* 0x002ea20000300800 */
[----:B------:R-:W3:Y:S02]  /*4c180*/  LDL.LU R17, [R1+0x7c] ;  /* 0x00007c0001117983 */ /* 0x000ee40000300800 */
[----:B------:R-:W3:Y:S02]  /*4c190*/  LDL.LU R18, [R1+0x90] ;  /* 0x0000900001127983 */ /* 0x000ee40000300800 */
[----:B------:R-:W4:Y:S01]  /*4c1a0*/  LDL.LU R16, [R1+0x74] ;  /* 0x0000740001107983 */ /* 0x000f220000300800 */
[----:B------:R-:W4:Y:S01]  /*4c1b0*/  LDL.LU R15, [R1+0x78] ;  /* 0x00007800010f7983 */ /* 0x000f220000300800 */
        /* <DEDUP_REMOVED lines=13> */
[----:B------:R-:W3:Y:S01]  /*4c290*/  LDL.LU R20, [R1+0x20] ;  /* 0x0000200001147983 */ /* 0x000ee20000300800 */
[----:B--2---:R-:W-:-:S02]  /*4c2a0*/  F2FP.BF16.PACK_AB R0, R2, R0 ;  /* 0x000000000200723e */ /* 0x004fc400000010ff */
[----:B------:R-:W2:Y:S03]  /*4c2b0*/  LDL.LU R2, [R1+0x3030] ;  /* 0x0030300001027983 */ /* 0x000ea60000300800 */
[----:B------:R1:W-:Y:S02]  /*4c2c0*/  STL [R1+0x7d0], R0 ;  /* 0x0007d00001007387 */ /* 0x0003e40000100800 */
[----:B-1----:R-:W2:Y:S02]  /*4c2d0*/  LDL.LU R0, [R1+0x302c] ;  /* 0x00302c0001007983 */ /* 0x002ea40000300800 */
[----:B--2---:R-:W-:Y:S02]  /*4c2e0*/  F2FP.BF16.PACK_AB R0, R2, R0 ;  /* 0x000000000200723e */ /* 0x004fe400000010ff */
[----:B------:R-:W2:Y:S03]  /*4c2f0*/  LDL.LU R2, [R1+0x3028] ;  /* 0x0030280001027983 */ /* 0x000ea60000300800 */
[----:B------:R1:W-:Y:S02]  /*4c300*/  STL [R1+0x7c8], R0 ;  /* 0x0007c80001007387 */ /* 0x0003e40000100800 */
[----:B-1----:R-:W2:Y:S02]  /*4c310*/  LDL.LU R0, [R1+0x3024] ;  /* 0x0030240001007983 */ /* 0x002ea40000300800 */
        /* <DEDUP_REMOVED lines=19> */
[----:B-1----:R-:W2:Y:S04]  /*4c450*/  LDL.LU R0, [R1+0x2ffc] ;  /* 0x002ffc0001007983 */ /* 0x002ea80000300800 */
[----:B0-----:R-:W0:Y:S01]  /*4c460*/  SHFL.BFLY PT, R9, R10, 0x2, 0x1f ;  /* 0x0c401f000a097f89 */ /* 0x001e2200000e0000 */
[----:B---3--:R-:W-:-:S02]  /*4c470*/  F2FP.BF16.PACK_AB R17, R17, R18 ;  /* 0x000000121111723e */ /* 0x008fc400000010ff */
[----:B----4-:R-:W-:Y:S02]  /*4c480*/  F2FP.BF16.PACK_AB R15, R16, R15 ;  /* 0x0000000f100f723e */ /* 0x010fe400000010ff */
[----:B------:R-:W-:Y:S01]  /*4c490*/  F2FP.BF16.PACK_AB R14, R14, R13 ;  /* 0x0000000d0e0e723e */ /* 0x000fe200000010ff */
[----:B0-----:R-:W-:Y:S01]  /*4c4a0*/  FADD R10, R10, R9 ;  /* 0x000000090a0a7221 */ /* 0x001fe20000000000 */
[----:B--2---:R-:W-:Y:S02]  /*4c4b0*/  F2FP.BF16.PACK_AB R2, R0, R2 ;  /* 0x000000020002723e */ /* 0x004fe400000010ff */
[----:B------:R-:W2:Y:S03]  /*4c4c0*/  LDL.LU R0, [R1+0x2ff8] ;  /* 0x002ff80001007983 */ /* 0x000ea60000300800 */
[----:B------:R0:W-:Y:S02]  /*4c4d0*/  STL [R1+0x7b0], R2 ;  /* 0x0007b00201007387 */ /* 0x0001e40000100800 */
[----:B0-----:R-:W2:Y:S04]  /*4c4e0*/  LDL.LU R2, [R1+0x2ff4] ;  /* 0x002ff40001027983 */ /* 0x001ea80000300800 */
[----:B------:R-:W0:Y:S01]  /*4c4f0*/  SHFL.BFLY PT, R9, R10, 0x1, 0x1f ;  /* 0x0c201f000a097f89 */ /* 0x000e2200000e0000 */
[----:B------:R-:W-:Y:S01]  /*4c500*/  F2FP.BF16.PACK_AB R13, R23, R22 ;  /* 0x00000016170d723e */ /* 0x000fe200000010ff */
[----:B------:R-:W-:Y:S01]  /*4c510*/  STL [R1+0x7ac], R17 ;  /* 0x0007ac1101007387 */ /* 0x000fe20000100800 */
[----:B------:R-:W-:Y:S01]  /*4c520*/  F2FP.BF16.PACK_AB R12, R12, R11 ;  /* 0x0000000b0c0c723e */ /* 0x000fe200000010ff */
[----:B------:R-:W-:Y:S01]  /*4c530*/  STL [R1+0x7a4], R15 ;  /* 0x0007a40f01007387 */ /* 0x000fe20000100800 */
[----:B------:R-:W3:Y:S02]  /*4c540*/  LDL.64 R22, [R1+0x1ab0] ;  /* 0x001ab00001167983 */ /* 0x000ee40000100a00 */
[----:B------:R-:W-:Y:S01]  /*4c550*/  STL [R1+0x7a0], R14 ;  /* 0x0007a00e01007387 */ /* 0x000fe20000100800 */
[----:B------:R-:W-:Y:S01]  /*4c560*/  F2FP.BF16.PACK_AB R11, R29, R28 ;  /* 0x0000001c1d0b723e */ /* 0x000fe200000010ff */
[----:B------:R-:W-:Y:S01]  /*4c570*/  STL [R1+0x798], R13 ;  /* 0x0007980d01007387 */ /* 0x000fe20000100800 */
[----:B------:R1:W-:Y:S03]  /*4c580*/  STL [R1+0x78c], R12 ;  /* 0x00078c0c01007387 */ /* 0x0003e60000100800 */
[----:B------:R4:W-:Y:S01]  /*4c590*/  STL [R1+0x784], R11 ;  /* 0x0007840b01007387 */ /* 0x0009e20000100800 */
[----:B-1----:R-:W-:-:S02]  /*4c5a0*/  F2FP.BF16.PACK_AB R12, R27, R26 ;  /* 0x0000001a1b0c723e */ /* 0x002fc400000010ff */
[----:B----4-:R-:W-:Y:S01]  /*4c5b0*/  F2FP.BF16.PACK_AB R11, R21, R20 ;  /* 0x00000014150b723e */ /* 0x010fe200000010ff */
[----:B0-----:R-:W-:Y:S01]  /*4c5c0*/  FADD R9, R10, R9 ;  /* 0x000000090a097221 */ /* 0x001fe20000000000 */
[----:B------:R-:W-:Y:S01]  /*4c5d0*/  F2FP.BF16.PACK_AB R10, R25, R24 ;  /* 0x00000018190a723e */ /* 0x000fe200000010ff */
[----:B------:R-:W-:Y:S01]  /*4c5e0*/  STL [R1+0x77c], R12 ;  /* 0x00077c0c01007387 */ /* 0x000fe20000100800 */
[----:B------:R-:W4:Y:S03]  /*4c5f0*/  LDL.64 R14, [R1+0x1aa8] ;  /* 0x001aa800010e7983 */ /* 0x000f260000100a00 */
[----:B------:R2:W-:Y:S01]  /*4c600*/  STL [R1+0x778], R10 ;  /* 0x0007780a01007387 */ /* 0x0005e20000100800 */
[----:B------:R-:W-:Y:S03]  /*4c610*/  STL [R1+0x770], R11 ;  /* 0x0007700b01007387 */ /* 0x000fe60000100800 */
[----:B------:R-:W0:Y:S04]  /*4c620*/  SHFL.BFLY PT, R6, R3, 0x2, 0x1f ;  /* 0x0c401f0003067f89 */ /* 0x000e2800000e0000 */
[----:B------:R-:W1:Y:S04]  /*4c630*/  SHFL.BFLY PT, R7, R4, 0x2, 0x1f ;  /* 0x0c401f0004077f89 */ /* 0x000e6800000e0000 */
[----:B------:R-:W0:Y:S01]  /*4c640*/  SHFL.BFLY PT, R8, R5, 0x2, 0x1f ;  /* 0x0c401f0005087f89 */ /* 0x000e2200000e0000 */
[----:B--2---:R-:W-:-:S03]  /*4c650*/  F2FP.BF16.PACK_AB R10, R0, R2 ;  /* 0x00000002000a723e */ /* 0x004fc600000010ff */
[----:B------:R-:W3:Y:S01]  /*4c660*/  LDL.LU R0, [R1+0x2ff0] ;  /* 0x002ff00001007983 */ /* 0x000ee20000300800 */
[----:B------:R-:W2:Y:S02]  /*4c670*/  LDL.LU R2, [R1+0x2fec] ;  /* 0x002fec0001027983 */ /* 0x000ea40000300800 */
[----:B------:R-:W2:Y:S02]  /*4c680*/  LDL.64 R20, [R1+0x1aa0] ;  /* 0x001aa00001147983 */ /* 0x000ea40000100a00 */
[----:B------:R-:W2:Y:S02]  /*4c690*/  LDL.64 R16, [R1+0x1a98] ;  /* 0x001a980001107983 */ /* 0x000ea40000100a00 */
[----:B0-----:R-:W-:Y:S02]  /*4c6a0*/  FADD R3, R3, R6 ;  /* 0x0000000603037221 */ /* 0x001fe40000000000 */
[----:B-1----:R-:W-:Y:S02]  /*4c6b0*/  FADD R7, R4, R7 ;  /* 0x0000000704077221 */ /* 0x002fe40000000000 */
[----:B------:R-:W-:Y:S01]  /*4c6c0*/  FADD R5, R5, R8 ;  /* 0x0000000805057221 */ /* 0x000fe20000000000 */
[----:B------:R-:W0:Y:S04]  /*4c6d0*/  SHFL.BFLY PT, R4, R3, 0x1, 0x1f ;  /* 0x0c201f0003047f89 */ /* 0x000e2800000e0000 */
[----:B------:R-:W1:Y:S04]  /*4c6e0*/  SHFL.BFLY PT, R6, R7, 0x1, 0x1f ;  /* 0x0c201f0007067f89 */ /* 0x000e6800000e0000 */
[----:B------:R-:W4:Y:S04]  /*4c6f0*/  SHFL.BFLY PT, R8, R5, 0x1, 0x1f ;  /* 0x0c201f0005087f89 */ /* 0x000f2800000e0000 */
[----:B------:R-:W-:Y:S01]  /*4c700*/  @!P0 STS [R19.X4+0x20000], R9 ;  /* 0x0200000913008388 */ /* 0x000fe20000004800 */
[----:B0-----:R-:W-:-:S02]  /*4c710*/  FADD R3, R3, R4 ;  /* 0x0000000403037221 */ /* 0x001fc40000000000 */
[----:B-1----:R-:W-:Y:S02]  /*4c720*/  FADD R6, R7, R6 ;  /* 0x0000000607067221 */ /* 0x002fe40000000000 */
[----:B----4-:R-:W-:Y:S01]  /*4c730*/  FADD R7, R5, R8 ;  /* 0x0000000805077221 */ /* 0x010fe20000000000 */
[----:B------:R-:W-:Y:S02]  /*4c740*/  @!P0 STS [R19.X4+0x20200], R3 ;  /* 0x0202000313008388 */ /* 0x000fe40000004800 */
[----:B------:R-:W-:Y:S02]  /*4c750*/  @!P0 STS [R19.X4+0x20400], R6 ;  /* 0x0204000613008388 */ /* 0x000fe40000004800 */
[----:B------:R0:W-:Y:S02]  /*4c760*/  @!P0 STS [R19.X4+0x20600], R7 ;  /* 0x0206000713008388 */ /* 0x0001e40000004800 */
[----:B------:R-:W-:Y:S06]  /*4c770*/  BAR.SYNC.DEFER_BLOCKING 0x0 ;  /* 0x0000000000007b1d */ /* 0x000fec0000010000 */
[----:B------:R1:W-:Y:S04]  /*4c780*/  STL [R1+0x76c], R10 ;  /* 0x00076c0a01007387 */ /* 0x0003e80000100800 */
[----:B0-----:R-:W4:Y:S01]  /*4c790*/  LDL.64 R18, [R1+0x1a80] ;  /* 0x001a800001127983 */ /* 0x001f220000100a00 */
[----:B------:R-:W4:Y:S02]  /*4c7a0*/  LDL.64 R12, [R1+0x1a88] ;  /* 0x001a8800010c7983 */ /* 0x000f240000100a00 */
[----:B------:R-:W4:Y:S01]  /*4c7b0*/  LDL.64 R24, [R1+0x1a78] ;  /* 0x001a780001187983 */ /* 0x000f220000100a00 */
[----:B------:R-:W4:Y:S04]  /*4c7c0*/  LDL.64 R26, [R1+0x1a68] ;  /* 0x001a6800011a7983 */ /* 0x000f280000100a00 */
[----:B-1----:R-:W4:Y:S01]  /*4c7d0*/  LDL.64 R10, [R1+0x1a90] ;  /* 0x001a9000010a7983 */ /* 0x002f220000100a00 */
[----:B---3--:R-:W-:-:S04]  /*4c7e0*/  IMAD.WIDE R4, R0, 0x2, R22 ;  /* 0x0000000200047825 */ /* 0x008fc800078e0216 */
[----:B--2---:R-:W-:-:S04]  /*4c7f0*/  IMAD.WIDE R6, R0, 0x2, R20 ;  /* 0x0000000200067825 */ /* 0x004fc800078e0214 */
[C---:B------:R-:W-:Y:S01]  /*4c800*/  IMAD.WIDE R8, R0.reuse, 0x2, R16 ;  /* 0x0000000200087825 */ /* 0x040fe200078e0210 */
[----:B------:R-:W2:Y:S04]  /*4c810*/  LDL.64 R20, [R1+0x1a58] ;  /* 0x001a580001147983 */ /* 0x000ea80000100a00 */
[----:B------:R0:W3:Y:S04]  /*4c820*/  LDG.E.U16 R22, [R4.64] ;  /* 0x0000000404167981 */ /* 0x0000e8000c1e1500 */
[----:B------:R-:W2:Y:S04]  /*4c830*/  LDG.E.U16 R7, [R6.64] ;  /* 0x0000000406077981 */ /* 0x000ea8000c1e1500 */
[----:B------:R1:W2:Y:S04]  /*4c840*/  LDG.E.U16 R3, [R8.64] ;  /* 0x0000000408037981 */ /* 0x0002a8000c1e1500 */
[----:B------:R-:W2:Y:S01]  /*4c850*/  LDL.64 R16, [R1+0x1a60] ;  /* 0x001a600001107983 */ /* 0x000ea20000100a00 */
[----:B0-----:R-:W-:-:S03]  /*4c860*/  IMAD.WIDE R4, R0, 0x2, R14 ;  /* 0x0000000200047825 */ /* 0x001fc600078e020e */
[----:B------:R-:W1:Y:S04]  /*4c870*/  LDL.64 R14, [R1+0x1a70] ;  /* 0x001a7000010e7983 */ /* 0x000e680000100a00 */
[----:B------:R4:W2:Y:S02]  /*4c880*/  LDG.E.U16 R23, [R4.64] ;  /* 0x0000000404177981 */ /* 0x0008a4000c1e1500 */
[----:B----4-:R-:W-:-:S04]  /*4c890*/  IMAD.WIDE R4, R0, 0x2, R18 ;  /* 0x0000000200047825 */ /* 0x010fc800078e0212 */
[----:B------:R-:W-:-:S05]  /*4c8a0*/  IMAD.WIDE R12, R0, 0x2, R12 ;  /* 0x00000002000c7825 */ /* 0x000fca00078e020c */
[----:B------:R0:W4:Y:S01]  /*4c8b0*/  LDG.E.U16 R29, [R12.64] ;  /* 0x000000040c1d7981 */ /* 0x000122000c1e1500 */
[----:B------:R-:W-:-:S05]  /*4c8c0*/  IMAD.WIDE R10, R0, 0x2, R10 ;  /* 0x00000002000a7825 */ /* 0x000fca00078e020a */
[----:B------:R0:W4:Y:S02]  /*4c8d0*/  LDG.E.U16 R28, [R10.64] ;  /* 0x000000040a1c7981 */ /* 0x000124000c1e1500 */
[C---:B0-----:R-:W-:Y:S02]  /*4c8e0*/  IMAD.WIDE R10, R0.reuse, 0x2, R26 ;  /* 0x00000002000a7825 */ /* 0x041fe400078e021a */
[----:B------:R0:W4:Y:S04]  /*4c8f0*/  LDG.E.U16 R27, [R4.64] ;  /* 0x00000004041b7981 */ /* 0x000128000c1e1500 */
[----:B--2---:R-:W-:Y:S01]  /*4c900*/  STL [R1+0x11e4], R23 ;  /* 0x0011e41701007387 */ /* 0x004fe20000100800 */
[----:B---3--:R2:W-:Y:S02]  /*4c910*/  STL [R1+0x11e8], R22 ;  /* 0x0011e81601007387 */ /* 0x0085e40000100800 */
[----:B------:R-:W3:Y:S01]  /*4c920*/  LDL.64 R18, [R1+0x1a48] ;  /* 0x001a480001127983 */ /* 0x000ee20000100a00 */
[----:B--2---:R-:W2:Y:S01]  /*4c930*/  LDL.64 R22, [R1+0x1a50] ;  /* 0x001a500001167983 */ /* 0x004ea20000100a00 */
[----:B------:R0:W-:Y:S02]  /*4c940*/  STL [R1+0x11e0], R7 ;  /* 0x0011e00701007387 */ /* 0x0001e40000100800 */
[----:B0-----:R-:W-:-:S02]  /*4c950*/  IMAD.WIDE R6, R0, 0x2, R24 ;  /* 0x0000000200067825 */ /* 0x001fc400078e0218 */
[----:B------:R-:W2:Y:S04]  /*4c960*/  LDL.64 R24, [R1+0x1a40] ;  /* 0x001a400001187983 */ /* 0x000ea80000100a00 */
[----:B------:R-:W3:Y:S01]  /*4c970*/  LDG.E.U16 R7, [R6.64] ;  /* 0x0000000406077981 */ /* 0x000ee2000c1e1500 */
[----:B-1----:R-:W-:-:S04]  /*4c980*/  IMAD.WIDE R8, R0, 0x2, R14 ;  /* 0x0000000200087825 */ /* 0x002fc800078e020e */
[----:B------:R-:W3:Y:S02]  /*4c990*/  LDL.64 R14, [R1+0x1a38] ;  /* 0x001a3800010e7983 */ /* 0x000ee40000100a00 */
[----:B------:R0:W-:Y:S02]  /*4c9a0*/  STL [R1+0x11dc], R3 ;  /* 0x0011dc0301007387 */ /* 0x0001e40000100800 */
[----:B0-----:R0:W3:Y:S01]  /*4c9b0*/  LDG.E.U16 R3, [R8.64] ;  /* 0x0000000408037981 */ /* 0x0010e2000c1e1500 */
[----:B------:R-:W-:-:S03]  /*4c9c0*/  IMAD.WIDE R12, R0, 0x2, R16 ;  /* 0x00000002000c7825 */ /* 0x000fc600078e0210 */
[----:B----4-:R1:W-:Y:S01]  /*4c9d0*/  STL [R1+0x11d8], R28 ;  /* 0x0011d81c01007387 */ /* 0x0103e20000100800 */
[----:B------:R-:W4:Y:S02]  /*4c9e0*/  LDL.64 R16, [R1+0x1a30] ;  /* 0x001a300001107983 */ /* 0x000f240000100a00 */
[----:B------:R0:W-:Y:S02]  /*4c9f0*/  STL [R1+0x11d4], R29 ;  /* 0x0011d41d01007387 */ /* 0x0001e40000100800 */
[C---:B------:R-:W-:Y:S01]  /*4ca00*/  IMAD.WIDE R4, R0.reuse, 0x2, R20 ;  /* 0x0000000200047825 */ /* 0x040fe200078e0214 */
[----:B-1----:R2:W4:Y:S04]  /*4ca10*/  LDG.E.U16 R28, [R10.64] ;  /* 0x000000040a1c7981 */ /* 0x002528000c1e1500 */
[----:B------:R1:W-:Y:S01]  /*4ca20*/  STL [R1+0x11d0], R27 ;  /* 0x0011d01b01007387 */ /* 0x0003e20000100800 */
[----:B------:R-:W4:Y:S03]  /*4ca30*/  LDL.64 R20, [R1+0x1a20] ;  /* 0x001a200001147983 */ /* 0x000f260000100a00 */
[----:B0-----:R0:W4:Y:S04]  /*4ca40*/  LDG.E.U16 R29, [R12.64] ;  /* 0x000000040c1d7981 */ /* 0x001128000c1e1500 */
[----:B-1----:R-:W4:Y:S01]  /*4ca50*/  LDL.64 R26, [R1+0x1a28] ;  /* 0x001a2800011a7983 */ /* 0x002f220000100a00 */
[----:B--2---:R-:W-:-:S03]  /*4ca60*/  IMAD.WIDE R10, R0, 0x2, R24 ;  /* 0x00000002000a7825 */ /* 0x004fc600078e0218 */
[----:B------:R1:W2:Y:S04]  /*4ca70*/  LDG.E.U16 R25, [R4.64] ;  /* 0x0000000404197981 */ /* 0x0002a8000c1e1500 */
[----:B---3--:R3:W-:Y:S02]  /*4ca80*/  STL [R1+0x11cc], R7 ;  /* 0x0011cc0701007387 */ /* 0x0087e40000100800 */
[C---:B---3--:R-:W-:Y:S02]  /*4ca90*/  IMAD.WIDE R6, R0.reuse, 0x2, R22 ;  /* 0x0000000200067825 */ /* 0x048fe400078e0216 */
[----:B------:R-:W3:Y:S04]  /*4caa0*/  LDL.64 R22, [R1+0x1a18] ;  /* 0x001a180001167983 */ /* 0x000ee80000100a00 */
[----:B------:R-:W3:Y:S01]  /*4cab0*/  LDG.E.U16 R7, [R6.64] ;  /* 0x0000000406077981 */ /* 0x000ee2000c1e1500 */
[----:B------:R-:W-:-:S04]  /*4cac0*/  IMAD.WIDE R8, R0, 0x2, R18 ;  /* 0x0000000200087825 */ /* 0x000fc800078e0212 */
[----:B------:R-:W3:Y:S02]  /*4cad0*/  LDL.64 R18, [R1+0x1a10] ;  /* 0x001a100001127983 */ /* 0x000ee40000100a00 */
[----:B------:R0:W-:Y:S02]  /*4cae0*/  STL [R1+0x11c8], R3 ;  /* 0x0011c80301007387 */ /* 0x0001e40000100800 */
[----:B0-----:R0:W3:Y:S01]  /*4caf0*/  LDG.E.U16 R3, [R8.64] ;  /* 0x0000000408037981 */ /* 0x0010e2000c1e1500 */
[----:B------:R-:W-:-:S03]  /*4cb00*/  IMAD.WIDE R12, R0, 0x2, R14 ;  /* 0x00000002000c7825 */ /* 0x000fc600078e020e */
[----:B----4-:R4:W-:Y:S01]  /*4cb10*/  STL [R1+0x11c4], R28 ;  /* 0x0011c41c01007387 */ /* 0x0109e20000100800 */
[----:B------:R-:W3:Y:S02]  /*4cb20*/  LDL.64 R14, [R1+0x1a08] ;  /* 0x001a0800010e7983 */ /* 0x000ee40000100a00 */
[----:B------:R0:W-:Y:S02]  /*4cb30*/  STL [R1+0x11c0], R29 ;  /* 0x0011c01d01007387 */ /* 0x0001e40000100800 */
[C---:B-1----:R-:W-:Y:S01]  /*4cb40*/  IMAD.WIDE R4, R0.reuse, 0x2, R16 ;  /* 0x0000000200047825 */ /* 0x042fe200078e0210 */
[----:B----4-:R3:W4:Y:S04]  /*4cb50*/  LDG.E.U16 R28, [R10.64] ;  /* 0x000000040a1c7981 */ /* 0x010728000c1e1500 */
[----:B0-----:R0:W4:Y:S01]  /*4cb60*/  LDG.E.U16 R29, [R12.64] ;  /* 0x000000040c1d7981 */ /* 0x001122000c1e1500 */
[----:B------:R-:W-:-:S03]  /*4cb70*/  IMAD.WIDE R8, R0, 0x2, R20 ;  /* 0x0000000200087825 */ /* 0x000fc600078e0214 */
[----:B--2---:R1:W-:Y:S01]  /*4cb80*/  STL [R1+0x11bc], R25 ;  /* 0x0011bc1901007387 */ /* 0x0043e20000100800 */
[----:B------:R-:W2:Y:S03]  /*4cb90*/  LDL.64 R16, [R1+0x19f8] ;  /* 0x0019f80001107983 */ /* 0x000ea60000100a00 */
[----:B-1----:R-:W2:Y:S01]  /*4cba0*/  LDL.64 R24, [R1+0x1a00] ;  /* 0x001a000001187983 */ /* 0x002ea20000100a00 */
[----:B---3--:R-:W-:-:S03]  /*4cbb0*/  IMAD.WIDE R10, R0, 0x2, R22 ;  /* 0x00000002000a7825 */ /* 0x008fc600078e0216 */
[----:B------:R1:W3:Y:S04]  /*4cbc0*/  LDG.E.U16 R23, [R4.64] ;  /* 0x0000000404177981 */ /* 0x0002e8000c1e1500 */
[----:B------:R0:W-:Y:S01]  /*4cbd0*/  STL [R1+0x11b8], R7 ;  /* 0x0011b80701007387 */ /* 0x0001e20000100800 */
[----:B------:R-:W2:Y:S02]  /*4cbe0*/  LDL.64 R20, [R1+0x19e8] ;  /* 0x0019e80001147983 */ /* 0x000ea40000100a00 */
[C---:B0-----:R-:W-:Y:S02]  /*4cbf0*/  IMAD.WIDE R6, R0.reuse, 0x2, R26 ;  /* 0x0000000200067825 */ /* 0x041fe400078e021a */
[----:B------:R-:W2:Y:S04]  /*4cc00*/  LDL.64 R26, [R1+0x19f0] ;  /* 0x0019f000011a7983 */ /* 0x000ea80000100a00 */
[----:B------:R-:W2:Y:S01]  /*4cc10*/  LDG.E.U16 R7, [R6.64] ;  /* 0x0000000406077981 */ /* 0x000ea2000c1e1500 */
[----:B------:R0:W-:Y:S03]  /*4cc20*/  STL [R1+0x11b4], R3 ;  /* 0x0011b40301007387 */ /* 0x0001e60000100800 */
[----:B0-----:R0:W2:Y:S01]  /*4cc30*/  LDG.E.U16 R3, [R8.64] ;  /* 0x0000000408037981 */ /* 0x0010a2000c1e1500 */
[----:B------:R-:W-:-:S03]  /*4cc40*/  IMAD.WIDE R12, R0, 0x2, R18 ;  /* 0x00000002000c7825 */ /* 0x000fc600078e0212 */
[----:B----4-:R4:W-:Y:S01]  /*4cc50*/  STL [R1+0x11b0], R28 ;  /* 0x0011b01c01007387 */ /* 0x0109e20000100800 */
[----:B------:R-:W2:Y:S02]  /*4cc60*/  LDL.64 R18, [R1+0x19e0] ;  /* 0x0019e00001127983 */ /* 0x000ea40000100a00 */
[----:B------:R0:W-:Y:S02]  /*4cc70*/  STL [R1+0x11ac], R29 ;  /* 0x0011ac1d01007387 */ /* 0x0001e40000100800 */
[C---:B-1----:R-:W-:Y:S01]  /*4cc80*/  IMAD.WIDE R4, R0.reuse, 0x2, R14 ;  /* 0x0000000200047825 */ /* 0x042fe200078e020e */
[----:B----4-:R2:W4:Y:S04]  /*4cc90*/  LDG.E.U16 R28, [R10.64] ;  /* 0x000000040a1c7981 */ /* 0x010528000c1e1500 */
[----:B0-----:R0:W4:Y:S04]  /*4cca0*/  LDG.E.U16 R29, [R12.64] ;  /* 0x000000040c1d7981 */ /* 0x001128000c1e1500 */
[----:B---3--:R1:W-:Y:S01]  /*4ccb0*/  STL [R1+0x11a8], R23 ;  /* 0x0011a81701007387 */ /* 0x0083e20000100800 */
[----:B------:R-:W3:Y:S03]  /*4ccc0*/  LDL.64 R14, [R1+0x19d0] ;  /* 0x0019d000010e7983 */ /* 0x000ee60000100a00 */
[----:B-1----:R-:W3:Y:S01]  /*4ccd0*/  LDL.64 R22, [R1+0x19d8] ;  /* 0x0019d80001167983 */ /* 0x002ee20000100a00 */
[----:B--2---:R-:W-:-:S03]  /*4cce0*/  IMAD.WIDE R10, R0, 0x2, R26 ;  /* 0x00000002000a7825 */ /* 0x004fc600078e021a */
[----:B------:R1:W2:Y:S04]  /*4ccf0*/  LDG.E.U16 R27, [R4.64] ;  /* 0x00000004041b7981 */ /* 0x0002a8000c1e1500 */
[----:B------:R0:W-:Y:S02]  /*4cd00*/  STL [R1+0x11a4], R7 ;  /* 0x0011a40701007387 */ /* 0x0001e40000100800 */
[C---:B0-----:R-:W-:Y:S02]  /*4cd10*/  IMAD.WIDE R6, R0.reuse, 0x2, R24 ;  /* 0x0000000200067825 */ /* 0x041fe400078e0218 */
        /* <DEDUP_REMOVED lines=12> */
[----:B0-----:R0:W4:Y:S04]  /*4cde0*/  LDG.E.U16 R29, [R12.64] ;  /* 0x000000040c1d7981 */ /* 0x001128000c1e1500 */
[----:B--2---:R1:W-:Y:S01]  /*4cdf0*/  STL [R1+0x1194], R27 ;  /* 0x0011941b01007387 */ /* 0x0043e20000100800 */
[----:B------:R-:W2:Y:S03]  /*4ce00*/  LDL.64 R18, [R1+0x19a8] ;  /* 0x0019a80001127983 */ /* 0x000ea60000100a00 */
[----:B-1----:R-:W2:Y:S01]  /*4ce10*/  LDL.64 R26, [R1+0x19b0] ;  /* 0x0019b000011a7983 */ /* 0x002ea20000100a00 */
[----:B---3--:R-:W-:-:S03]  /*4ce20*/  IMAD.WIDE R10, R0, 0x2, R24 ;  /* 0x00000002000a7825 */ /* 0x008fc600078e0218 */
[----:B------:R1:W3:Y:S04]  /*4ce30*/  LDG.E.U16 R25, [R4.64] ;  /* 0x0000000404197981 */ /* 0x0002e8000c1e1500 */
[----:B------:R0:W-:Y:S02]  /*4ce40*/  STL [R1+0x1190], R7 ;  /* 0x0011900701007387 */ /* 0x0001e40000100800 */
[C---:B0-----:R-:W-:Y:S02]  /*4ce50*/  IMAD.WIDE R6, R0.reuse, 0x2, R22 ;  /* 0x0000000200067825 */ /* 0x041fe400078e0216 */
[----:B------:R-:W2:Y:S04]  /*4ce60*/  LDL.64 R22, [R1+0x19a0] ;  /* 0x0019a00001167983 */ /* 0x000ea80000100a00 */
[----:B------:R-:W2:Y:S01]  /*4ce70*/  LDG.E.U16 R7, [R6.64] ;  /* 0x0000000406077981 */ /* 0x000ea2000c1e1500 */
[----:B------:R-:W-:-:S04]  /*4ce80*/  IMAD.WIDE R8, R0, 0x2, R14 ;  /* 0x0000000200087825 */ /* 0x000fc800078e020e */
[----:B------:R-:W2:Y:S02]  /*4ce90*/  LDL.64 R14, [R1+0x1998] ;  /* 0x00199800010e7983 */ /* 0x000ea40000100a00 */
[----:B------:R0:W-:Y:S02]  /*4cea0*/  STL [R1+0x118c], R3 ;  /* 0x00118c0301007387 */ /* 0x0001e40000100800 */
        /* <DEDUP_REMOVED lines=103> */
[----:B------:R-:W4:Y:S02]  /*4d520*/  LDL.64 R14, [R1+0x18c8] ;  /* 0x0018c800010e7983 */ /* 0x000f240000100a00 */
[----:B------:R0:W-:Y:S02]  /*4d530*/  STL [R1+0x1120], R29 ;  /* 0x0011201d01007387 */ /* 0x0001e40000100800 */
[C---:B-1----:R-:W-:Y:S01]  /*4d540*/  IMAD.WIDE R4, R0.reuse, 0x2, R16 ;  /* 0x0000000200047825 */ /* 0x042fe200078e0210 */
[----:B0-----:R0:W4:Y:S04]  /*4d550*/  LDG.E.U16 R28, [R10.64] ;  /* 0x000000040a1c7981 */ /* 0x001128000c1e1500 */
[----:B------:R1:W4:Y:S01]  /*4d560*/  LDG.E.U16 R29, [R12.64] ;  /* 0x000000040c1d7981 */ /* 0x000322000c1e1500 */
[----:B---3--:R-:W-:-:S03]  /*4d570*/  IMAD.WIDE R8, R0, 0x2, R20 ;  /* 0x0000000200087825 */ /* 0x008fc600078e0214 */
[----:B--2---:R2:W-:Y:S01]  /*4d580*/  STL [R1+0x111c], R27 ;  /* 0x00111c1b01007387 */ /* 0x0045e20000100800 */
[----:B------:R-:W3:Y:S03]  /*4d590*/  LDL.64 R16, [R1+0x18b8] ;  /* 0x0018b80001107983 */ /* 0x000ee60000100a00 */
[----:B--2---:R-:W2:Y:S01]  /*4d5a0*/  LDL.64 R26, [R1+0x18c0] ;  /* 0x0018c000011a7983 */ /* 0x004ea20000100a00 */
[----:B0-----:R-:W-:-:S03]  /*4d5b0*/  IMAD.WIDE R10, R0, 0x2, R24 ;  /* 0x00000002000a7825 */ /* 0x001fc600078e0218 */
[----:B------:R0:W2:Y:S04]  /*4d5c0*/  LDG.E.U16 R25, [R4.64] ;  /* 0x0000000404197981 */ /* 0x0000a8000c1e1500 */
[----:B------:R0:W-:Y:S01]  /*4d5d0*/  STL [R1+0x1118], R7 ;  /* 0x0011180701007387 */ /* 0x0001e20000100800 */
[----:B------:R-:W3:Y:S02]  /*4d5e0*/  LDL.64 R20, [R1+0x18a8] ;  /* 0x0018a80001147983 */ /* 0x000ee40000100a00 */
[C---:B0-----:R-:W-:Y:S02]  /*4d5f0*/  IMAD.WIDE R6, R0.reuse, 0x2, R22 ;  /* 0x0000000200067825 */ /* 0x041fe400078e0216 */
[----:B------:R-:W3:Y:S04]  /*4d600*/  LDL.64 R22, [R1+0x18b0] ;  /* 0x0018b00001167983 */ /* 0x000ee80000100a00 */
[----:B------:R-:W3:Y:S01]  /*4d610*/  LDG.E.U16 R7, [R6.64] ;  /* 0x0000000406077981 */ /* 0x000ee2000c1e1500 */
[----:B------:R0:W-:Y:S03]  /*4d620*/  STL [R1+0x1114], R3 ;  /* 0x0011140301007387 */ /* 0x0001e60000100800 */
[----:B0-----:R0:W3:Y:S01]  /*4d630*/  LDG.E.U16 R3, [R8.64] ;  /* 0x0000000408037981 */ /* 0x0010e2000c1e1500 */
[----:B-1----:R-:W-:-:S03]  /*4d640*/  IMAD.WIDE R12, R0, 0x2, R18 ;  /* 0x00000002000c7825 */ /* 0x002fc600078e0212 */
[----:B----4-:R1:W-:Y:S01]  /*4d650*/  STL [R1+0x1110], R28 ;  /* 0x0011101c01007387 */ /* 0x0103e20000100800 */
[----:B------:R-:W4:Y:S02]  /*4d660*/  LDL.64 R18, [R1+0x18a0] ;  /* 0x0018a00001127983 */ /* 0x000f240000100a00 */
[----:B------:R0:W-:Y:S02]  /*4d670*/  STL [R1+0x110c], R29 ;  /* 0x00110c1d01007387 */ /* 0x0001e40000100800 */
[C---:B------:R-:W-:Y:S01]  /*4d680*/  IMAD.WIDE R4, R0.reuse, 0x2, R14 ;  /* 0x0000000200047825 */ /* 0x040fe200078e020e */
[----:B-1----:R1:W4:Y:S04]  /*4d690*/  LDG.E.U16 R28, [R10.64] ;  /* 0x000000040a1c7981 */ /* 0x002328000c1e1500 */
[----:B0-----:R3:W4:Y:S04]  /*4d6a0*/  LDG.E.U16 R29, [R12.64] ;  /* 0x000000040c1d7981 */ /* 0x001728000c1e1500 */
[----:B--2---:R0:W-:Y:S01]  /*4d6b0*/  STL [R1+0x1108], R25 ;  /* 0x0011081901007387 */ /* 0x0041e20000100800 */
[----:B------:R-:W2:Y:S02]  /*4d6c0*/  LDL.64 R14, [R1+0x1890] ;  /* 0x00189000010e7983 */ /* 0x000ea40000100a00 */
[----:B---3--:R-:W-:-:S02]  /*4d6d0*/  IMAD.WIDE R12, R0, 0x2, R20 ;  /* 0x00000002000c7825 */ /* 0x008fc400078e0214 */
[----:B------:R3:W2:Y:S04]  /*4d6e0*/  LDG.E.U16 R21, [R4.64] ;  /* 0x0000000404157981 */ /* 0x0006a8000c1e1500 */
[----:B0-----:R-:W2:Y:S04]  /*4d6f0*/  LDL.64 R24, [R1+0x1898] ;  /* 0x0018980001187983 */ /* 0x001ea80000100a00 */
[----:B------:R0:W-:Y:S02]  /*4d700*/  STL [R1+0x1104], R7 ;  /* 0x0011040701007387 */ /* 0x0001e40000100800 */
[----:B0-----:R-:W-:-:S02]  /*4d710*/  IMAD.WIDE R6, R0, 0x2, R26 ;  /* 0x0000000200067825 */ /* 0x001fc400078e021a */
[----:B------:R-:W2:Y:S04]  /*4d720*/  LDL.64 R26, [R1+0x1888] ;  /* 0x00188800011a7983 */ /* 0x000ea80000100a00 */
[----:B------:R-:W2:Y:S01]  /*4d730*/  LDG.E.U16 R7, [R6.64] ;  /* 0x0000000406077981 */ /* 0x000ea2000c1e1500 */
[----:B------:R-:W-:-:S04]  /*4d740*/  IMAD.WIDE R8, R0, 0x2, R16 ;  /* 0x0000000200087825 */ /* 0x000fc800078e0210 */
[----:B------:R-:W2:Y:S02]  /*4d750*/  LDL.64 R16, [R1+0x1880] ;  /* 0x0018800001107983 */ /* 0x000ea40000100a00 */
[----:B------:R0:W-:Y:S02]  /*4d760*/  STL [R1+0x1100], R3 ;  /* 0x0011000301007387 */ /* 0x0001e40000100800 */
[----:B0-----:R0:W2:Y:S01]  /*4d770*/  LDG.E.U16 R3, [R8.64] ;  /* 0x0000000408037981 */ /* 0x0010a2000c1e1500 */
[----:B-1----:R-:W-:-:S03]  /*4d780*/  IMAD.WIDE R10, R0, 0x2, R22 ;  /* 0x00000002000a7825 */ /* 0x002fc600078e0216 */
[----:B----4-:R1:W-:Y:S01]  /*4d790*/  STL [R1+0x10fc], R28 ;  /* 0x0010fc1c01007387 */ /* 0x0103e20000100800 */
[----:B------:R-:W3:Y:S02]  /*4d7a0*/  LDL.64 R22, [R1+0x1878] ;  /* 0x0018780001167983 */ /* 0x000ee40000100a00 */
[----:B------:R0:W-:Y:S02]  /*4d7b0*/  STL [R1+0x10f8], R29 ;  /* 0x0010f81d01007387 */ /* 0x0001e40000100800 */
[C---:B---3--:R-:W-:Y:S01]  /*4d7c0*/  IMAD.WIDE R4, R0.reuse, 0x2, R18 ;  /* 0x0000000200047825 */ /* 0x048fe200078e0212 */
[----:B-1----:R1:W3:Y:S04]  /*4d7d0*/  LDG.E.U16 R28, [R10.64] ;  /* 0x000000040a1c7981 */ /* 0x0022e8000c1e1500 */
[----:B0-----:R0:W3:Y:S04]  /*4d7e0*/  LDG.E.U16 R29, [R12.64] ;  /* 0x000000040c1d7981 */ /* 0x0010e8000c1e1500 */
[----:B--2---:R2:W-:Y:S01]  /*4d7f0*/  STL [R1+0x10f4], R21 ;  /* 0x0010f41501007387 */ /* 0x0045e20000100800 */
[----:B------:R-:W4:Y:S03]  /*4d800*/  LDL.64 R18, [R1+0x1868] ;  /* 0x0018680001127983 */ /* 0x000f260000100a00 */
[----:B--2---:R-:W2:Y:S01]  /*4d810*/  LDL.64 R20, [R1+0x1870] ;  /* 0x0018700001147983 */ /* 0x004ea20000100a00 */
[----:B-1----:R-:W-:-:S03]  /*4d820*/  IMAD.WIDE R10, R0, 0x2, R26 ;  /* 0x00000002000a7825 */ /* 0x002fc600078e021a */
[----:B------:R1:W2:Y:S04]  /*4d830*/  LDG.E.U16 R27, [R4.64] ;  /* 0x00000004041b7981 */ /* 0x0002a8000c1e1500 */
[----:B------:R0:W-:Y:S02]  /*4d840*/  STL [R1+0x10f0], R7 ;  /* 0x0010f00701007387 */ /* 0x0001e40000100800 */
[C---:B0-----:R-:W-:Y:S02]  /*4d850*/  IMAD.WIDE R6, R0.reuse, 0x2, R24 ;  /* 0x0000000200067825 */ /* 0x041fe400078e0218 */
[----:B------:R-:W4:Y:S04]  /*4d860*/  LDL.64 R24, [R1+0x1860] ;  /* 0x0018600001187983 */ /* 0x000f280000100a00 */
[----:B------:R-:W4:Y:S01]  /*4d870*/  LDG.E.U16 R7, [R6.64] ;  /* 0x0000000406077981 */ /* 0x000f22000c1e1500 */
[----:B------:R-:W-:-:S04]  /*4d880*/  IMAD.WIDE R8, R0, 0x2, R14 ;  /* 0x0000000200087825 */ /* 0x000fc800078e020e */
[----:B------:R-:W4:Y:S02]  /*4d890*/  LDL.64 R14, [R1+0x1858] ;  /* 0x00185800010e7983 */ /* 0x000f240000100a00 */
[----:B------:R0:W-:Y:S02]  /*4d8a0*/  STL [R1+0x10ec], R3 ;  /* 0x0010ec0301007387 */ /* 0x0001e40000100800 */
[----:B0-----:R0:W4:Y:S01]  /*4d8b0*/  LDG.E.U16 R3, [R8.64] ;  /* 0x0000000408037981 */ /* 0x001122000c1e1500 */
[----:B------:R-:W-:-:S03]  /*4d8c0*/  IMAD.WIDE R12, R0, 0x2, R16 ;  /* 0x00000002000c7825 */ /* 0x000fc600078e0210 */
[----:B---3--:R3:W-:Y:S01]  /*4d8d0*/  STL [R1+0x10e8], R28 ;  /* 0x0010e81c01007387 */ /* 0x0087e20000100800 */
[----:B------:R-:W4:Y:S02]  /*4d8e0*/  LDL.64 R16, [R1+0x1850] ;  /* 0x0018500001107983 */ /* 0x000f240000100a00 */
[----:B------:R0:W-:Y:S02]  /*4d8f0*/  STL [R1+0x10e4], R29 ;  /* 0x0010e41d01007387 */ /* 0x0001e40000100800 */
[C---:B-1----:R-:W-:Y:S01]  /*4d900*/  IMAD.WIDE R4, R0.reuse, 0x2, R22 ;  /* 0x0000000200047825 */ /* 0x042fe200078e0216 */
[----:B---3--:R4:W3:Y:S04]  /*4d910*/  LDG.E.U16 R28, [R10.64] ;  /* 0x000000040a1c7981 */ /* 0x0088e8000c1e1500 */
[----:B0-----:R0:W3:Y:S04]  /*4d920*/  LDG.E.U16 R29, [R12.64] ;  /* 0x000000040c1d7981 */ /* 0x0010e8000c1e1500 */
[----:B--2---:R1:W-:Y:S01]  /*4d930*/  STL [R1+0x10e0], R27 ;  /* 0x0010e01b01007387 */ /* 0x0043e20000100800 */
[----:B------:R-:W2:Y:S03]  /*4d940*/  LDL.64 R22, [R1+0x1840] ;  /* 0x0018400001167983 */ /* 0x000ea60000100a00 */
[----:B-1----:R-:W2:Y:S01]  /*4d950*/  LDL.64 R26, [R1+0x1848] ;  /* 0x00184800011a7983 */ /* 0x002ea20000100a00 */
[----:B----4-:R-:W-:-:S03]  /*4d960*/  IMAD.WIDE R10, R0, 0x2, R24 ;  /* 0x00000002000a7825 */ /* 0x010fc600078e0218 */
[----:B------:R1:W4:Y:S04]  /*4d970*/  LDG.E.U16 R25, [R4.64] ;  /* 0x0000000404197981 */ /* 0x000328000c1e1500 */
        /* <DEDUP_REMOVED lines=9> */
[----:B---3--:R3:W-:Y:S01]  /*4da10*/  STL [R1+0x10d4], R28 ;  /* 0x0010d41c01007387 */ /* 0x0087e20000100800 */
[----:B------:R-:W2:Y:S02]  /*4da20*/  LDL.64 R14, [R1+0x1828] ;  /* 0x00182800010e7983 */ /* 0x000ea40000100a00 */
[----:B------:R0:W-:Y:S02]  /*4da30*/  STL [R1+0x10d0], R29 ;  /* 0x0010d01d01007387 */ /* 0x0001e40000100800 */
[C---:B-1----:R-:W-:Y:S01]  /*4da40*/  IMAD.WIDE R4, R0.reuse, 0x2, R16 ;  /* 0x0000000200047825 */ /* 0x042fe200078e0210 */
[----:B---3--:R2:W3:Y:S04]  /*4da50*/  LDG.E.U16 R28, [R10.64] ;  /* 0x000000040a1c7981 */ /* 0x0084e8000c1e1500 */
[----:B0-----:R0:W3:Y:S04]  /*4da60*/  LDG.E.U16 R29, [R12.64] ;  /* 0x000000040c1d7981 */ /* 0x0010e8000c1e1500 */
[----:B----4-:R1:W-:Y:S01]  /*4da70*/  STL [R1+0x10cc], R25 ;  /* 0x0010cc1901007387 */ /* 0x0103e20000100800 */
[----:B------:R-:W4:Y:S03]  /*4da80*/  LDL.64 R16, [R1+0x1818] ;  /* 0x0018180001107983 */ /* 0x000f260000100a00 */
[----:B-1----:R-:W4:Y:S01]  /*4da90*/  LDL.64 R24, [R1+0x1820] ;  /* 0x0018200001187983 */ /* 0x002f220000100a00 */
[----:B--2---:R-:W-:-:S03]  /*4daa0*/  IMAD.WIDE R10, R0, 0x2, R20 ;  /* 0x00000002000a7825 */ /* 0x004fc600078e0214 */
        /* <DEDUP_REMOVED lines=51> */
[----:B------:R-:W3:Y:S02]  /*4dde0*/  LDL.64 R16, [R1+0x17b0] ;  /* 0x0017b00001107983 */ /* 0x000ee40000100a00 */
[----:B------:R0:W-:Y:S02]  /*4ddf0*/  STL [R1+0x1094], R29 ;  /* 0x0010941d01007387 */ /* 0x0001e40000100800 */
[C---:B-1----:R-:W-:Y:S01]  /*4de00*/  IMAD.WIDE R4, R0.reuse, 0x2, R22 ;  /* 0x0000000200047825 */ /* 0x042fe200078e0216 */
[----:B0-----:R0:W3:Y:S04]  /*4de10*/  LDG.E.U16 R28, [R10.64] ;  /* 0x000000040a1c7981 */ /* 0x0010e8000c1e1500 */
[----:B------:R1:W3:Y:S01]  /*4de20*/  LDG.E.U16 R29, [R12.64] ;  /* 0x000000040c1d7981 */ /* 0x0002e2000c1e1500 */
[----:B----4-:R-:W-:-:S03]  /*4de30*/  IMAD.WIDE R8, R0, 0x2, R18 ;  /* 0x0000000200087825 */ /* 0x010fc600078e0212 */
[----:B--2---:R2:W-:Y:S01]  /*4de40*/  STL [R1+0x1090], R25 ;  /* 0x0010901901007387 */ /* 0x0045e20000100800 */
[----:B------:R-:W4:Y:S03]  /*4de50*/  LDL.64 R22, [R1+0x17a0] ;  /* 0x0017a00001167983 */ /* 0x000f260000100a00 */
[----:B--2---:R-:W2:Y:S01]  /*4de60*/  LDL.64 R24, [R1+0x17a8] ;  /* 0x0017a80001187983 */ /* 0x004ea20000100a00 */
[----:B0-----:R-:W-:-:S03]  /*4de70*/  IMAD.WIDE R10, R0, 0x2, R20 ;  /* 0x00000002000a7825 */ /* 0x001fc600078e0214 */
[----:B------:R0:W2:Y:S04]  /*4de80*/  LDG.E.U16 R21, [R4.64] ;  /* 0x0000000404157981 */ /* 0x0000a8000c1e1500 */
[----:B------:R0:W-:Y:S01]  /*4de90*/  STL [R1+0x106c], R7 ;  /* 0x00106c0701007387 */ /* 0x0001e20000100800 */
[----:B------:R-:W4:Y:S02]  /*4dea0*/  LDL.64 R18, [R1+0x1790] ;  /* 0x0017900001127983 */ /* 0x000f240000100a00 */
[C---:B0-----:R-:W-:Y:S02]  /*4deb0*/  IMAD.WIDE R6, R0.reuse, 0x2, R26 ;  /* 0x0000000200067825 */ /* 0x041fe400078e021a */
[----:B------:R-:W4:Y:S04]  /*4dec0*/  LDL.64 R26, [R1+0x1798] ;  /* 0x00179800011a7983 */ /* 0x000f280000100a00 */
[----:B------:R-:W4:Y:S01]  /*4ded0*/  LDG.E.U16 R7, [R6.64] ;  /* 0x0000000406077981 */ /* 0x000f22000c1e1500 */
[----:B------:R0:W-:Y:S03]  /*4dee0*/  STL [R1+0x1068], R3 ;  /* 0x0010680301007387 */ /* 0x0001e60000100800 */
[----:B0-----:R0:W4:Y:S01]  /*4def0*/  LDG.E.U16 R3, [R8.64] ;  /* 0x0000000408037981 */ /* 0x001122000c1e1500 */
[----:B-1----:R-:W-:-:S04]  /*4df00*/  IMAD.WIDE R12, R0, 0x2, R14 ;  /* 0x00000002000c7825 */ /* 0x002fc800078e020e */
[----:B------:R-:W4:Y:S02]  /*4df10*/  LDL.64 R14, [R1+0x1788] ;  /* 0x00178800010e7983 */ /* 0x000f240000100a00 */
[----:B---3--:R1:W-:Y:S01]  /*4df20*/  STL [R1+0x1064], R28 ;  /* 0x0010641c01007387 */ /* 0x0083e20000100800 */
[----:B------:R3:W-:Y:S01]  /*4df30*/  STL [R1+0xe10], R29 ;  /* 0x000e101d01007387 */ /* 0x0007e20000100800 */
[----:B------:R-:W-:-:S03]  /*4df40*/  IMAD.WIDE R4, R0, 0x2, R16 ;  /* 0x0000000200047825 */ /* 0x000fc600078e0210 */
[----:B-1----:R-:W4:Y:S04]  /*4df50*/  LDG.E.U16 R28, [R10.64] ;  /* 0x000000040a1c7981 */ /* 0x002f28000c1e1500 */
[----:B---3--:R4:W3:Y:S04]  /*4df60*/  LDG.E.U16 R29, [R12.64] ;  /* 0x000000040c1d7981 */ /* 0x0088e8000c1e1500 */
[----:B--2---:R1:W-:Y:S01]  /*4df70*/  STL [R1+0xe0c], R21 ;  /* 0x000e0c1501007387 */ /* 0x0043e20000100800 */
[----:B------:R-:W2:Y:S02]  /*4df80*/  LDL.64 R16, [R1+0x1778] ;  /* 0x0017780001107983 */ /* 0x000ea40000100a00 */
[----:B----4-:R-:W-:-:S02]  /*4df90*/  IMAD.WIDE R12, R0, 0x2, R18 ;  /* 0x00000002000c7825 */ /* 0x010fc400078e0212 */
[----:B------:R4:W2:Y:S04]  /*4dfa0*/  LDG.E.U16 R19, [R4.64] ;  /* 0x0000000404137981 */ /* 0x0008a8000c1e1500 */
[----:B-1----:R-:W2:Y:S04]  /*4dfb0*/  LDL.64 R20, [R1+0x1780] ;  /* 0x0017800001147983 */ /* 0x002ea80000100a00 */
[----:B------:R1:W-:Y:S02]  /*4dfc0*/  STL [R1+0xe08], R7 ;  /* 0x000e080701007387 */ /* 0x0003e40000100800 */
[----:B-1----:R-:W-:-:S02]  /*4dfd0*/  IMAD.WIDE R6, R0, 0x2, R24 ;  /* 0x0000000200067825 */ /* 0x002fc400078e0218 */
[----:B------:R-:W2:Y:S04]  /*4dfe0*/  LDL.64 R24, [R1+0x1770] ;  /* 0x0017700001187983 */ /* 0x000ea80000100a00 */
[----:B------:R-:W2:Y:S01]  /*4dff0*/  LDG.E.U16 R7, [R6.64] ;  /* 0x0000000406077981 */ /* 0x000ea2000c1e1500 */
[----:B0-----:R-:W-:-:S04]  /*4e000*/  IMAD.WIDE R8, R0, 0x2, R22 ;  /* 0x0000000200087825 */ /* 0x001fc800078e0216 */
[----:B------:R-:W2:Y:S02]  /*4e010*/  LDL.64 R22, [R1+0x1768] ;  /* 0x0017680001167983 */ /* 0x000ea40000100a00 */
[----:B------:R0:W-:Y:S02]  /*4e020*/  STL [R1+0xe04], R3 ;  /* 0x000e040301007387 */ /* 0x0001e40000100800 */
[----:B0-----:R0:W2:Y:S04]  /*4e030*/  LDG.E.U16 R3, [R8.64] ;  /* 0x0000000408037981 */ /* 0x0010a8000c1e1500 */
[----:B---3--:R-:W-:Y:S01]  /*4e040*/  STL [R1+0xdfc], R29 ;  /* 0x000dfc1d01007387 */ /* 0x008fe20000100800 */
[----:B------:R1:W-:Y:S02]  /*4e050*/  STL [R1+0xe00], R28 ;  /* 0x000e001c01007387 */ /* 0x0003e40000100800 */
[----:B----4-:R-:W-:-:S04]  /*4e060*/  IMAD.WIDE R4, R0, 0x2, R14 ;  /* 0x0000000200047825 */ /* 0x010fc800078e020e */
[C---:B------:R-:W-:Y:S02]  /*4e070*/  IMAD.WIDE R10, R0.reuse, 0x2, R26 ;  /* 0x00000002000a7825 */ /* 0x040fe400078e021a */
[----:B------:R3:W4:Y:S04]  /*4e080*/  LDG.E.U16 R27, [R12.64] ;  /* 0x000000040c1b7981 */ /* 0x000728000c1e1500 */
[----:B------:R0:W4:Y:S04]  /*4e090*/  LDG.E.U16 R26, [R10.64] ;  /* 0x000000040a1a7981 */ /* 0x000128000c1e1500 */
[----:B------:R-:W4:Y:S04]  /*4e0a0*/  LDG.E.U16 R5, [R4.64] ;  /* 0x0000000404057981 */ /* 0x000f28000c1e1500 */
[----:B-1----:R-:W4:Y:S04]  /*4e0b0*/  LDL.64 R28, [R1+0x1760] ;  /* 0x00176000011c7983 */ /* 0x002f280000100a00 */
[----:B--2---:R1:W-:Y:S01]  /*4e0c0*/  STL [R1+0xdf8], R19 ;  /* 0x000df81301007387 */ /* 0x0043e20000100800 */
[----:B------:R-:W2:Y:S02]  /*4e0d0*/  LDL.64 R14, [R1+0x1750] ;  /* 0x00175000010e7983 */ /* 0x000ea40000100a00 */
[----:B0-----:R-:W-:-:S06]  /*4e0e0*/  IMAD.WIDE R8, R0, 0x2, R16 ;  /* 0x0000000200087825 */ /* 0x001fcc00078e0210 */
[----:B------:R-:W2:Y:S04]  /*4e0f0*/  LDG.E.U16 R9, [R8.64] ;  /* 0x0000000408097981 */ /* 0x000ea8000c1e1500 */
[----:B-1----:R-:W2:Y:S04]  /*4e100*/  LDL.64 R18, [R1+0x1758] ;  /* 0x0017580001127983 */ /* 0x002ea80000100a00 */
[----:B------:R0:W-:Y:S01]  /*4e110*/  STL [R1+0xdf4], R7 ;  /* 0x000df40701007387 */ /* 0x0001e20000100800 */
[----:B------:R-:W-:-:S04]  /*4e120*/  IMAD.WIDE R10, R0, 0x2, R24 ;  /* 0x00000002000a7825 */ /* 0x000fc800078e0218 */
[----:B---3--:R-:W-:-:S04]  /*4e130*/  IMAD.WIDE R12, R0, 0x2, R22 ;  /* 0x00000002000c7825 */ /* 0x008fc800078e0216 */
[----:B------:R-:W3:Y:S01]  /*4e140*/  LDL.64 R16, [R1+0x1740] ;  /* 0x0017400001107983 */ /* 0x000ee20000100a00 */
[----:B------:R-:W2:Y:S01]  /*4e150*/  LDG.E.U16 R11, [R10.64] ;  /* 0x000000040a0b7981 */ /* 0x000ea2000c1e1500 */
[----:B0-----:R-:W-:-:S03]  /*4e160*/  IMAD.WIDE R6, R0, 0x2, R20 ;  /* 0x0000000200067825 */ /* 0x001fc600078e0214 */
[----:B------:R-:W2:Y:S04]  /*4e170*/  LDL.64 R20, [R1+0x1748] ;  /* 0x0017480001147983 */ /* 0x000ea80000100a00 */
[----:B------:R-:W2:Y:S01]  /*4e180*/  LDG.E.U16 R7, [R6.64] ;  /* 0x0000000406077981 */ /* 0x000ea2000c1e1500 */
[----:B------:R0:W-:Y:S03]  /*4e190*/  STL [R1+0xdf0], R3 ;  /* 0x000df00301007387 */ /* 0x0001e60000100800 */
[----:B0-----:R3:W3:Y:S01]  /*4e1a0*/  LDG.E.U16 R3, [R12.64] ;  /* 0x000000040c037981 */ /* 0x0016e2000c1e1500 */
[----:B----4-:R-:W-:Y:S02]  /*4e1b0*/  STL [R1+0xde8], R27 ;  /* 0x000de81b01007387 */ /* 0x010fe40000100800 */
[----:B------:R0:W-:Y:S02]  /*4e1c0*/  STL [R1+0xdec], R26 ;  /* 0x000dec1a01007387 */ /* 0x0001e40000100800 */
[----:B------:R-:W4:Y:S01]  /*4e1d0*/  LDL.64 R24, [R1+0x1730] ;  /* 0x0017300001187983 */ /* 0x000f220000100a00 */
[----:B------:R-:W3:Y:S04]  /*4e1e0*/  LDL.64 R22, [R1+0x1728] ;  /* 0x0017280001167983 */ /* 0x000ee80000100a00 */
[----:B0-----:R-:W3:Y:S01]  /*4e1f0*/  LDL.64 R26, [R1+0x1738] ;  /* 0x00173800011a7983 */ /* 0x001ee20000100a00 */
[----:B------:R0:W-:Y:S02]  /*4e200*/  STL [R1+0xde4], R5 ;  /* 0x000de40501007387 */ /* 0x0001e40000100800 */
[----:B0-----:R-:W-:-:S06]  /*4e210*/  IMAD.WIDE R4, R0, 0x2, R28 ;  /* 0x0000000200047825 */ /* 0x001fcc00078e021c */
[----:B------:R-:W4:Y:S04]  /*4e220*/  LDG.E.U16 R5, [R4.64] ;  /* 0x0000000404057981 */ /* 0x000f28000c1e1500 */
[----:B--2---:R0:W-:Y:S01]  /*4e230*/  STL [R1+0xde0], R7 ;  /* 0x000de00701007387 */ /* 0x0041e20000100800 */
[----:B------:R1:W-:Y:S02]  /*4e240*/  STL [R1+0xddc], R9 ;  /* 0x000ddc0901007387 */ /* 0x0003e40000100800 */
[----:B0-----:R-:W-:-:S04]  /*4e250*/  IMAD.WIDE R6, R0, 0x2, R18 ;  /* 0x0000000200067825 */ /* 0x001fc800078e0212 */
[C---:B-1----:R-:W-:Y:S01]  /*4e260*/  IMAD.WIDE R8, R0.reuse, 0x2, R14 ;  /* 0x0000000200087825 */ /* 0x042fe200078e020e */
[----:B------:R-:W2:Y:S04]  /*4e270*/  LDL.64 R18, [R1+0x1720] ;  /* 0x0017200001127983 */ /* 0x000ea80000100a00 */
[----:B------:R-:W2:Y:S01]  /*4e280*/  LDL.64 R14, [R1+0x1718] ;  /* 0x00171800010e7983 */ /* 0x000ea20000100a00 */
[----:B------:R0:W-:Y:S03]  /*4e290*/  STL [R1+0xdd8], R11 ;  /* 0x000dd80b01007387 */ /* 0x0001e60000100800 */
[----:B------:R1:W2:Y:S04]  /*4e2a0*/  LDG.E.U16 R29, [R8.64] ;  /* 0x00000004081d7981 */ /* 0x0002a8000c1e1500 */
[----:B------:R1:W2:Y:S01]  /*4e2b0*/  LDG.E.U16 R28, [R6.64] ;  /* 0x00000004061c7981 */ /* 0x0002a2000c1e1500 */
[----:B0-----:R-:W-:-:S06]  /*4e2c0*/  IMAD.WIDE R10, R0, 0x2, R20 ;  /* 0x00000002000a7825 */ /* 0x001fcc00078e0214 */
[----:B------:R-:W2:Y:S01]  /*4e2d0*/  LDG.E.U16 R11, [R10.64] ;  /* 0x000000040a0b7981 */ /* 0x000ea2000c1e1500 */
[----:B---3--:R-:W-:-:S03]  /*4e2e0*/  IMAD.WIDE R12, R0, 0x2, R16 ;  /* 0x00000002000c7825 */ /* 0x008fc600078e0210 */
[----:B------:R0:W-:Y:S01]  /*4e2f0*/  STL [R1+0xdd4], R3 ;  /* 0x000dd40301007387 */ /* 0x0001e20000100800 */
[----:B------:R-:W3:Y:S02]  /*4e300*/  LDL.64 R20, [R1+0x1710] ;  /* 0x0017100001147983 */ /* 0x000ee40000100a00 */
[----:B------:R-:W3:Y:S01]  /*4e310*/  LDL.64 R16, [R1+0x1708] ;  /* 0x0017080001107983 */ /* 0x000ee20000100a00 */
[----:B0-----:R0:W3:Y:S04]  /*4e320*/  LDG.E.U16 R3, [R12.64] ;  /* 0x000000040c037981 */ /* 0x0010e8000c1e1500 */
[----:B----4-:R4:W-:Y:S01]  /*4e330*/  STL [R1+0xdd0], R5 ;  /* 0x000dd00501007387 */ /* 0x0109e20000100800 */
[----:B-1----:R-:W-:-:S04]  /*4e340*/  IMAD.WIDE R6, R0, 0x2, R24 ;  /* 0x0000000200067825 */ /* 0x002fc800078e0218 */
[C---:B------:R-:W-:Y:S02]  /*4e350*/  IMAD.WIDE R8, R0.reuse, 0x2, R22 ;  /* 0x0000000200087825 */ /* 0x040fe400078e0216 */
[----:B------:R-:W3:Y:S04]  /*4e360*/  LDG.E.U16 R23, [R6.64] ;  /* 0x0000000406177981 */ /* 0x000ee8000c1e1500 */
[----:B------:R-:W3:Y:S01]  /*4e370*/  LDG.E.U16 R9, [R8.64] ;  /* 0x0000000408097981 */ /* 0x000ee2000c1e1500 */
[----:B----4-:R-:W-:-:S05]  /*4e380*/  IMAD.WIDE R4, R0, 0x2, R26 ;  /* 0x0000000200047825 */ /* 0x010fca00078e021a */
[----:B------:R1:W3:Y:S04]  /*4e390*/  LDG.E.U16 R22, [R4.64] ;  /* 0x0000000404167981 */ /* 0x0002e8000c1e1500 */
[----:B--2---:R-:W-:Y:S01]  /*4e3a0*/  STL [R1+0xdc8], R29 ;  /* 0x000dc81d01007387 */ /* 0x004fe20000100800 */
[----:B------:R2:W-:Y:S02]  /*4e3b0*/  STL [R1+0xdcc], R28 ;  /* 0x000dcc1c01007387 */ /* 0x0005e40000100800 */
[----:B------:R-:W4:Y:S02]  /*4e3c0*/  LDL.64 R26, [R1+0x16f8] ;  /* 0x0016f800011a7983 */ /* 0x000f240000100a00 */
[----:B------:R-:W4:Y:S01]  /*4e3d0*/  LDL.64 R24, [R1+0x16f0] ;  /* 0x0016f00001187983 */ /* 0x000f220000100a00 */
[----:B--2---:R-:W2:Y:S04]  /*4e3e0*/  LDL.64 R28, [R1+0x1700] ;  /* 0x00170000011c7983 */ /* 0x004ea80000100a00 */
[----:B------:R1:W-:Y:S01]  /*4e3f0*/  STL [R1+0xdc4], R11 ;  /* 0x000dc40b01007387 */ /* 0x0003e20000100800 */
[----:B0-----:R-:W-:-:S04]  /*4e400*/  IMAD.WIDE R12, R0, 0x2, R14 ;  /* 0x00000002000c7825 */ /* 0x001fc800078e020e */
[----:B------:R-:W4:Y:S02]  /*4e410*/  LDL.64 R14, [R1+0x16e0] ;  /* 0x0016e000010e7983 */ /* 0x000f240000100a00 */
[C---:B-1----:R-:W-:Y:S02]  /*4e420*/  IMAD.WIDE R10, R0.reuse, 0x2, R18 ;  /* 0x00000002000a7825 */ /* 0x042fe400078e0212 */
[----:B------:R-:W4:Y:S04]  /*4e430*/  LDL.64 R18, [R1+0x16e8] ;  /* 0x0016e80001127983 */ /* 0x000f280000100a00 */
[----:B------:R-:W4:Y:S01]  /*4e440*/  LDG.E.U16 R11, [R10.64] ;  /* 0x000000040a0b7981 */ /* 0x000f22000c1e1500 */
[----:B---3--:R0:W-:Y:S03]  /*4e450*/  STL [R1+0xdc0], R3 ;  /* 0x000dc00301007387 */ /* 0x0081e60000100800 */
[----:B0-----:R-:W3:Y:S01]  /*4e460*/  LDG.E.U16 R3, [R12.64] ;  /* 0x000000040c037981 */ /* 0x001ee2000c1e1500 */
[----:B------:R-:W-:Y:S02]  /*4e470*/  STL [R1+0xdb8], R23 ;  /* 0x000db81701007387 */ /* 0x000fe40000100800 */
[----:B------:R-:W-:-:S04]  /*4e480*/  IMAD.WIDE R4, R0, 0x2, R20 ;  /* 0x0000000200047825 */ /* 0x000fc800078e0214 */
[C---:B------:R-:W-:Y:S01]  /*4e490*/  IMAD.WIDE R6, R0.reuse, 0x2, R16 ;  /* 0x0000000200067825 */ /* 0x040fe200078e0210 */
[----:B------:R0:W-:Y:S03]  /*4e4a0*/  STL [R1+0xdbc], R22 ;  /* 0x000dbc1601007387 */ /* 0x0001e60000100800 */
[----:B------:R-:W3:Y:S02]  /*4e4b0*/  LDL.64 R20, [R1+0x16d0] ;  /* 0x0016d00001147983 */ /* 0x000ee40000100a00 */
[----:B------:R-:W3:Y:S01]  /*4e4c0*/  LDL.64 R16, [R1+0x16c8] ;  /* 0x0016c80001107983 */ /* 0x000ee20000100a00 */
[----:B0-----:R-:W3:Y:S01]  /*4e4d0*/  LDL.64 R22, [R1+0x16d8] ;  /* 0x0016d80001167983 */ /* 0x001ee20000100a00 */
[----:B------:R2:W-:Y:S02]  /*4e4e0*/  STL [R1+0xdb4], R9 ;  /* 0x000db40901007387 */ /* 0x0005e40000100800 */
[C---:B--2---:R-:W-:Y:S01]  /*4e4f0*/  IMAD.WIDE R8, R0.reuse, 0x2, R28 ;  /* 0x0000000200087825 */ /* 0x044fe200078e021c */
[----:B----4-:R0:W-:Y:S03]  /*4e500*/  STL [R1+0xdb0], R11 ;  /* 0x000db00b01007387 */ /* 0x0101e60000100800 */
[----:B0-----:R-:W-:-:S02]  /*4e510*/  IMAD.WIDE R10, R0, 0x2, R26 ;  /* 0x00000002000a7825 */ /* 0x001fc400078e021a */
[----:B------:R0:W2:Y:S04]  /*4e520*/  LDG.E.U16 R27, [R6.64] ;  /* 0x00000004061b7981 */ /* 0x0000a8000c1e1500 */
[----:B------:R1:W4:Y:S04]  /*4e530*/  LDG.E.U16 R26, [R4.64] ;  /* 0x00000004041a7981 */ /* 0x000328000c1e1500 */
[----:B---3--:R3:W-:Y:S01]  /*4e540*/  STL [R1+0xdac], R3 ;  /* 0x000dac0301007387 */ /* 0x0087e20000100800 */
[----:B------:R-:W-:-:S04]  /*4e550*/  IMAD.WIDE R12, R0, 0x2, R24 ;  /* 0x00000002000c7825 */ /* 0x000fc800078e0218 */
[----:B------:R0:W4:Y:S02]  /*4e560*/  LDG.E.U16 R24, [R10.64] ;  /* 0x000000040a187981 */ /* 0x000124000c1e1500 */
[----:B------:R-:W4:Y:S01]  /*4e570*/  LDL.64 R28, [R1+0x16b8] ;  /* 0x0016b800011c7983 */ /* 0x000f220000100a00 */
[----:B------:R0:W4:Y:S04]  /*4e580*/  LDG.E.U16 R25, [R12.64] ;  /* 0x000000040c197981 */ /* 0x000128000c1e1500 */
[----:B---3--:R3:W4:Y:S01]  /*4e590*/  LDG.E.U16 R3, [R8.64] ;  /* 0x0000000408037981 */ /* 0x008722000c1e1500 */
[----:B-1----:R-:W-:-:S04]  /*4e5a0*/  IMAD.WIDE R4, R0, 0x2, R18 ;  /* 0x0000000200047825 */ /* 0x002fc800078e0212 */
[----:B0-----:R-:W-:-:S04]  /*4e5b0*/  IMAD.WIDE R6, R0, 0x2, R14 ;  /* 0x0000000200067825 */ /* 0x001fc800078e020e */
[----:B------:R-:W-:-:S04]  /*4e5c0*/  IMAD.WIDE R10, R0, 0x2, R20 ;  /* 0x00000002000a7825 */ /* 0x000fc800078e0214 */
[C---:B------:R-:W-:Y:S02]  /*4e5d0*/  IMAD.WIDE R12, R0.reuse, 0x2, R16 ;  /* 0x00000002000c7825 */ /* 0x040fe400078e0210 */
[----:B------:R0:W4:Y:S04]  /*4e5e0*/  LDG.E.U16 R17, [R4.64] ;  /* 0x0000000404117981 */ /* 0x000128000c1e1500 */
[----:B------:R-:W4:Y:S04]  /*4e5f0*/  LDG.E.U16 R7, [R6.64] ;  /* 0x0000000406077981 */ /* 0x000f28000c1e1500 */
[----:B------:R-:W4:Y:S01]  /*4e600*/  LDG.E.U16 R11, [R10.64] ;  /* 0x000000040a0b7981 */ /* 0x000f22000c1e1500 */
[----:B---3--:R-:W-:-:S06]  /*4e610*/  IMAD.WIDE R8, R0, 0x2, R22 ;  /* 0x0000000200087825 */ /* 0x008fcc00078e0216 */
[----:B------:R-:W3:Y:S04]  /*4e620*/  LDG.E.U16 R9, [R8.64] ;  /* 0x0000000408097981 */ /* 0x000ee8000c1e1500 */
[----:B--2---:R-:W-:Y:S01]  /*4e630*/  STL [R1+0xda4], R27 ;  /* 0x000da41b01007387 */ /* 0x004fe20000100800 */
[----:B----4-:R1:W-:Y:S03]  /*4e640*/  STL [R1+0xda8], R26 ;  /* 0x000da81a01007387 */ /* 0x0103e60000100800 */
[----:B0-----:R-:W2:Y:S01]  /*4e650*/  LDL.64 R4, [R1+0x16c0] ;  /* 0x0016c00001047983 */ /* 0x001ea20000100a00 */
[----:B------:R-:W4:Y:S03]  /*4e660*/  LDL.64 R14, [R1+0x16a0] ;  /* 0x0016a000010e7983 */ /* 0x000f260000100a00 */
[----:B------:R-:W4:Y:S04]  /*4e670*/  LDL.64 R18, [R1+0x16a8] ;  /* 0x0016a80001127983 */ /* 0x000f280000100a00 */
[----:B-1----:R-:W4:Y:S01]  /*4e680*/  LDL.64 R26, [R1+0x16b0] ;  /* 0x0016b000011a7983 */ /* 0x002f220000100a00 */
[----:B------:R0:W-:Y:S03]  /*4e690*/  STL [R1+0xda0], R3 ;  /* 0x000da00301007387 */ /* 0x0001e60000100800 */
[----:B0-----:R4:W4:Y:S01]  /*4e6a0*/  LDG.E.U16 R3, [R12.64] ;  /* 0x000000040c037981 */ /* 0x001922000c1e1500 */
[----:B------:R-:W-:Y:S02]  /*4e6b0*/  STL [R1+0xd98], R25 ;  /* 0x000d981901007387 */ /* 0x000fe40000100800 */
[----:B------:R0:W-:Y:S02]  /*4e6c0*/  STL [R1+0xd9c], R24 ;  /* 0x000d9c1801007387 */ /* 0x0001e40000100800 */
[----:B------:R-:W4:Y:S01]  /*4e6d0*/  LDL.64 R22, [R1+0x1690] ;  /* 0x0016900001167983 */ /* 0x000f220000100a00 */
[----:B------:R-:W4:Y:S04]  /*4e6e0*/  LDL.64 R20, [R1+0x1688] ;  /* 0x0016880001147983 */ /* 0x000f280000100a00 */
[----:B0-----:R-:W4:Y:S01]  /*4e6f0*/  LDL.64 R24, [R1+0x1698] ;  /* 0x0016980001187983 */ /* 0x001f220000100a00 */
[----:B------:R0:W-:Y:S03]  /*4e700*/  STL [R1+0xd94], R17 ;  /* 0x000d941101007387 */ /* 0x0001e60000100800 */
[----:B0-----:R-:W4:Y:S01]  /*4e710*/  LDL.64 R16, [R1+0x1680] ;  /* 0x0016800001107983 */ /* 0x001f220000100a00 */
[----:B------:R0:W-:Y:S02]  /*4e720*/  STL [R1+0xd90], R7 ;  /* 0x000d900701007387 */ /* 0x0001e40000100800 */
[----:B---3--:R1:W-:Y:S02]  /*4e730*/  STL [R1+0xd8c], R9 ;  /* 0x000d8c0901007387 */ /* 0x0083e40000100800 */
[----:B------:R3:W-:Y:S02]  /*4e740*/  STL [R1+0xd88], R11 ;  /* 0x000d880b01007387 */ /* 0x0007e40000100800 */
[----:B0-----:R-:W-:-:S04]  /*4e750*/  IMAD.WIDE R6, R0, 0x2, R28 ;  /* 0x0000000200067825 */ /* 0x001fc800078e021c */
[----:B--2---:R-:W-:-:S04]  /*4e760*/  IMAD.WIDE R4, R0, 0x2, R4 ;  /* 0x0000000200047825 */ /* 0x004fc800078e0204 */
[C---:B----4-:R-:W-:Y:S02]  /*4e770*/  IMAD.WIDE R12, R0.reuse, 0x2, R14 ;  /* 0x00000002000c7825 */ /* 0x050fe400078e020e */
[----:B------:R-:W2:Y:S02]  /*4e780*/  LDL.LU R15, [R1+0x398] ;  /* 0x00039800010f7983 */ /* 0x000ea40000300800 */
[----:B------:R-:W2:Y:S02]  /*4e790*/  LDL R14, [R1+0x1060] ;  /* 0x00106000010e7983 */ /* 0x000ea40000100800 */
[C---:B-1----:R-:W-:Y:S02]  /*4e7a0*/  IMAD.WIDE R8, R0.reuse, 0x2, R26 ;  /* 0x0000000200087825 */ /* 0x042fe400078e021a */
[----:B------:R0:W4:Y:S02]  /*4e7b0*/  LDG.E.U16 R27, [R4.64] ;  /* 0x00000004041b7981 */ /* 0x000124000c1e1500 */
[----:B---3--:R-:W-:-:S02]  /*4e7c0*/  IMAD.WIDE R10, R0, 0x2, R18 ;  /* 0x00000002000a7825 */ /* 0x008fc400078e0212 */
[----:B------:R1:W3:Y:S02]  /*4e7d0*/  LDG.E.U16 R28, [R8.64] ;  /* 0x00000004081c7981 */ /* 0x0002e4000c1e1500 */
[----:B------:R0:W2:Y:S02]  /*4e7e0*/  LDG.E.U16 R18, [R12.64] ;  /* 0x000000040c127981 */ /* 0x0000a4000c1e1500 */
[----:B------:R0:W2:Y:S04]  /*4e7f0*/  LDG.E.U16 R29, [R10.64] ;  /* 0x000000040a1d7981 */ /* 0x0000a8000c1e1500 */
[----:B------:R0:W-:Y:S04]  /*4e800*/  STL [R1+0xd84], R3 ;  /* 0x000d840301007387 */ /* 0x0001e80000100800 */
[----:B0-----:R0:W2:Y:S01]  /*4e810*/  LDG.E.U16 R3, [R6.64] ;  /* 0x0000000406037981 */ /* 0x0010a2000c1e1500 */
[----:B------:R-:W-:-:S05]  /*4e820*/  IMAD.WIDE R4, R0, 0x2, R24 ;  /* 0x0000000200047825 */ /* 0x000fca00078e0218 */
[----:B------:R2:W3:Y:S01]  /*4e830*/  LDG.E.U16 R12, [R4.64] ;  /* 0x00000004040c7981 */ /* 0x0004e2000c1e1500 */
[----:B0-----:R-:W-:-:S04]  /*4e840*/  IMAD.WIDE R6, R0, 0x2, R22 ;  /* 0x0000000200067825 */ /* 0x001fc800078e0216 */
[C---:B-1----:R-:W-:Y:S01]  /*4e850*/  IMAD.WIDE R8, R0.reuse, 0x2, R20 ;  /* 0x0000000200087825 */ /* 0x042fe200078e0214 */
[----:B------:R0:W3:Y:S03]  /*4e860*/  LDG.E.U16 R13, [R6.64] ;  /* 0x00000004060d7981 */ /* 0x0000e6000c1e1500 */
[C---:B------:R-:W-:Y:S01]  /*4e870*/  IMAD.WIDE R10, R0.reuse, 0x2, R16 ;  /* 0x00000002000a7825 */ /* 0x040fe200078e0210 */
[----:B----4-:R1:W-:Y:S04]  /*4e880*/  STL [R1+0xd80], R27 ;  /* 0x000d801b01007387 */ /* 0x0103e80000100800 */
[----:B-1----:R-:W4:Y:S04]  /*4e890*/  LDL.64 R26, [R1+0x1660] ;  /* 0x00166000011a7983 */ /* 0x002f280000100a00 */
[----:B--2---:R-:W-:Y:S01]  /*4e8a0*/  STL [R1+0xd7c], R3 ;  /* 0x000d7c0301007387 */ /* 0x004fe20000100800 */
[----:B------:R-:W2:Y:S02]  /*4e8b0*/  LDL.64 R4, [R1+0x1678] ;  /* 0x0016780001047983 */ /* 0x000ea40000100a00 */
[----:B------:R-:W2:Y:S02]  /*4e8c0*/  LDL.LU R25, [R1+0x39c] ;  /* 0x00039c0001197983 */ /* 0x000ea40000300800 */
[----:B------:R-:W2:Y:S01]  /*4e8d0*/  LDL R24, [R1+0x100c] ;  /* 0x00100c0001187983 */ /* 0x000ea20000100800 */
[----:B------:R-:W2:Y:S01]  /*4e8e0*/  LDL.LU R23, [R1+0x3a0] ;  /* 0x0003a00001177983 */ /* 0x000ea20000300800 */
[----:B------:R-:W2:Y:S02]  /*4e8f0*/  LDL R22, [R1+0x1008] ;  /* 0x0010080001167983 */ /* 0x000ea40000100800 */
[----:B------:R-:W2:Y:S02]  /*4e900*/  LDL.LU R21, [R1+0x3a4] ;  /* 0x0003a40001157983 */ /* 0x000ea40000300800 */
[----:B------:R-:W2:Y:S01]  /*4e910*/  LDL R20, [R1+0x1000] ;  /* 0x0010000001147983 */ /* 0x000ea20000100800 */
[----:B0-----:R-:W2:Y:S01]  /*4e920*/  LDL.64 R6, [R1+0x1670] ;  /* 0x0016700001067983 */ /* 0x001ea20000100a00 */
[----:B------:R-:W-:Y:S02]  /*4e930*/  STL [R1+0xd74], R29 ;  /* 0x000d741d01007387 */ /* 0x000fe40000100800 */
[----:B---3--:R0:W-:Y:S01]  /*4e940*/  STL [R1+0xd78], R28 ;  /* 0x000d781c01007387 */ /* 0x0081e20000100800 */
[----:B------:R-:W3:Y:S04]  /*4e950*/  LDL.64 R16, [R1+0x1650] ;  /* 0x0016500001107983 */ /* 0x000ee80000100a00 */
[----:B0-----:R-:W2:Y:S01]  /*4e960*/  LDL.64 R28, [R1+0x1658] ;  /* 0x00165800011c7983 */ /* 0x001ea20000100a00 */
[----:B------:R0:W-:Y:S03]  /*4e970*/  STL [R1+0xd70], R18 ;  /* 0x000d701201007387 */ /* 0x0001e60000100800 */
[----:B0-----:R0:W2:Y:S04]  /*4e980*/  LDG.E.U16 R18, [R8.64] ;  /* 0x0000000408127981 */ /* 0x0010a8000c1e1500 */
[----:B0-----:R-:W3:Y:S01]  /*4e990*/  LDL.64 R8, [R1+0x1668] ;  /* 0x0016680001087983 */ /* 0x001ee20000100a00 */
[----:B------:R-:W-:Y:S02]  /*4e9a0*/  STL [R1+0xd68], R13 ;  /* 0x000d680d01007387 */ /* 0x000fe40000100800 */
[----:B------:R0:W-:Y:S02]  /*4e9b0*/  STL [R1+0xd6c], R12 ;  /* 0x000d6c0c01007387 */ /* 0x0001e40000100800 */
[----:B0-----:R-:W3:Y:S04]  /*4e9c0*/  LDL.64 R12, [R1+0x1648] ;  /* 0x00164800010c7983 */ /* 0x001ee80000100a00 */
[----:B--2---:R0:W-:Y:S04]  /*4e9d0*/  STL [R1+0xd64], R18 ;  /* 0x000d641201007387 */ /* 0x0041e80000100800 */
[----:B0-----:R-:W2:Y:S01]  /*4e9e0*/  LDG.E.U16 R18, [R10.64] ;  /* 0x000000040a127981 */ /* 0x001ea2000c1e1500 */
[----:B------:R-:W-:-:S04]  /*4e9f0*/  IMAD.WIDE R4, R0, 0x2, R4 ;  /* 0x0000000200047825 */ /* 0x000fc800078e0204 */
[C---:B------:R-:W-:Y:S01]  /*4ea00*/  IMAD.WIDE R6, R0.reuse, 0x2, R6 ;  /* 0x0000000200067825 */ /* 0x040fe200078e0206 */
[----:B--2---:R0:W-:Y:S04]  /*4ea10*/  STL [R1+0xd60], R18 ;  /* 0x000d601201007387 */ /* 0x0041e80000100800 */
[----:B0-----:R0:W2:Y:S04]  /*4ea20*/  LDG.E.U16 R18, [R4.64] ;  /* 0x0000000404127981 */ /* 0x0010a8000c1e1500 */
[----:B0-----:R0:W2:Y:S01]  /*4ea30*/  LDG.E.U16 R5, [R6.64] ;  /* 0x0000000406057981 */ /* 0x0010a2000c1e1500 */
[----:B---3--:R-:W-:-:S04]  /*4ea40*/  IMAD.WIDE R8, R0, 0x2, R8 ;  /* 0x0000000200087825 */ /* 0x008fc800078e0208 */
[----:B----4-:R-:W-:-:S04]  /*4ea50*/  IMAD.WIDE R10, R0, 0x2, R26 ;  /* 0x00000002000a7825 */ /* 0x010fc800078e021a */
[----:B------:R-:W-:Y:S01]  /*4ea60*/  FADD R4, -R14, R15 ;  /* 0x0000000f0e047221 */ /* 0x000fe20000000100 */
[----:B------:R-:W3:Y:S04]  /*4ea70*/  LDL.64 R26, [R1+0x1640] ;  /* 0x00164000011a7983 */ /* 0x000ee80000100a00 */
[----:B0-----:R0:W4:Y:S02]  /*4ea80*/  LDG.E.U16 R6, [R8.64] ;  /* 0x0000000408067981 */ /* 0x001124000c1e1500 */
[C---:B0-----:R-:W-:Y:S02]  /*4ea90*/  IMAD.WIDE R8, R0.reuse, 0x2, R16 ;  /* 0x0000000200087825 */ /* 0x041fe400078e0210 */
[----:B------:R-:W0:Y:S04]  /*4eaa0*/  S2R R19, SR_TID.X ;  /* 0x0000000000137919 */ /* 0x000e280000002100 */
[----:B--2---:R1:W-:Y:S01]  /*4eab0*/  STL [R1+0xd5c], R18 ;  /* 0x000d5c1201007387 */ /* 0x0043e20000100800 */
[----:B------:R-:W2:Y:S03]  /*4eac0*/  LDL.LU R15, [R1+0x13d0] ;  /* 0x0013d000010f7983 */ /* 0x000ea60000300800 */
[----:B-1----:R1:W2:Y:S04]  /*4ead0*/  LDG.E.U16 R18, [R10.64] ;  /* 0x000000040a127981 */ /* 0x0022a8000c1e1500 */
[----:B------:R0:W-:Y:S01]  /*4eae0*/  STL [R1+0xd58], R5 ;  /* 0x000d580501007387 */ /* 0x0001e20000100800 */
[----:B------:R-:W2:Y:S02]  /*4eaf0*/  LDL.LU R16, [R1+0x9a0] ;  /* 0x0009a00001107983 */ /* 0x000ea40000300800 */
[----:B-1----:R-:W-:-:S02]  /*4eb00*/  IMAD.WIDE R10, R0, 0x2, R12 ;  /* 0x00000002000a7825 */ /* 0x002fc400078e020c */
[----:B------:R-:W2:Y:S01]  /*4eb10*/  LDL.LU R12, [R1+0x9a4] ;  /* 0x0009a400010c7983 */ /* 0x000ea20000300800 */
[----:B0-----:R-:W-:Y:S01]  /*4eb20*/  LOP3.LUT R19, R19, 0x1c, RZ, 0xc0, !PT ;  /* 0x0000001c13137812 */ /* 0x001fe200078ec0ff */
[----:B------:R-:W-:Y:S02]  /*4eb30*/  FMUL R7, R4, 1.4426950216293334961 ;  /* 0x3fb8aa3b04077820 */ /* 0x000fe40000400000 */
[----:B------:R-:W2:Y:S01]  /*4eb40*/  LDL.LU R14, [R1+0x990] ;  /* 0x00099000010e7983 */ /* 0x000ea20000300800 */
[----:B------:R0:W2:Y:S04]  /*4eb50*/  LDG.E.U16 R11, [R10.64] ;  /* 0x000000040a0b7981 */ /* 0x0000a8000c1e1500 */
[----:B------:R-:W2:Y:S01]  /*4eb60*/  LDS R3, [R19.X4+0x20000] ;  /* 0x0200000013037984 */ /* 0x000ea20000004800 */
[----:B------:R-:W-:-:S03]  /*4eb70*/  IMAD.WIDE R4, R0, 0x2, R28 ;  /* 0x0000000200047825 */ /* 0x000fc600078e021c */
[----:B------:R-:W2:Y:S01]  /*4eb80*/  LDL.LU R13, [R1+0x994] ;  /* 0x00099400010d7983 */ /* 0x000ea20000300800 */
[----:B------:R-:W2:Y:S01]  /*4eb90*/  MUFU.EX2 R7, R7 ;  /* 0x0000000700077308 */ /* 0x000ea20000000800 */
[----:B------:R1:W2:Y:S02]  /*4eba0*/  LDG.E.U16 R28, [R8.64] ;  /* 0x00000004081c7981 */ /* 0x0002a4000c1e1500 */
[----:B------:R3:W2:Y:S01]  /*4ebb0*/  LDG.E.U16 R29, [R4.64] ;  /* 0x00000004041d7981 */ /* 0x0006a2000c1e1500 */
[----:B----4-:R-:W-:Y:S02]  /*4ebc0*/  STL [R1+0xd54], R6 ;  /* 0x000d540601007387 */ /* 0x010fe40000100800 */
[----:B---3--:R-:W-:-:S04]  /*4ebd0*/  IMAD.WIDE R4, R0, 0x2, R26 ;  /* 0x0000000200047825 */ /* 0x008fc800078e021a */
[----:B--2---:R-:W-:Y:S01]  /*4ebe0*/  FFMA R15, R7, R15, R3 ;  /* 0x0000000f070f7223 */ /* 0x004fe20000000003 */
[----:B------:R2:W-:Y:S01]  /*4ebf0*/  STL [R1+0xd50], R18 ;  /* 0x000d501201007387 */ /* 0x0005e20000100800 */
[----:B------:R-:W3:Y:S03]  /*4ec00*/  LDL.LU R17, [R1+0x980] ;  /* 0x0009800001117983 */ /* 0x000ee60000300800 */
[----:B------:R4:W-:Y:S04]  /*4ec10*/  STL [R1+0x13d0], R15 ;  /* 0x0013d00f01007387 */ /* 0x0009e80000100800 */
[----:B--2---:R2:W3:Y:S04]  /*4ec20*/  LDG.E.U16 R18, [R4.64] ;  /* 0x0000000404127981 */ /* 0x0044e8000c1e1500 */
[----:B----4-:R-:W4:Y:S01]  /*4ec30*/  LDL.LU R15, [R1+0x984] ;  /* 0x00098400010f7983 */ /* 0x010f220000300800 */
[----:B-1----:R-:W3:Y:S02]  /*4ec40*/  LDL.LU R8, [R1+0x970] ;  /* 0x0009700001087983 */ /* 0x002ee40000300800 */
[----:B------:R-:W4:Y:S02]  /*4ec50*/  LDL.LU R9, [R1+0x974] ;  /* 0x0009740001097983 */ /* 0x000f240000300800 */
[----:B--2---:R-:W-:-:S04]  /*4ec60*/  FADD R4, -R22, R23 ;  /* 0x0000001716047221 */ /* 0x004fc80000000100 */
[----:B0-----:R-:W-:Y:S02]  /*4ec70*/  FMUL R10, R4, 1.4426950216293334961 ;  /* 0x3fb8aa3b040a7820 */ /* 0x001fe40000400000 */
[----:B------:R-:W-:Y:S02]  /*4ec80*/  FMUL R4, R7, R12 ;  /* 0x0000000c07047220 */ /* 0x000fe40000400000 */
[----:B------:R-:W2:Y:S01]  /*4ec90*/  LDL.LU R12, [R1+0x960] ;  /* 0x00096000010c7983 */ /* 0x000ea20000300800 */
[----:B------:R-:W-:-:S04]  /*4eca0*/  FADD R6, -R24, R25 ;  /* 0x0000001918067221 */ /* 0x000fc80000000100 */
[----:B------:R-:W-:-:S04]  /*4ecb0*/  FMUL R5, R6, 1.4426950216293334961 ;  /* 0x3fb8aa3b06057820 */ /* 0x000fc80000400000 */
[----:B------:R0:W1:Y:S02]  /*4ecc0*/  MUFU.EX2 R3, R5 ;  /* 0x0000000500037308 */ /* 0x0000640000000800 */
[----:B0-----:R-:W-:-:S05]  /*4ecd0*/  FMUL R5, R7, R16 ;  /* 0x0000001007057220 */ /* 0x001fca0000400000 */
[----:B------:R0:W-:Y:S01]  /*4ece0*/  STL [R1+0x10], R5 ;  /* 0x0000100501007387 */ /* 0x0001e20000100800 */
[----:B------:R1:W-:Y:S02]  /*4ecf0*/  STL [R1+0x14], R4 ;  /* 0x0000140401007387 */ /* 0x0003e40000100800 */
[C---:B0-----:R-:W-:Y:S02]  /*4ed00*/  FMUL R5, R7.reuse, R14 ;  /* 0x0000000e07057220 */ /* 0x041fe40000400000 */
[----:B-1----:R-:W-:Y:S02]  /*4ed10*/  FMUL R4, R7, R13 ;  /* 0x0000000d07047220 */ /* 0x002fe40000400000 */
[----:B------:R-:W2:Y:S01]  /*4ed20*/  LDL.LU R13, [R1+0x964] ;  /* 0x00096400010d7983 */ /* 0x000ea20000300800 */
[----:B------:R-:W-:Y:S02]  /*4ed30*/  STL [R1], R5 ;  /* 0x0000000501007387 */ /* 0x000fe40000100800 */
[----:B------:R-:W2:Y:S02]  /*4ed40*/  LDL.LU R16, [R1+0x950] ;  /* 0x0009500001107983 */ /* 0x000ea40000300800 */
[----:B------:R-:W-:Y:S01]  /*4ed50*/  STL [R1+0xd4c], R29 ;  /* 0x000d4c1d01007387 */ /* 0x000fe20000100800 */
[----:B------:R-:W-:Y:S01]  /*4ed60*/  STL [R1+0x4], R4 ;  /* 0x0000040401007387 */ /* 0x000fe20000100800 */
[----:B------:R-:W-:Y:S02]  /*4ed70*/  STL [R1+0xd48], R28 ;  /* 0x000d481c01007387 */ /* 0x000fe40000100800 */
[----:B------:R-:W2:Y:S02]  /*4ed80*/  LDL.LU R14, [R1+0x954] ;  /* 0x00095400010e7983 */ /* 0x000ea40000300800 */
[----:B------:R-:W2:Y:S01]  /*4ed90*/  LDL.LU R24, [R1+0x8e0] ;  /* 0x0008e00001187983 */ /* 0x000ea20000300800 */
[----:B------:R0:W-:Y:S01]  /*4eda0*/  STL [R1+0xd44], R11 ;  /* 0x000d440b01007387 */ /* 0x0001e20000100800 */
[----:B------:R-:W-:-:S03]  /*4edb0*/  FADD R6, -R20, R21 ;  /* 0x0000001514067221 */ /* 0x000fc60000000100 */
[----:B0-----:R-:W2:Y:S01]  /*4edc0*/  LDL.LU R11, [R1+0x8e4] ;  /* 0x0008e400010b7983 */ /* 0x001ea20000300800 */
[----:B------:R-:W2:Y:S02]  /*4edd0*/  LDL.LU R21, [R1+0x8d0] ;  /* 0x0008d00001157983 */ /* 0x000ea40000300800 */
[----:B------:R-:W2:Y:S02]  /*4ede0*/  LDL.LU R20, [R1+0x8d4] ;  /* 0x0008d40001147983 */ /* 0x000ea40000300800 */
[C---:B---3--:R-:W-:Y:S02]  /*4edf0*/  FMUL R8, R7.reuse, R8 ;  /* 0x0000000807087220 */ /* 0x048fe40000400000 */
[C---:B----4-:R-:W-:Y:S01]  /*4ee00*/  FMUL R9, R7.reuse, R9 ;  /* 0x0000000907097220 */ /* 0x050fe20000400000 */
[----:B------:R-:W-:Y:S02]  /*4ee10*/  STL [R1+0xd40], R18 ;  /* 0x000d401201007387 */ /* 0x000fe40000100800 */
[----:B------:R-:W-:Y:S02]  /*4ee20*/  STL [R1+0x2e9c], R8 ;  /* 0x002e9c0801007387 */ /* 0x000fe40000100800 */
[----:B------:R-:W-:-:S02]  /*4ee30*/  FMUL R5, R7, R15 ;  /* 0x0000000f07057220 */ /* 0x000fc40000400000 */
[----:B------:R-:W3:Y:S01]  /*4ee40*/  LDL.LU R23, [R1+0x8c0] ;  /* 0x0008c00001177983 */ /* 0x000ee20000300800 */
[----:B------:R-:W4:Y:S01]  /*4ee50*/  LDL.LU R15, [R1+0x8b0] ;  /* 0x0008b000010f7983 */ /* 0x000f220000300800 */
[----:B------:R0:W-:Y:S02]  /*4ee60*/  STL [R1+0x2ea0], R9 ;  /* 0x002ea00901007387 */ /* 0x0001e40000100800 */
[----:B--2---:R-:W-:-:S05]  /*4ee70*/  FMUL R12, R7, R12 ;  /* 0x0000000c070c7220 */ /* 0x004fca0000400000 */
[----:B------:R1:W-:Y:S01]  /*4ee80*/  STL [R1+0x2e80], R12 ;  /* 0x002e800c01007387 */ /* 0x0003e20000100800 */
[----:B------:R-:W2:Y:S02]  /*4ee90*/  LDL.LU R22, [R1+0x8c4] ;  /* 0x0008c40001167983 */ /* 0x000ea40000300800 */
[----:B0-----:R-:W2:Y:S02]  /*4eea0*/  LDL.LU R9, [R1+0x8b4] ;  /* 0x0008b40001097983 */ /* 0x001ea40000300800 */
[C---:B------:R-:W-:Y:S02]  /*4eeb0*/  FMUL R4, R7.reuse, R17 ;  /* 0x0000001107047220 */ /* 0x040fe40000400000 */
[----:B------:R-:W-:-:S05]  /*4eec0*/  FMUL R13, R7, R13 ;  /* 0x0000000d070d7220 */ /* 0x000fca0000400000 */
[----:B------:R0:W-:Y:S01]  /*4eed0*/  STL [R1+0x2e84], R13 ;  /* 0x002e840d01007387 */ /* 0x0001e20000100800 */
[----:B------:R-:W2:Y:S02]  /*4eee0*/  LDL.LU R18, [R1+0x8a0] ;  /* 0x0008a00001127983 */ /* 0x000ea40000300800 */
[C---:B------:R-:W-:Y:S02]  /*4eef0*/  FMUL R17, R7.reuse, R14 ;  /* 0x0000000e07117220 */ /* 0x040fe40000400000 */
[C---:B-1----:R-:W-:Y:S01]  /*4ef00*/  FMUL R12, R7.reuse, R24 ;  /* 0x00000018070c7220 */ /* 0x042fe20000400000 */
[----:B------:R-:W2:Y:S04]  /*4ef10*/  LDL.LU R14, [R1+0x8a4] ;  /* 0x0008a400010e7983 */ /* 0x000ea80000300800 */
[----:B0-----:R-:W2:Y:S01]  /*4ef20*/  LDL.LU R13, [R1+0x880] ;  /* 0x00088000010d7983 */ /* 0x001ea20000300800 */
[----:B------:R0:W-:Y:S02]  /*4ef30*/  STL [R1+0x6b0], R12 ;  /* 0x0006b00c01007387 */ /* 0x0001e40000100800 */
[----:B------:R-:W-:-:S02]  /*4ef40*/  FMUL R8, R7, R11 ;  /* 0x0000000b07087220 */ /* 0x000fc40000400000 */
[----:B------:R-:W2:Y:S03]  /*4ef50*/  LDL.LU R11, [R1+0x884] ;  /* 0x00088400010b7983 */ /* 0x000ea60000300800 */
[----:B------:R1:W-:Y:S02]  /*4ef60*/  STL [R1+0x6b4], R8 ;  /* 0x0006b40801007387 */ /* 0x0003e40000100800 */
[C---:B0-----:R-:W-:Y:S02]  /*4ef70*/  FMUL R12, R7.reuse, R21 ;  /* 0x00000015070c7220 */ /* 0x041fe40000400000 */
[----:B------:R-:W2:Y:S03]  /*4ef80*/  LDL.LU R21, [R1+0x650] ;  /* 0x0006500001157983 */ /* 0x000ea60000300800 */
[----:B------:R0:W-:Y:S02]  /*4ef90*/  STL [R1+0x6a0], R12 ;  /* 0x0006a00c01007387 */ /* 0x0001e40000100800 */
[----:B-1----:R-:W-:-:S02]  /*4efa0*/  FMUL R8, R7, R20 ;  /* 0x0000001407087220 */ /* 0x002fc40000400000 */
[----:B------:R-:W2:Y:S03]  /*4efb0*/  LDL.LU R20, [R1+0x654] ;  /* 0x0006540001147983 */ /* 0x000ea60000300800 */
[----:B------:R1:W-:Y:S01]  /*4efc0*/  STL [R1+0x6a4], R8 ;  /* 0x0006a40801007387 */ /* 0x0003e20000100800 */
[----:B0-----:R-:W2:Y:S04]  /*4efd0*/  LDL.LU R12, [R1+0x870] ;  /* 0x00087000010c7983 */ /* 0x001ea80000300800 */
[----:B-1----:R-:W2:Y:S01]  /*4efe0*/  LDL.LU R8, [R1+0x874] ;  /* 0x0008740001087983 */ /* 0x002ea20000300800 */
[C---:B---3--:R-:W-:Y:S02]  /*4eff0*/  FMUL R25, R7.reuse, R23 ;  /* 0x0000001707197220 */ /* 0x048fe40000400000 */
[----:B----4-:R-:W-:-:S03]  /*4f000*/  FMUL R23, R7, R15 ;  /* 0x0000000f07177220 */ /* 0x010fc60000400000 */
[----:B------:R-:W-:Y:S01]  /*4f010*/  STL [R1+0x690], R25 ;  /* 0x0006901901007387 */ /* 0x000fe20000100800 */
[----:B--2---:R-:W-:-:S05]  /*4f020*/  FMUL R24, R7, R22 ;  /* 0x0000001607187220 */ /* 0x004fca0000400000 */
[----:B------:R-:W-:Y:S01]  /*4f030*/  STL [R1+0x694], R24 ;  /* 0x0006941801007387 */ /* 0x000fe20000100800 */
[----:B------:R-:W2:Y:S02]  /*4f040*/  LDL.LU R15, [R1+0x860] ;  /* 0x00086000010f7983 */ /* 0x000ea40000300800 */
[C---:B------:R-:W-:Y:S02]  /*4f050*/  FMUL R22, R7.reuse, R9 ;  /* 0x0000000907167220 */ /* 0x040fe40000400000 */
[----:B------:R0:W-:Y:S01]  /*4f060*/  STL [R1+0x680], R23 ;  /* 0x0006801701007387 */ /* 0x0001e20000100800 */
[----:B------:R-:W3:Y:S02]  /*4f070*/  LDL.LU R9, [R1+0x864] ;  /* 0x0008640001097983 */ /* 0x000ee40000300800 */
[----:B------:R1:W-:Y:S02]  /*4f080*/  STL [R1+0x684], R22 ;  /* 0x0006841601007387 */ /* 0x0003e40000100800 */
[----:B0-----:R-:W-:-:S02]  /*4f090*/  FMUL R23, R7, R18 ;  /* 0x0000001207177220 */ /* 0x001fc40000400000 */
[----:B------:R-:W4:Y:S01]  /*4f0a0*/  LDL.LU R18, [R1+0x850] ;  /* 0x0008500001127983 */ /* 0x000f220000300800 */
[C---:B-1----:R-:W-:Y:S02]  /*4f0b0*/  FMUL R22, R7.reuse, R14 ;  /* 0x0000000e07167220 */ /* 0x042fe40000400000 */
[----:B------:R0:W-:Y:S02]  /*4f0c0*/  STL [R1+0x670], R23 ;  /* 0x0006701701007387 */ /* 0x0001e40000100800 */
[----:B------:R-:W4:Y:S01]  /*4f0d0*/  LDL.LU R14, [R1+0x854] ;  /* 0x00085400010e7983 */ /* 0x000f220000300800 */
[----:B------:R1:W-:Y:S01]  /*4f0e0*/  STL [R1+0x674], R22 ;  /* 0x0006741601007387 */ /* 0x0003e20000100800 */
[----:B0-----:R-:W-:-:S03]  /*4f0f0*/  FMUL R23, R7, R13 ;  /* 0x0000000d07177220 */ /* 0x001fc60000400000 */
[----:B------:R-:W4:Y:S01]  /*4f100*/  LDL.LU R13, [R1+0x9a8] ;  /* 0x0009a800010d7983 */ /* 0x000f220000300800 */
[C---:B-1----:R-:W-:Y:S02]  /*4f110*/  FMUL R22, R7.reuse, R11 ;  /* 0x0000000b07167220 */ /* 0x042fe40000400000 */
[----:B------:R0:W-:Y:S01]  /*4f120*/  STL [R1+0x660], R23 ;  /* 0x0006601701007387 */ /* 0x0001e20000100800 */
[----:B------:R-:W4:Y:S02]  /*4f130*/  LDL.LU R11, [R1+0x9ac] ;  /* 0x0009ac00010b7983 */ /* 0x000f240000300800 */
[----:B------:R1:W-:Y:S02]  /*4f140*/  STL [R1+0x664], R22 ;  /* 0x0006641601007387 */ /* 0x0003e40000100800 */
[C---:B0-----:R-:W-:Y:S02]  /*4f150*/  FMUL R23, R7.reuse, R21 ;  /* 0x0000001507177220 */ /* 0x041fe40000400000 */
[----:B-1----:R-:W-:-:S02]  /*4f160*/  FMUL R22, R7, R20 ;  /* 0x0000001407167220 */ /* 0x002fc40000400000 */
[C---:B------:R-:W-:Y:S01]  /*4f170*/  FMUL R21, R7.reuse, R12 ;  /* 0x0000000c07157220 */ /* 0x040fe20000400000 */
[----:B------:R-:W-:Y:S02]  /*4f180*/  STL [R1+0x650], R23 ;  /* 0x0006501701007387 */ /* 0x000fe40000100800 */
[----:B------:R-:W-:Y:S02]  /*4f190*/  STL [R1+0x654], R22 ;  /* 0x0006541601007387 */ /* 0x000fe40000100800 */
[----:B------:R-:W4:Y:S02]  /*4f1a0*/  LDL.LU R12, [R1+0x998] ;  /* 0x00099800010c7983 */ /* 0x000f240000300800 */
[----:B------:R-:W0:Y:S04]  /*4f1b0*/  LDS R22, [R19.X4+0x20080] ;  /* 0x0200800013167984 */ /* 0x000e280000004800 */
[C---:B------:R-:W-:Y:S01]  /*4f1c0*/  FMUL R20, R7.reuse, R8 ;  /* 0x0000000807147220 */ /* 0x040fe20000400000 */
[----:B------:R-:W-:Y:S01]  /*4f1d0*/  STL [R1+0x640], R21 ;  /* 0x0006401501007387 */ /* 0x000fe20000100800 */
[----:B------:R-:W4:Y:S02]  /*4f1e0*/  LDL.LU R8, [R1+0x99c] ;  /* 0x00099c0001087983 */ /* 0x000f240000300800 */
[----:B------:R-:W1:Y:S01]  /*4f1f0*/  LDS R21, [R19.X4+0x20100] ;  /* 0x0201000013157984 */ /* 0x000e620000004800 */
[----:B------:R2:W-:Y:S03]  /*4f200*/  STL [R1+0x644], R20 ;  /* 0x0006441401007387 */ /* 0x0005e60000100800 */
[----:B--2---:R-:W-:-:S02]  /*4f210*/  FMUL R20, R7, R15 ;  /* 0x0000000f07147220 */ /* 0x004fc40000400000 */
[----:B------:R-:W2:Y:S01]  /*4f220*/  LDL.LU R15, [R1+0x988] ;  /* 0x00098800010f7983 */ /* 0x000ea20000300800 */
[C---:B---3--:R-:W-:Y:S02]  /*4f230*/  FMUL R19, R7.reuse, R9 ;  /* 0x0000000907137220 */ /* 0x048fe40000400000 */
[----:B------:R3:W-:Y:S02]  /*4f240*/  STL [R1+0x630], R20 ;  /* 0x0006301401007387 */ /* 0x0007e40000100800 */
[----:B------:R-:W2:Y:S02]  /*4f250*/  LDL.LU R9, [R1+0x98c] ;  /* 0x00098c0001097983 */ /* 0x000ea40000300800 */
[C---:B------:R-:W-:Y:S01]  /*4f260*/  FMUL R16, R7.reuse, R16 ;  /* 0x0000001007107220 */ /* 0x040fe20000400000 */
[----:B------:R-:W-:Y:S01]  /*4f270*/  STL [R1+0x634], R19 ;  /* 0x0006341301007387 */ /* 0x000fe20000100800 */
[----:B------:R-:W-:Y:S01]  /*4f280*/  FMUL R23, R6, 1.4426950216293334961 ;  /* 0x3fb8aa3b06177820 */ /* 0x000fe20000400000 */
[----:B---3--:R3:W1:Y:S01]  /*4f290*/  MUFU.EX2 R20, R10 ;  /* 0x0000000a00147308 */ /* 0x0086620000000800 */
[----:B----4-:R-:W-:-:S02]  /*4f2a0*/  FMUL R18, R7, R18 ;  /* 0x0000001207127220 */ /* 0x010fc40000400000 */
[----:B------:R-:W-:-:S03]  /*4f2b0*/  FMUL R7, R7, R14 ;  /* 0x0000000e07077220 */ /* 0x000fc60000400000 */
[----:B------:R-:W-:Y:S02]  /*4f2c0*/  STL [R1+0x620], R18 ;  /* 0x0006201201007387 */ /* 0x000fe40000100800 */
[----:B------:R4:W-:Y:S02]  /*4f2d0*/  STL [R1+0x624], R7 ;  /* 0x0006240701007387 */ /* 0x0009e40000100800 */
[----:B---3--:R-:W3:Y:S02]  /*4f2e0*/  LDL.LU R10, [R1+0x978] ;  /* 0x00097800010a7983 */ /* 0x008ee40000300800 */
[C---:B----4-:R-:W-:Y:S02]  /*4f2f0*/  FMUL R7, R3.reuse, R13 ;  /* 0x0000000d03077220 */ /* 0x050fe40000400000 */
[----:B------:R-:W-:-:S03]  /*4f300*/  FMUL R6, R3, R11 ;  /* 0x0000000b03067220 */ /* 0x000fc60000400000 */
[----:B------:R-:W-:Y:S01]  /*4f310*/  STL [R1+0x18], R7 ;  /* 0x0000180701007387 */ /* 0x000fe20000100800 */
[----:B------:R-:W4:Y:S02]  /*4f320*/  LDL.LU R11, [R1+0x97c] ;  /* 0x00097c00010b7983 */ /* 0x000f240000300800 */
[----:B------:R0:W-:Y:S02]  /*4f330*/  STL [R1+0x1c], R6 ;  /* 0x00001c0601007387 */ /* 0x0001e40000100800 */
[----:B------:R-:W4:Y:S01]  /*4f340*/  LDL.LU R14, [R1+0x968] ;  /* 0x00096800010e7983 */ /* 0x000f220000300800 */
[----:B------:R-:W4:Y:S01]  /*4f350*/  LDL.LU R13, [R1+0x96c] ;  /* 0x00096c00010d7983 */ /* 0x000f220000300800 */
[C---:B0-----:R-:W-:Y:S02]  /*4f360*/  FMUL R6, R3.reuse, R12 ;  /* 0x0000000c03067220 */ /* 0x041fe40000400000 */
[----:B------:R-:W-:-:S03]  /*4f370*/  FMUL R8, R3, R8 ;  /* 0x0000000803087220 */ /* 0x000fc60000400000 */
[----:B------:R-:W-:Y:S01]  /*4f380*/  STL [R1+0x8], R6 ;  /* 0x0000080601007387 */ /* 0x000fe20000100800 */
[----:B------:R-:W4:Y:S02]  /*4f390*/  LDL.LU R18, [R1+0x958] ;  /* 0x0009580001127983 */ /* 0x000f240000300800 */
[----:B------:R-:W4:Y:S01]  /*4f3a0*/  LDL.LU R12, [R1+0x8d8] ;  /* 0x0008d800010c7983 */ /* 0x000f220000300800 */
[----:B------:R0:W-:Y:S01]  /*4f3b0*/  STL [R1+0x2ef8], R8 ;  /* 0x002ef80801007387 */ /* 0x0001e20000100800 */
[----:B------:R-:W4:Y:S02]  /*4f3c0*/  LDL.LU R19, [R1+0x95c] ;  /* 0x00095c0001137983 */ /* 0x000f240000300800 */
[----:B------:R-:W4:Y:S02]  /*4f3d0*/  LDL.LU R26, [R1+0x8e8] ;  /* 0x0008e800011a7983 */ /* 0x000f240000300800 */
[----:B------:R-:W4:Y:S02]  /*4f3e0*/  LDL.LU R25, [R1+0x8ec] ;  /* 0x0008ec0001197983 */ /* 0x000f240000300800 */
[----:B--2---:R-:W-:-:S02]  /*4f3f0*/  FMUL R7, R3, R9 ;  /* 0x0000000903077220 */ /* 0x004fc40000400000 */
[----:B------:R-:W2:Y:S01]  /*4f400*/  LDL.LU R9, [R1+0x8dc] ;  /* 0x0008dc0001097983 */ /* 0x000ea20000300800 */
[----:B------:R-:W2:Y:S02]  /*4f410*/  LDL.LU R24, [R1+0x8c8] ;  /* 0x0008c80001187983 */ /* 0x000ea40000300800 */
[----:B0-----:R-:W2:Y:S02]  /*4f420*/  LDL.LU R8, [R1+0x8cc] ;  /* 0x0008cc0001087983 */ /* 0x001ea40000300800 */
[----:B------:R-:W-:-:S05]  /*4f430*/  FMUL R6, R3, R15 ;  /* 0x0000000f03067220 */ /* 0x000fca0000400000 */
[----:B------:R-:W-:Y:S01]  /*4f440*/  STL.64 [R1+0x2ec0], R6 ;  /* 0x002ec00601007387 */ /* 0x000fe20000100a00 */
[----:B------:R-:W-:Y:S02]  /*4f450*/  STL.64 [R1+0x2eb8], R4 ;  /* 0x002eb80401007387 */ /* 0x000fe40000100a00 */
[----:B---3--:R-:W-:-:S05]  /*4f460*/  FMUL R10, R3, R10 ;  /* 0x0000000a030a7220 */ /* 0x008fca0000400000 */
[----:B------:R-:W-:Y:S01]  /*4f470*/  STL [R1+0x2ea4], R10 ;  /* 0x002ea40a01007387 */ /* 0x000fe20000100800 */
[C---:B----4-:R-:W-:Y:S02]  /*4f480*/  FMUL R11, R3.reuse, R11 ;  /* 0x0000000b030b7220 */ /* 0x050fe40000400000 */
[C---:B------:R-:W-:Y:S02]  /*4f490*/  FMUL R14, R3.reuse, R14 ;  /* 0x0000000e030e7220 */ /* 0x040fe40000400000 */
[C---:B------:R-:W-:Y:S01]  /*4f4a0*/  FMUL R15, R3.reuse, R13 ;  /* 0x0000000d030f7220 */ /* 0x040fe20000400000 */
[----:B------:R-:W-:Y:S02]  /*4f4b0*/  STL [R1+0x2efc], R11 ;  /* 0x002efc0b01007387 */ /* 0x000fe40000100800 */
[----:B------:R-:W-:Y:S02]  /*4f4c0*/  STL [R1+0x2e88], R14 ;  /* 0x002e880e01007387 */ /* 0x000fe40000100800 */
[----:B------:R-:W3:Y:S02]  /*4f4d0*/  LDL.LU R13, [R1+0x8b8] ;  /* 0x0008b800010d7983 */ /* 0x000ee40000300800 */
[----:B------:R0:W-:Y:S02]  /*4f4e0*/  STL [R1+0x2e8c], R15 ;  /* 0x002e8c0f01007387 */ /* 0x0001e40000100800 */
[----:B------:R-:W-:-:S02]  /*4f4f0*/  FMUL R18, R3, R18 ;  /* 0x0000001203127220 */ /* 0x000fc40000400000 */
[C---:B------:R-:W-:Y:S02]  /*4f500*/  FMUL R19, R3.reuse, R19 ;  /* 0x0000001303137220 */ /* 0x040fe40000400000 */
[C---:B0-----:R-:W-:Y:S02]  /*4f510*/  FMUL R15, R3.reuse, R26 ;  /* 0x0000001a030f7220 */ /* 0x041fe40000400000 */
[C---:B------:R-:W-:Y:S02]  /*4f520*/  FMUL R14, R3.reuse, R25 ;  /* 0x00000019030e7220 */ /* 0x040fe40000400000 */
[C---:B------:R-:W-:Y:S01]  /*4f530*/  FMUL R5, R3.reuse, R12 ;  /* 0x0000000c03057220 */ /* 0x040fe20000400000 */
[----:B------:R-:W-:Y:S01]  /*4f540*/  STL.64 [R1+0x2e78], R18 ;  /* 0x002e781201007387 */ /* 0x000fe20000100a00 */
[----:B------:R-:W-:Y:S02]  /*4f550*/  STL.64 [R1+0x2e70], R16 ;  /* 0x002e701001007387 */ /* 0x000fe40000100a00 */
[----:B------:R-:W-:Y:S02]  /*4f560*/  STL [R1+0x2e90], R15 ;  /* 0x002e900f01007387 */ /* 0x000fe40000100800 */
[----:B------:R-:W-:Y:S01]  /*4f570*/  STL [R1+0x2e94], R14 ;  /* 0x002e940e01007387 */ /* 0x000fe20000100800 */
[----:B------:R-:W4:Y:S01]  /*4f580*/  LDL.LU R12, [R1+0x8bc] ;  /* 0x0008bc00010c7983 */ /* 0x000f220000300800 */
[----:B------:R0:W-:Y:S02]  /*4f590*/  STL [R1+0x6a8], R5 ;  /* 0x0006a80501007387 */ /* 0x0001e40000100800 */
[----:B------:R-:W4:Y:S02]  /*4f5a0*/  LDL.LU R10, [R1+0x8a8] ;  /* 0x0008a800010a7983 */ /* 0x000f240000300800 */
[----:B--2---:R-:W-:-:S02]  /*4f5b0*/  FMUL R4, R3, R9 ;  /* 0x0000000903047220 */ /* 0x004fc40000400000 */
[----:B0-----:R-:W-:-:S03]  /*4f5c0*/  FMUL R5, R3, R24 ;  /* 0x0000001803057220 */ /* 0x001fc60000400000 */
[----:B------:R0:W-:Y:S01]  /*4f5d0*/  STL [R1+0x6ac], R4 ;  /* 0x0006ac0401007387 */ /* 0x0001e20000100800 */
[----:B------:R-:W2:Y:S02]  /*4f5e0*/  LDL.LU R9, [R1+0x8ac] ;  /* 0x0008ac0001097983 */ /* 0x000ea40000300800 */
[----:B------:R-:W2:Y:S02]  /*4f5f0*/  LDL.LU R17, [R1+0x888] ;  /* 0x0008880001117983 */ /* 0x000ea40000300800 */
[----:B------:R-:W2:Y:S01]  /*4f600*/  LDL.LU R16, [R1+0x88c] ;  /* 0x00088c0001107983 */ /* 0x000ea20000300800 */
[----:B------:R-:W-:Y:S01]  /*4f610*/  STL [R1+0x698], R5 ;  /* 0x0006980501007387 */ /* 0x000fe20000100800 */
[----:B------:R-:W2:Y:S02]  /*4f620*/  LDL.LU R15, [R1+0x658] ;  /* 0x00065800010f7983 */ /* 0x000ea40000300800 */
[----:B0-----:R-:W-:-:S05]  /*4f630*/  FMUL R4, R3, R8 ;  /* 0x0000000803047220 */ /* 0x001fca0000400000 */
[----:B------:R0:W-:Y:S01]  /*4f640*/  STL [R1+0x69c], R4 ;  /* 0x00069c0401007387 */ /* 0x0001e20000100800 */
[----:B------:R-:W2:Y:S02]  /*4f650*/  LDL.LU R14, [R1+0x65c] ;  /* 0x00065c00010e7983 */ /* 0x000ea40000300800 */
[----:B------:R-:W2:Y:S02]  /*4f660*/  LDL.LU R11, [R1+0x878] ;  /* 0x00087800010b7983 */ /* 0x000ea40000300800 */
[----:B------:R-:W2:Y:S01]  /*4f670*/  LDL.LU R8, [R1+0x87c] ;  /* 0x00087c0001087983 */ /* 0x000ea20000300800 */
[----:B------:R-:W2:Y:S04]  /*4f680*/  LDL.LU R7, [R1+0x868] ;  /* 0x0008680001077983 */ /* 0x000ea80000300800 */
[----:B0-----:R-:W2:Y:S01]  /*4f690*/  LDL.LU R4, [R1+0x86c] ;  /* 0x00086c0001047983 */ /* 0x001ea20000300800 */
[----:B------:R-:W2:Y:S02]  /*4f6a0*/  LDL.LU R6, [R1+0x858] ;  /* 0x0008580001067983 */ /* 0x000ea40000300800 */
[----:B------:R-:W2:Y:S02]  /*4f6b0*/  LDL.LU R5, [R1+0x85c] ;  /* 0x00085c0001057983 */ /* 0x000ea40000300800 */
[----:B---3--:R-:W-:-:S05]  /*4f6c0*/  FMUL R13, R3, R13 ;  /* 0x0000000d030d7220 */ /* 0x008fca0000400000 */
[----:B------:R-:W-:Y:S01]  /*4f6d0*/  STL [R1+0x2e98], R13 ;  /* 0x002e980d01007387 */ /* 0x000fe20000100800 */
[C---:B----4-:R-:W-:Y:S02]  /*4f6e0*/  FMUL R12, R3.reuse, R12 ;  /* 0x0000000c030c7220 */ /* 0x050fe40000400000 */
[----:B------:R-:W-:-:S03]  /*4f6f0*/  FMUL R10, R3, R10 ;  /* 0x0000000a030a7220 */ /* 0x000fc60000400000 */
[----:B------:R-:W-:Y:S02]  /*4f700*/  STL [R1+0x2f00], R12 ;  /* 0x002f000c01007387 */ /* 0x000fe40000100800 */
[----:B------:R0:W-:Y:S02]  /*4f710*/  STL [R1+0x2f04], R10 ;  /* 0x002f040a01007387 */ /* 0x0001e40000100800 */
[C---:B--2---:R-:W-:Y:S02]  /*4f720*/  FMUL R9, R3.reuse, R9 ;  /* 0x0000000903097220 */ /* 0x044fe40000400000 */
[----:B0-----:R-:W-:-:S03]  /*4f730*/  FMUL R10, R3, R17 ;  /* 0x00000011030a7220 */ /* 0x001fc60000400000 */
[----:B------:R0:W-:Y:S01]  /*4f740*/  STL [R1+0x2f08], R9 ;  /* 0x002f080901007387 */ /* 0x0001e20000100800 */
[C---:B------:R-:W-:Y:S02]  /*4f750*/  FMUL R12, R3.reuse, R15 ;  /* 0x0000000f030c7220 */ /* 0x040fe40000400000 */
[----:B------:R2:W-:Y:S02]  /*4f760*/  STL [R1+0x668], R10 ;  /* 0x0006680a01007387 */ /* 0x0005e40000100800 */
[C---:B0-----:R-:W-:Y:S02]  /*4f770*/  FMUL R9, R3.reuse, R16 ;  /* 0x0000001003097220 */ /* 0x041fe40000400000 */
[----:B--2---:R-:W-:-:S03]  /*4f780*/  FMUL R10, R3, R14 ;  /* 0x0000000e030a7220 */ /* 0x004fc60000400000 */
[----:B------:R0:W-:Y:S01]  /*4f790*/  STL [R1+0x66c], R9 ;  /* 0x00066c0901007387 */ /* 0x0001e20000100800 */
[----:B------:R-:W-:Y:S02]  /*4f7a0*/  STL [R1+0x658], R12 ;  /* 0x0006580c01007387 */ /* 0x000fe40000100800 */
[----:B------:R-:W-:Y:S02]  /*4f7b0*/  STL [R1+0x65c], R10 ;  /* 0x00065c0a01007387 */ /* 0x000fe40000100800 */
[C---:B------:R-:W-:Y:S01]  /*4f7c0*/  FMUL R8, R3.reuse, R8 ;  /* 0x0000000803087220 */ /* 0x040fe20000400000 */
[----:B------:R-:W2:Y:S01]  /*4f7d0*/  LDL.LU R17, [R1+0x13d4] ;  /* 0x0013d40001117983 */ /* 0x000ea20000300800 */
[C---:B0-----:R-:W-:Y:S02]  /*4f7e0*/  FMUL R9, R3.reuse, R11 ;  /* 0x0000000b03097220 */ /* 0x041fe40000400000 */
[C---:B------:R-:W-:Y:S02]  /*4f7f0*/  FMUL R7, R3.reuse, R7 ;  /* 0x0000000703077220 */ /* 0x040fe40000400000 */
[C---:B------:R-:W-:Y:S01]  /*4f800*/  FMUL R4, R3.reuse, R4 ;  /* 0x0000000403047220 */ /* 0x040fe20000400000 */
[----:B------:R-:W-:Y:S01]  /*4f810*/  STL [R1+0x648], R9 ;  /* 0x0006480901007387 */ /* 0x000fe20000100800 */
[----:B------:R-:W1:Y:S02]  /*4f820*/  LDL.LU R16, [R1+0x13f0] ;  /* 0x0013f00001107983 */ /* 0x000e640000300800 */
[----:B------:R-:W-:Y:S02]  /*4f830*/  STL [R1+0x64c], R8 ;  /* 0x00064c0801007387 */ /* 0x000fe40000100800 */
[----:B------:R-:W3:Y:S01]  /*4f840*/  LDL.LU R15, [R1+0x890] ;  /* 0x00089000010f7983 */ /* 0x000ee20000300800 */
[----:B------:R-:W-:Y:S01]  /*4f850*/  STL [R1+0x638], R7 ;  /* 0x0006380701007387 */ /* 0x000fe20000100800 */
[----:B------:R-:W4:Y:S02]  /*4f860*/  LDL.LU R14, [R1+0x894] ;  /* 0x00089400010e7983 */ /* 0x000f240000300800 */
[----:B------:R0:W-:Y:S02]  /*4f870*/  STL [R1+0x63c], R4 ;  /* 0x00063c0401007387 */ /* 0x0001e40000100800 */
[----:B------:R-:W4:Y:S01]  /*4f880*/  LDL.LU R11, [R1+0x840] ;  /* 0x00084000010b7983 */ /* 0x000f220000300800 */
[----:B0-----:R-:W4:Y:S01]  /*4f890*/  LDL.LU R4, [R1+0x844] ;  /* 0x0008440001047983 */ /* 0x001f220000300800 */
[----:B------:R-:W-:-:S02]  /*4f8a0*/  FMUL R6, R3, R6 ;  /* 0x0000000603067220 */ /* 0x000fc40000400000 */
[C---:B------:R-:W-:Y:S02]  /*4f8b0*/  FMUL R5, R3.reuse, R5 ;  /* 0x0000000503057220 */ /* 0x040fe40000400000 */
[----:B------:R-:W4:Y:S01]  /*4f8c0*/  LDL.LU R10, [R1+0x830] ;  /* 0x00083000010a7983 */ /* 0x000f220000300800 */
[----:B------:R0:W-:Y:S01]  /*4f8d0*/  STL [R1+0x628], R6 ;  /* 0x0006280601007387 */ /* 0x0001e20000100800 */
[----:B------:R-:W4:Y:S02]  /*4f8e0*/  LDL.LU R7, [R1+0x834] ;  /* 0x0008340001077983 */ /* 0x000f240000300800 */
[----:B------:R0:W-:Y:S02]  /*4f8f0*/  STL [R1+0x62c], R5 ;  /* 0x00062c0501007387 */ /* 0x0001e40000100800 */
[----:B------:R-:W4:Y:S01]  /*4f900*/  LDL.LU R8, [R1+0x820] ;  /* 0x0008200001087983 */ /* 0x000f220000300800 */
[----:B0-----:R-:W4:Y:S01]  /*4f910*/  LDL.LU R6, [R1+0x824] ;  /* 0x0008240001067983 */ /* 0x001f220000300800 */
[----:B------:R-:W4:Y:S02]  /*4f920*/  LDL.LU R13, [R1+0x810] ;  /* 0x00081000010d7983 */ /* 0x000f240000300800 */
[----:B------:R-:W4:Y:S02]  /*4f930*/  LDL.LU R12, [R1+0x814] ;  /* 0x00081400010c7983 */ /* 0x000f240000300800 */
[----:B------:R-:W4:Y:S01]  /*4f940*/  LDL.LU R9, [R1+0x800] ;  /* 0x0008000001097983 */ /* 0x000f220000300800 */
[----:B------:R-:W4:Y:S01]  /*4f950*/  LDL.LU R5, [R1+0x804] ;  /* 0x0008040001057983 */ /* 0x000f220000300800 */
[----:B--2---:R-:W-:-:S05]  /*4f960*/  FFMA R17, R3, R17, R22 ;  /* 0x0000001103117223 */ /* 0x004fca0000000016 */
[----:B------:R3:W-:Y:S01]  /*4f970*/  STL [R1+0x13d4], R17 ;  /* 0x0013d41101007387 */ /* 0x0007e20000100800 */
[C---:B-1----:R-:W-:Y:S02]  /*4f980*/  FFMA R16, R20.reuse, R16, R21 ;  /* 0x0000001014107223 */ /* 0x042fe40000000015 */
[----:B---3--:R-:W-:-:S03]  /*4f990*/  FMUL R17, R20, R15 ;  /* 0x0000000f14117220 */ /* 0x008fc60000400000 */
[----:B------:R0:W-:Y:S01]  /*4f9a0*/  STL [R1+0x13f0], R16 ;  /* 0x0013f01001007387 */ /* 0x0001e20000100800 */
[----:B----4-:R-:W-:-:S03]  /*4f9b0*/  FMUL R15, R20, R11 ;  /* 0x0000000b140f7220 */ /* 0x010fc60000400000 */
[----:B------:R-:W-:Y:S01]  /*4f9c0*/  STL [R1+0x5f0], R17 ;  /* 0x0005f01101007387 */ /* 0x000fe20000100800 */
[C---:B0-----:R-:W-:Y:S02]  /*4f9d0*/  FMUL R16, R20.reuse, R14 ;  /* 0x0000000e14107220 */ /* 0x041fe40000400000 */
[----:B------:R-:W-:-:S03]  /*4f9e0*/  FMUL R14, R20, R4 ;  /* 0x00000004140e7220 */ /* 0x000fc60000400000 */
[----:B------:R-:W-:Y:S01]  /*4f9f0*/  STL [R1+0x5f4], R16 ;  /* 0x0005f41001007387 */ /* 0x000fe20000100800 */
[----:B------:R-:W2:Y:S02]  /*4fa00*/  LDL.LU R11, [R1+0x7f0] ;  /* 0x0007f000010b7983 */ /* 0x000ea40000300800 */
[----:B------:R0:W-:Y:S02]  /*4fa10*/  STL [R1+0x5e0], R15 ;  /* 0x0005e00f01007387 */ /* 0x0001e40000100800 */
[----:B------:R-:W3:Y:S01]  /*4fa20*/  LDL.LU R4, [R1+0x7f4] ;  /* 0x0007f40001047983 */ /* 0x000ee20000300800 */
[----:B------:R1:W-:Y:S01]  /*4fa30*/  STL [R1+0x5e4], R14 ;  /* 0x0005e40e01007387 */ /* 0x0003e20000100800 */
[C---:B0-----:R-:W-:Y:S02]  /*4fa40*/  FMUL R15, R20.reuse, R10 ;  /* 0x0000000a140f7220 */ /* 0x041fe40000400000 */
[C---:B-1----:R-:W-:Y:S01]  /*4fa50*/  FMUL R14, R20.reuse, R7 ;  /* 0x00000007140e7220 */ /* 0x042fe20000400000 */
[----:B------:R-:W4:Y:S02]  /*4fa60*/  LDL.LU R10, [R1+0x7e0] ;  /* 0x0007e000010a7983 */ /* 0x000f240000300800 */
[----:B------:R0:W-:Y:S02]  /*4fa70*/  STL [R1+0x5d0], R15 ;  /* 0x0005d00f01007387 */ /* 0x0001e40000100800 */
[----:B------:R-:W4:Y:S01]  /*4fa80*/  LDL.LU R7, [R1+0x7e4] ;  /* 0x0007e40001077983 */ /* 0x000f220000300800 */
[----:B------:R1:W-:Y:S01]  /*4fa90*/  STL [R1+0x5d4], R14 ;  /* 0x0005d40e01007387 */ /* 0x0003e20000100800 */
[----:B------:R-:W-:-:S02]  /*4faa0*/  FMUL R13, R20, R13 ;  /* 0x0000000d140d7220 */ /* 0x000fc40000400000 */
[C---:B------:R-:W-:Y:S02]  /*4fab0*/  FMUL R12, R20.reuse, R12 ;  /* 0x0000000c140c7220 */ /* 0x040fe40000400000 */
[C---:B0-----:R-:W-:Y:S02]  /*4fac0*/  FMUL R15, R20.reuse, R8 ;  /* 0x00000008140f7220 */ /* 0x041fe40000400000 */
[----:B------:R-:W4:Y:S01]  /*4fad0*/  LDL.LU R8, [R1+0x940] ;  /* 0x0009400001087983 */ /* 0x000f220000300800 */
[C---:B-1----:R-:W-:Y:S02]  /*4fae0*/  FMUL R14, R20.reuse, R6 ;  /* 0x00000006140e7220 */ /* 0x042fe40000400000 */
[----:B------:R-:W-:Y:S02]  /*4faf0*/  STL [R1+0x5c0], R15 ;  /* 0x0005c00f01007387 */ /* 0x000fe40000100800 */
[----:B------:R-:W4:Y:S02]  /*4fb00*/  LDL.LU R6, [R1+0x944] ;  /* 0x0009440001067983 */ /* 0x000f240000300800 */
[----:B------:R-:W-:-:S02]  /*4fb10*/  FMUL R9, R20, R9 ;  /* 0x0000000914097220 */ /* 0x000fc40000400000 */
[C---:B------:R-:W-:Y:S01]  /*4fb20*/  FMUL R5, R20.reuse, R5 ;  /* 0x0000000514057220 */ /* 0x040fe20000400000 */
[----:B------:R-:W-:Y:S01]  /*4fb30*/  STL [R1+0x5c4], R14 ;  /* 0x0005c40e01007387 */ /* 0x000fe20000100800 */
[----:B------:R-:W-:Y:S02]  /*4fb40*/  STL [R1+0x5b0], R13 ;  /* 0x0005b00d01007387 */ /* 0x000fe40000100800 */
[----:B------:R0:W-:Y:S02]  /*4fb50*/  STL [R1+0x5b4], R12 ;  /* 0x0005b40c01007387 */ /* 0x0001e40000100800 */
[----:B0-----:R-:W4:Y:S01]  /*4fb60*/  LDL.LU R12, [R1+0x930] ;  /* 0x00093000010c7983 */ /* 0x001f220000300800 */
[----:B------:R0:W-:Y:S03]  /*4fb70*/  STL [R1+0x5a0], R9 ;  /* 0x0005a00901007387 */ /* 0x0001e60000100800 */
[----:B0-----:R-:W4:Y:S01]  /*4fb80*/  LDL.LU R9, [R1+0x934] ;  /* 0x0009340001097983 */ /* 0x001f220000300800 */
[----:B------:R0:W-:Y:S03]  /*4fb90*/  STL [R1+0x5a4], R5 ;  /* 0x0005a40501007387 */ /* 0x0001e60000100800 */
[----:B0-----:R-:W4:Y:S01]  /*4fba0*/  LDL.LU R5, [R1+0x920] ;  /* 0x0009200001057983 */ /* 0x001f220000300800 */
[----:B--2---:R-:W-:-:S02]  /*4fbb0*/  FMUL R13, R20, R11 ;  /* 0x0000000b140d7220 */ /* 0x004fc40000400000 */
[C---:B---3--:R-:W-:Y:S02]  /*4fbc0*/  FMUL R11, R20.reuse, R4 ;  /* 0x00000004140b7220 */ /* 0x048fe40000400000 */
[----:B------:R-:W2:Y:S01]  /*4fbd0*/  LDL.LU R4, [R1+0x924] ;  /* 0x0009240001047983 */ /* 0x000ea20000300800 */
[----:B------:R-:W-:Y:S02]  /*4fbe0*/  STL [R1+0x590], R13 ;  /* 0x0005900d01007387 */ /* 0x000fe40000100800 */
[----:B------:R-:W3:Y:S02]  /*4fbf0*/  LDL.LU R25, [R1+0x3a8] ;  /* 0x0003a80001197983 */ /* 0x000ee40000300800 */
[----:B------:R4:W-:Y:S01]  /*4fc00*/  STL [R1+0x594], R11 ;  /* 0x0005940b01007387 */ /* 0x0009e20000100800 */
[----:B------:R-:W3:Y:S01]  /*4fc10*/  LDL R24, [R1+0xfa8] ;  /* 0x000fa80001187983 */ /* 0x000ee20000100800 */
[----:B------:R-:W3:Y:S02]  /*4fc20*/  LDL.LU R14, [R1+0x910] ;  /* 0x00091000010e7983 */ /* 0x000ee40000300800 */
[----:B----4-:R-:W-:-:S02]  /*4fc30*/  FMUL R11, R20, R10 ;  /* 0x0000000a140b7220 */ /* 0x010fc40000400000 */
[----:B------:R-:W-:-:S03]  /*4fc40*/  FMUL R10, R20, R7 ;  /* 0x00000007140a7220 */ /* 0x000fc60000400000 */
[----:B------:R0:W-:Y:S01]  /*4fc50*/  STL [R1+0x580], R11 ;  /* 0x0005800b01007387 */ /* 0x0001e20000100800 */
[----:B------:R-:W4:Y:S02]  /*4fc60*/  LDL.LU R7, [R1+0x914] ;  /* 0x0009140001077983 */ /* 0x000f240000300800 */
[----:B------:R1:W-:Y:S02]  /*4fc70*/  STL [R1+0x584], R10 ;  /* 0x0005840a01007387 */ /* 0x0003e40000100800 */
[C---:B------:R-:W-:Y:S02]  /*4fc80*/  FMUL R8, R20.reuse, R8 ;  /* 0x0000000814087220 */ /* 0x040fe40000400000 */
[C---:B------:R-:W-:Y:S01]  /*4fc90*/  FMUL R6, R20.reuse, R6 ;  /* 0x0000000614067220 */ /* 0x040fe20000400000 */
[----:B0-----:R-:W4:Y:S02]  /*4fca0*/  LDL.LU R11, [R1+0x900] ;  /* 0x00090000010b7983 */ /* 0x001f240000300800 */
[----:B------:R0:W-:Y:S02]  /*4fcb0*/  STL [R1+0x570], R8 ;  /* 0x0005700801007387 */ /* 0x0001e40000100800 */
[----:B-1----:R-:W4:Y:S02]  /*4fcc0*/  LDL.LU R10, [R1+0x904] ;  /* 0x00090400010a7983 */ /* 0x002f240000300800 */
[----:B------:R1:W-:Y:S01]  /*4fcd0*/  STL [R1+0x574], R6 ;  /* 0x0005740601007387 */ /* 0x0003e20000100800 */
[----:B0-----:R-:W4:Y:S01]  /*4fce0*/  LDL.LU R8, [R1+0x8f0] ;  /* 0x0008f00001087983 */ /* 0x001f220000300800 */
[----:B-1----:R-:W4:Y:S02]  /*4fcf0*/  LDL.LU R6, [R1+0x8f4] ;  /* 0x0008f40001067983 */ /* 0x002f240000300800 */
[----:B------:R-:W-:-:S05]  /*4fd00*/  FMUL R12, R20, R12 ;  /* 0x0000000c140c7220 */ /* 0x000fca0000400000 */
[----:B------:R0:W-:Y:S01]  /*4fd10*/  STL [R1+0x560], R12 ;  /* 0x0005600c01007387 */ /* 0x0001e20000100800 */
[----:B------:R-:W-:-:S05]  /*4fd20*/  FMUL R9, R20, R9 ;  /* 0x0000000914097220 */ /* 0x000fca0000400000 */
[----:B------:R1:W-:Y:S01]  /*4fd30*/  STL [R1+0x564], R9 ;  /* 0x0005640901007387 */ /* 0x0003e20000100800 */
[----:B------:R-:W-:-:S05]  /*4fd40*/  FMUL R5, R20, R5 ;  /* 0x0000000514057220 */ /* 0x000fca0000400000 */
[----:B------:R2:W-:Y:S01]  /*4fd50*/  STL [R1+0x550], R5 ;  /* 0x0005500501007387 */ /* 0x0005e20000100800 */
[----:B0-----:R-:W4:Y:S03]  /*4fd60*/  LDL.LU R12, [R1+0x740] ;  /* 0x00074000010c7983 */ /* 0x001f260000300800 */
[----:B-1----:R-:W4:Y:S01]  /*4fd70*/  LDL.LU R9, [R1+0x744] ;  /* 0x0007440001097983 */ /* 0x002f220000300800 */
[----:B--2---:R-:W-:-:S05]  /*4fd80*/  FMUL R4, R20, R4 ;  /* 0x0000000414047220 */ /* 0x004fca0000400000 */
[----:B------:R0:W-:Y:S01]  /*4fd90*/  STL [R1+0x554], R4 ;  /* 0x0005540401007387 */ /* 0x0001e20000100800 */
[----:B------:R-:W2:Y:S03]  /*4fda0*/  LDL.LU R5, [R1+0x730] ;  /* 0x0007300001057983 */ /* 0x000ea60000300800 */
[----:B0-----:R-:W2:Y:S04]  /*4fdb0*/  LDL.LU R4, [R1+0x734] ;  /* 0x0007340001047983 */ /* 0x001ea80000300800 */
[----:B------:R-:W0:Y:S01]  /*4fdc0*/  S2R R13, SR_TID.X ;  /* 0x00000000000d7919 */ /* 0x000e220000002100 */
[C---:B---3--:R-:W-:Y:S02]  /*4fdd0*/  FMUL R15, R20.reuse, R14 ;  /* 0x0000000e140f7220 */ /* 0x048fe40000400000 */
[----:B----4-:R-:W-:-:S03]  /*4fde0*/  FMUL R14, R20, R7 ;  /* 0x00000007140e7220 */ /* 0x010fc60000400000 */
[----:B------:R-:W-:Y:S01]  /*4fdf0*/  STL [R1+0x540], R15 ;  /* 0x0005400f01007387 */ /* 0x000fe20000100800 */
[C---:B------:R-:W-:Y:S02]  /*4fe00*/  FMUL R11, R20.reuse, R11 ;  /* 0x0000000b140b7220 */ /* 0x040fe40000400000 */
[C---:B------:R-:W-:Y:S02]  /*4fe10*/  FMUL R10, R20.reuse, R10 ;  /* 0x0000000a140a7220 */ /* 0x040fe40000400000 */
[C---:B------:R-:W-:Y:S01]  /*4fe20*/  FMUL R8, R20.reuse, R8 ;  /* 0x0000000814087220 */ /* 0x040fe20000400000 */
[----:B0-----:R-:W-:Y:S01]  /*4fe30*/  STL [R1+0x2f84], R13 ;  /* 0x002f840d01007387 */ /* 0x001fe20000100800 */
[----:B------:R-:W-:Y:S02]  /*4fe40*/  STL [R1+0x544], R14 ;  /* 0x0005440e01007387 */ /* 0x000fe40000100800 */
[----:B------:R0:W-:Y:S02]  /*4fe50*/  STL [R1+0x530], R11 ;  /* 0x0005300b01007387 */ /* 0x0001e40000100800 */
[C---:B------:R-:W-:Y:S01]  /*4fe60*/  FMUL R6, R20.reuse, R6 ;  /* 0x0000000614067220 */ /* 0x040fe20000400000 */
[----:B------:R1:W-:Y:S01]  /*4fe70*/  STL [R1+0x534], R10 ;  /* 0x0005340a01007387 */ /* 0x0003e20000100800 */
[----:B------:R3:W-:Y:S03]  /*4fe80*/  STL [R1+0x520], R8 ;  /* 0x0005200801007387 */ /* 0x0007e60000100800 */
[----:B0-----:R-:W4:Y:S01]  /*4fe90*/  LDL.LU R11, [R1+0x898] ;  /* 0x00089800010b7983 */ /* 0x001f220000300800 */
[----:B-1----:R-:W4:Y:S02]  /*4fea0*/  LDL.LU R10, [R1+0x89c] ;  /* 0x00089c00010a7983 */ /* 0x002f240000300800 */
[----:B------:R0:W-:Y:S01]  /*4feb0*/  STL [R1+0x524], R6 ;  /* 0x0005240601007387 */ /* 0x0001e20000100800 */
[----:B---3--:R-:W3:Y:S04]  /*4fec0*/  LDL.LU R8, [R1+0x848] ;  /* 0x0008480001087983 */ /* 0x008ee80000300800 */
[----:B0-----:R-:W3:Y:S01]  /*4fed0*/  LDL.LU R6, [R1+0x84c] ;  /* 0x00084c0001067983 */ /* 0x001ee20000300800 */
[----:B------:R-:W-:-:S02]  /*4fee0*/  FMUL R12, R20, R12 ;  /* 0x0000000c140c7220 */ /* 0x000fc40000400000 */
[----:B------:R-:W-:-:S03]  /*4fef0*/  FMUL R9, R20, R9 ;  /* 0x0000000914097220 */ /* 0x000fc60000400000 */
[----:B------:R-:W-:Y:S02]  /*4ff00*/  STL [R1+0x610], R12 ;  /* 0x0006100c01007387 */ /* 0x000fe40000100800 */
[----:B------:R-:W-:Y:S02]  /*4ff10*/  STL [R1+0x614], R9 ;  /* 0x0006140901007387 */ /* 0x000fe40000100800 */
[----:B------:R-:W3:Y:S02]  /*4ff20*/  LDL.LU R16, [R1+0x838] ;  /* 0x0008380001107983 */ /* 0x000ee40000300800 */
[----:B--2---:R-:W-:-:S05]  /*4ff30*/  FMUL R5, R20, R5 ;  /* 0x0000000514057220 */ /* 0x004fca0000400000 */
[----:B------:R0:W-:Y:S01]  /*4ff40*/  STL [R1+0x600], R5 ;  /* 0x0006000501007387 */ /* 0x0001e20000100800 */
[----:B------:R-:W2:Y:S02]  /*4ff50*/  LDL.LU R15, [R1+0x83c] ;  /* 0x00083c00010f7983 */ /* 0x000ea40000300800 */
[----:B------:R-:W-:-:S05]  /*4ff60*/  FMUL R4, R20, R4 ;  /* 0x0000000414047220 */ /* 0x000fca0000400000 */
[----:B------:R1:W-:Y:S01]  /*4ff70*/  STL [R1+0x604], R4 ;  /* 0x0006040401007387 */ /* 0x0003e20000100800 */
[----:B0-----:R-:W2:Y:S03]  /*4ff80*/  LDL.LU R5, [R1+0x828] ;  /* 0x0008280001057983 */ /* 0x001ea60000300800 */
[----:B-1----:R-:W2:Y:S01]  /*4ff90*/  LDL.LU R4, [R1+0x82c] ;  /* 0x00082c0001047983 */ /* 0x002ea20000300800 */
[----:B------:R-:W4:Y:S01]  /*4ffa0*/  MUFU.EX2 R3, R23 ;  /* 0x0000001700037308 */ /* 0x000f220000000800 */
[----:B------:R-:W-:Y:S01]  /*4ffb0*/  LOP3.LUT R7, R13, 0x1c, RZ, 0xc0, !PT ;  /* 0x0000001c0d077812 */ /* 0x000fe200078ec0ff */
[----:B------:R-:W2:Y:S01]  /*4ffc0*/  LDL.LU R14, [R1+0x818] ;  /* 0x00081800010e7983 */ /* 0x000ea20000300800 */
[----:B------:R-:W2:Y:S01]  /*4ffd0*/  LDL.LU R13, [R1+0x81c] ;  /* 0x00081c00010d7983 */ /* 0x000ea20000300800 */
[----:B------:R-:W2:Y:S02]  /*4ffe0*/  LDL.LU R12, [R1+0x808] ;  /* 0x00080800010c7983 */ /* 0x000ea40000300800 */
[----:B------:R-:W2:Y:S02]  /*4fff0*/  LDL.LU R9, [R1+0x80c] ;  /* 0x00080c0001097983 */ /* 0x000ea40000300800 */
[----:B------:R-:W-:Y:S01]  /*50000*/  FADD R20, -R24, R25 ;  /* 0x0000001918147221 */ /* 0x000fe20000000100 */
[----:B------:R-:W0:Y:S04]  /*50010*/  LDS R21, [R7.X4+0x20180] ;  /* 0x0201800007157984 */ /* 0x000e280000004800 */
[----:B------:R-:W1:Y:S01]  /*50020*/  LDS R26, [R7.X4+0x20200] ;  /* 0x02020000071a7984 */ /* 0x000e620000004800 */
[----:B----4-:R-:W-:-:S02]  /*50030*/  FMUL R11, R3, R11 ;  /* 0x0000000b030b7220 */ /* 0x010fc40000400000 */
[C---:B------:R-:W-:Y:S02]  /*50040*/  FMUL R10, R3.reuse, R10 ;  /* 0x0000000a030a7220 */ /* 0x040fe40000400000 */
[C---:B---3--:R-:W-:Y:S01]  /*50050*/  FMUL R8, R3.reuse, R8 ;  /* 0x0000000803087220 */ /* 0x048fe20000400000 */
[----:B------:R3:W-:Y:S02]  /*50060*/  STL [R1+0x5f8], R11 ;  /* 0x0005f80b01007387 */ /* 0x0007e40000100800 */
[----:B------:R4:W-:Y:S02]  /*50070*/  STL [R1+0x5fc], R10 ;  /* 0x0005fc0a01007387 */ /* 0x0009e40000100800 */
[C---:B------:R-:W-:Y:S01]  /*50080*/  FMUL R6, R3.reuse, R6 ;  /* 0x0000000603067220 */ /* 0x040fe20000400000 */
[----:B---3--:R-:W3:Y:S01]  /*50090*/  LDL.LU R11, [R1+0x7f8] ;  /* 0x0007f800010b7983 */ /* 0x008ee20000300800 */
[----:B------:R0:W-:Y:S02]  /*500a0*/  STL [R1+0x5e8], R8 ;  /* 0x0005e80801007387 */ /* 0x0001e40000100800 */
[----:B----4-:R-:W4:Y:S02]  /*500b0*/  LDL.LU R10, [R1+0x7fc] ;  /* 0x0007fc00010a7983 */ /* 0x010f240000300800 */
[----:B------:R1:W-:Y:S02]  /*500c0*/  STL [R1+0x5ec], R6 ;  /* 0x0005ec0601007387 */ /* 0x0003e40000100800 */
[C---:B------:R-:W-:Y:S01]  /*500d0*/  FMUL R18, R3.reuse, R16 ;  /* 0x0000001003127220 */ /* 0x040fe20000400000 */
[----:B0-----:R-:W4:Y:S01]  /*500e0*/  LDL.LU R8, [R1+0x7e8] ;  /* 0x0007e80001087983 */ /* 0x001f220000300800 */
[----:B-1----:R-:W4:Y:S03]  /*500f0*/  LDL.LU R6, [R1+0x7ec] ;  /* 0x0007ec0001067983 */ /* 0x002f260000300800 */
[----:B------:R-:W-:Y:S02]  /*50100*/  STL [R1+0x5d8], R18 ;  /* 0x0005d81201007387 */ /* 0x000fe40000100800 */
[----:B--2---:R-:W-:-:S05]  /*50110*/  FMUL R17, R3, R15 ;  /* 0x0000000f03117220 */ /* 0x004fca0000400000 */
[----:B------:R-:W-:Y:S01]  /*50120*/  STL [R1+0x5dc], R17 ;  /* 0x0005dc1101007387 */ /* 0x000fe20000100800 */
[----:B------:R-:W-:-:S03]  /*50130*/  FMUL R16, R3, R5 ;  /* 0x0000000503107220 */ /* 0x000fc60000400000 */
[----:B------:R-:W2:Y:S04]  /*50140*/  LDL.LU R5, [R1+0x948] ;  /* 0x0009480001057983 */ /* 0x000ea80000300800 */
[----:B------:R-:W-:Y:S01]  /*50150*/  STL [R1+0x5c8], R16 ;  /* 0x0005c81001007387 */ /* 0x000fe20000100800 */
[----:B------:R-:W-:-:S03]  /*50160*/  FMUL R15, R3, R4 ;  /* 0x00000004030f7220 */ /* 0x000fc60000400000 */
[----:B------:R-:W2:Y:S01]  /*50170*/  LDL.LU R4, [R1+0x94c] ;  /* 0x00094c0001047983 */ /* 0x000ea20000300800 */
[C---:B------:R-:W-:Y:S02]  /*50180*/  FMUL R14, R3.reuse, R14 ;  /* 0x0000000e030e7220 */ /* 0x040fe40000400000 */
[C---:B------:R-:W-:Y:S02]  /*50190*/  FMUL R13, R3.reuse, R13 ;  /* 0x0000000d030d7220 */ /* 0x040fe40000400000 */
[C---:B------:R-:W-:Y:S01]  /*501a0*/  FMUL R12, R3.reuse, R12 ;  /* 0x0000000c030c7220 */ /* 0x040fe20000400000 */
[----:B------:R-:W-:Y:S01]  /*501b0*/  STL [R1+0x5cc], R15 ;  /* 0x0005cc0f01007387 */ /* 0x000fe20000100800 */
[----:B------:R0:W-:Y:S02]  /*501c0*/  STL [R1+0x5b8], R14 ;  /* 0x0005b80e01007387 */ /* 0x0001e40000100800 */
[C---:B------:R-:W-:Y:S02]  /*501d0*/  FMUL R9, R3.reuse, R9 ;  /* 0x0000000903097220 */ /* 0x040fe40000400000 */
[----:B------:R1:W-:Y:S01]  /*501e0*/  STL [R1+0x5bc], R13 ;  /* 0x0005bc0d01007387 */ /* 0x0003e20000100800 */
[----:B0-----:R-:W2:Y:S01]  /*501f0*/  LDL.LU R14, [R1+0x938] ;  /* 0x00093800010e7983 */ /* 0x001ea20000300800 */
[----:B------:R0:W-:Y:S02]  /*50200*/  STL [R1+0x5a8], R12 ;  /* 0x0005a80c01007387 */ /* 0x0001e40000100800 */
[----:B-1----:R-:W2:Y:S02]  /*50210*/  LDL.LU R13, [R1+0x93c] ;  /* 0x00093c00010d7983 */ /* 0x002ea40000300800 */
[----:B------:R1:W-:Y:S01]  /*50220*/  STL [R1+0x5ac], R9 ;  /* 0x0005ac0901007387 */ /* 0x0003e20000100800 */
[----:B0-----:R-:W2:Y:S01]  /*50230*/  LDL.LU R12, [R1+0x928] ;  /* 0x00092800010c7983 */ /* 0x001ea20000300800 */
[----:B-1----:R-:W2:Y:S02]  /*50240*/  LDL.LU R9, [R1+0x92c] ;  /* 0x00092c0001097983 */ /* 0x002ea40000300800 */
[----:B---3--:R-:W-:-:S02]  /*50250*/  FMUL R15, R3, R11 ;  /* 0x0000000b030f7220 */ /* 0x008fc40000400000 */
[----:B----4-:R-:W-:-:S03]  /*50260*/  FMUL R11, R3, R10 ;  /* 0x0000000a030b7220 */ /* 0x010fc60000400000 */
[----:B------:R-:W-:Y:S04]  /*50270*/  STL [R1+0x598], R15 ;  /* 0x0005980f01007387 */ /* 0x000fe80000100800 */
[----:B------:R-:W-:Y:S01]  /*50280*/  STL [R1+0x59c], R11 ;  /* 0x00059c0b01007387 */ /* 0x000fe20000100800 */
[C---:B------:R-:W-:Y:S02]  /*50290*/  FMUL R8, R3.reuse, R8 ;  /* 0x0000000803087220 */ /* 0x040fe40000400000 */
[C---:B------:R-:W-:Y:S02]  /*502a0*/  FMUL R10, R3.reuse, R6 ;  /* 0x00000006030a7220 */ /* 0x040fe40000400000 */
[----:B------:R-:W3:Y:S01]  /*502b0*/  LDL.LU R6, [R1+0x3ac] ;  /* 0x0003ac0001067983 */ /* 0x000ee20000300800 */
[----:B------:R0:W-:Y:S03]  /*502c0*/  STL [R1+0x588], R8 ;  /* 0x0005880801007387 */ /* 0x0001e60000100800 */
[----:B0-----:R-:W3:Y:S01]  /*502d0*/  LDL R8, [R1+0xfa0] ;  /* 0x000fa00001087983 */ /* 0x001ee20000100800 */
[----:B------:R0:W-:Y:S02]  /*502e0*/  STL [R1+0x58c], R10 ;  /* 0x00058c0a01007387 */ /* 0x0001e40000100800 */
[----:B------:R-:W4:Y:S02]  /*502f0*/  LDL.LU R11, [R1+0x918] ;  /* 0x00091800010b7983 */ /* 0x000f240000300800 */
[----:B--2---:R-:W-:-:S05]  /*50300*/  FMUL R5, R3, R5 ;  /* 0x0000000503057220 */ /* 0x004fca0000400000 */
[----:B------:R1:W-:Y:S01]  /*50310*/  STL [R1+0x578], R5 ;  /* 0x0005780501007387 */ /* 0x0003e20000100800 */
[----:B0-----:R-:W2:Y:S02]  /*50320*/  LDL.LU R10, [R1+0x91c] ;  /* 0x00091c00010a7983 */ /* 0x001ea40000300800 */
[----:B------:R-:W-:-:S05]  /*50330*/  FMUL R4, R3, R4 ;  /* 0x0000000403047220 */ /* 0x000fca0000400000 */
[----:B------:R0:W-:Y:S01]  /*50340*/  STL [R1+0x57c], R4 ;  /* 0x00057c0401007387 */ /* 0x0001e20000100800 */
[----:B-1----:R-:W3:Y:S03]  /*50350*/  LDL.LU R5, [R1+0x908] ;  /* 0x0009080001057983 */ /* 0x002ee60000300800 */
[----:B0-----:R-:W3:Y:S01]  /*50360*/  LDL.LU R4, [R1+0x90c] ;  /* 0x00090c0001047983 */ /* 0x001ee20000300800 */
[C---:B------:R-:W-:Y:S02]  /*50370*/  FMUL R14, R3.reuse, R14 ;  /* 0x0000000e030e7220 */ /* 0x040fe40000400000 */
[C---:B------:R-:W-:Y:S02]  /*50380*/  FMUL R13, R3.reuse, R13 ;  /* 0x0000000d030d7220 */ /* 0x040fe40000400000 */
[----:B------:R-:W3:Y:S01]  /*50390*/  LDL.LU R29, [R1+0x3b0] ;  /* 0x0003b000011d7983 */ /* 0x000ee20000300800 */
[----:B------:R-:W-:Y:S02]  /*503a0*/  STL [R1+0x568], R14 ;  /* 0x0005680e01007387 */ /* 0x000fe40000100800 */
[----:B------:R-:W-:Y:S02]  /*503b0*/  STL [R1+0x56c], R13 ;  /* 0x00056c0d01007387 */ /* 0x000fe40000100800 */
[----:B------:R-:W3:Y:S02]  /*503c0*/  LDL.LU R23, [R1+0x8f8] ;  /* 0x0008f80001177983 */ /* 0x000ee40000300800 */
[----:B------:R-:W-:-:S02]  /*503d0*/  FMUL R12, R3, R12 ;  /* 0x0000000c030c7220 */ /* 0x000fc40000400000 */
[----:B------:R-:W-:-:S03]  /*503e0*/  FMUL R9, R3, R9 ;  /* 0x0000000903097220 */ /* 0x000fc60000400000 */
[----:B------:R-:W-:Y:S01]  /*503f0*/  STL [R1+0x558], R12 ;  /* 0x0005580c01007387 */ /* 0x000fe20000100800 */
[----:B------:R-:W3:Y:S02]  /*50400*/  LDL.LU R22, [R1+0x8fc] ;  /* 0x0008fc0001167983 */ /* 0x000ee40000300800 */
[----:B------:R0:W-:Y:S02]  /*50410*/  STL [R1+0x55c], R9 ;  /* 0x00055c0901007387 */ /* 0x0001e40000100800 */
[----:B------:R-:W3:Y:S01]  /*50420*/  LDL.LU R19, [R1+0x748] ;  /* 0x0007480001137983 */ /* 0x000ee20000300800 */
[----:B------:R-:W3:Y:S01]  /*50430*/  LDL.LU R18, [R1+0x74c] ;  /* 0x00074c0001127983 */ /* 0x000ee20000300800 */
[----:B------:R-:W3:Y:S02]  /*50440*/  LDL.LU R17, [R1+0x738] ;  /* 0x0007380001117983 */ /* 0x000ee40000300800 */
[----:B------:R-:W3:Y:S01]  /*50450*/  LDL.LU R16, [R1+0x73c] ;  /* 0x00073c0001107983 */ /* 0x000ee20000300800 */
[----:B0-----:R-:W3:Y:S01]  /*50460*/  LDL.LU R9, [R1+0x13f4] ;  /* 0x0013f40001097983 */ /* 0x001ee20000300800 */
[----:B------:R-:W3:Y:S02]  /*50470*/  LDL.64 R14, [R1+0x1638] ;  /* 0x00163800010e7983 */ /* 0x000ee40000100a00 */
[----:B------:R-:W3:Y:S02]  /*50480*/  LDL.64 R12, [R1+0x1630] ;  /* 0x00163000010c7983 */ /* 0x000ee40000100a00 */
[----:B----4-:R-:W-:-:S02]  /*50490*/  FMUL R25, R3, R11 ;  /* 0x0000000b03197220 */ /* 0x010fc40000400000 */
[C---:B--2---:R-:W-:Y:S02]  /*504a0*/  FMUL R24, R3.reuse, R10 ;  /* 0x0000000a03187220 */ /* 0x044fe40000400000 */
[----:B------:R-:W2:Y:S01]  /*504b0*/  LDL.64 R10, [R1+0x1628] ;  /* 0x00162800010a7983 */ /* 0x000ea20000100a00 */
[----:B------:R3:W-:Y:S02]  /*504c0*/  STL [R1+0x548], R25 ;  /* 0x0005481901007387 */ /* 0x0007e40000100800 */
[----:B------:R0:W-:Y:S02]  /*504d0*/  STL [R1+0x54c], R24 ;  /* 0x00054c1801007387 */ /* 0x0001e40000100800 */
[C---:B---3--:R-:W-:Y:S02]  /*504e0*/  FMUL R25, R3.reuse, R5 ;  /* 0x0000000503197220 */ /* 0x048fe40000400000 */
[C---:B0-----:R-:W-:Y:S02]  /*504f0*/  FMUL R24, R3.reuse, R4 ;  /* 0x0000000403187220 */ /* 0x041fe40000400000 */
[----:B------:R-:W3:Y:S01]  /*50500*/  LDL.64 R4, [R1+0x1620] ;  /* 0x0016200001047983 */ /* 0x000ee20000100a00 */
[----:B------:R-:W-:Y:S02]  /*50510*/  STL [R1+0x538], R25 ;  /* 0x0005381901007387 */ /* 0x000fe40000100800 */
[----:B------:R-:W4:Y:S02]  /*50520*/  LDL.LU R28, [R1+0x3b4] ;  /* 0x0003b400011c7983 */ /* 0x000f240000300800 */
[----:B------:R0:W-:Y:S01]  /*50530*/  STL [R1+0x53c], R24 ;  /* 0x00053c1801007387 */ /* 0x0001e20000100800 */
[----:B------:R-:W4:Y:S01]  /*50540*/  LDL R27, [R1+0xf54] ;  /* 0x000f5400011b7983 */ /* 0x000f220000100800 */
[----:B------:R-:W-:-:S05]  /*50550*/  FMUL R23, R3, R23 ;  /* 0x0000001703177220 */ /* 0x000fca0000400000 */
[----:B------:R-:W-:Y:S01]  /*50560*/  STL [R1+0x528], R23 ;  /* 0x0005281701007387 */ /* 0x000fe20000100800 */
[C---:B------:R-:W-:Y:S02]  /*50570*/  FMUL R22, R3.reuse, R22 ;  /* 0x0000001603167220 */ /* 0x040fe40000400000 */
[C---:B------:R-:W-:Y:S02]  /*50580*/  FMUL R19, R3.reuse, R19 ;  /* 0x0000001303137220 */ /* 0x040fe40000400000 */
[C---:B------:R-:W-:Y:S02]  /*50590*/  FMUL R18, R3.reuse, R18 ;  /* 0x0000001203127220 */ /* 0x040fe40000400000 */
[C---:B------:R-:W-:Y:S02]  /*505a0*/  FMUL R17, R3.reuse, R17 ;  /* 0x0000001103117220 */ /* 0x040fe40000400000 */
[C---:B------:R-:W-:Y:S01]  /*505b0*/  FMUL R16, R3.reuse, R16 ;  /* 0x0000001003107220 */ /* 0x040fe20000400000 */
[----:B------:R1:W-:Y:S01]  /*505c0*/  STL [R1+0x52c], R22 ;  /* 0x00052c1601007387 */ /* 0x0003e20000100800 */
[----:B------:R1:W-:Y:S02]  /*505d0*/  STL [R1+0x618], R19 ;  /* 0x0006181301007387 */ /* 0x0003e40000100800 */
[----:B------:R1:W-:Y:S02]  /*505e0*/  STL [R1+0x61c], R18 ;  /* 0x00061c1201007387 */ /* 0x0003e40000100800 */
[----:B------:R-:W-:-:S02]  /*505f0*/  FFMA R9, R3, R9, R21 ;  /* 0x0000000903097223 */ /* 0x000fc40000000015 */
[----:B------:R-:W-:Y:S01]  /*50600*/  FMUL R3, R20, 1.4426950216293334961 ;  /* 0x3fb8aa3b14037820 */ /* 0x000fe20000400000 */
[----:B------:R2:W-:Y:S01]  /*50610*/  STL [R1+0x608], R17 ;  /* 0x0006081101007387 */ /* 0x0005e20000100800 */
[----:B------:R-:W-:Y:S02]  /*50620*/  STL [R1+0x60c], R16 ;  /* 0x00060c1001007387 */ /* 0x000fe40000100800 */
[----:B0-----:R-:W-:-:S04]  /*50630*/  IMAD.WIDE R24, R0, 0x2, R14 ;  /* 0x0000000200187825 */ /* 0x001fc800078e020e */
[----:B------:R0:W-:Y:S01]  /*50640*/  STL [R1+0x13f4], R9 ;  /* 0x0013f40901007387 */ /* 0x0001e20000100800 */
[----:B------:R-:W4:Y:S01]  /*50650*/  LDL.LU R14, [R1+0x1428] ;  /* 0x00142800010e7983 */ /* 0x000f220000300800 */
[----:B-1----:R-:W-:-:S03]  /*50660*/  IMAD.WIDE R22, R0, 0x2, R12 ;  /* 0x0000000200167825 */ /* 0x002fc600078e020c */
[----:B------:R-:W4:Y:S01]  /*50670*/  LDG.E.U16 R19, [R24.64] ;  /* 0x0000000418137981 */ /* 0x000f22000c1e1500 */
[C---:B--2---:R-:W-:Y:S01]  /*50680*/  IMAD.WIDE R20, R0.reuse, 0x2, R10 ;  /* 0x0000000200147825 */ /* 0x044fe200078e020a */
[----:B------:R-:W4:Y:S02]  /*50690*/  MUFU.EX2 R3, R3 ;  /* 0x0000000300037308 */ /* 0x000f240000000800 */
[----:B------:R1:W2:Y:S04]  /*506a0*/  LDG.E.U16 R18, [R22.64] ;  /* 0x0000000416127981 */ /* 0x0002a8000c1e1500 */
[----:B------:R3:W2:Y:S04]  /*506b0*/  LDG.E.U16 R17, [R20.64] ;  /* 0x0000000414117981 */ /* 0x0006a8000c1e1500 */
[----:B-1----:R-:W1:Y:S01]  /*506c0*/  LDS R23, [R7.X4+0x20280] ;  /* 0x0202800007177984 */ /* 0x002e620000004800 */
[----:B---3--:R-:W-:-:S03]  /*506d0*/  IMAD.WIDE R20, R0, 0x2, R4 ;  /* 0x0000000200147825 */ /* 0x008fc600078e0204 */
[----:B------:R-:W3:Y:S01]  /*506e0*/  LDL.LU R5, [R1+0xa30] ;  /* 0x000a300001057983 */ /* 0x000ee20000300800 */
[----:B------:R-:W2:Y:S02]  /*506f0*/  LDL.LU R4, [R1+0xa34] ;  /* 0x000a340001047983 */ /* 0x000ea40000300800 */
[----:B------:R-:W2:Y:S02]  /*50700*/  LDL.LU R13, [R1+0xa20] ;  /* 0x000a2000010d7983 */ /* 0x000ea40000300800 */
[----:B------:R-:W2:Y:S01]  /*50710*/  LDL.LU R12, [R1+0xa24] ;  /* 0x000a2400010c7983 */ /* 0x000ea20000300800 */
[----:B0-----:R-:W2:Y:S01]  /*50720*/  LDL.LU R9, [R1+0xa10] ;  /* 0x000a100001097983 */ /* 0x001ea20000300800 */
[----:B------:R-:W-:Y:S02]  /*50730*/  FADD R22, -R8, R6 ;  /* 0x0000000608167221 */ /* 0x000fe40000000100 */
[----:B------:R-:W2:Y:S02]  /*50740*/  LDL.LU R8, [R1+0xa14] ;  /* 0x000a140001087983 */ /* 0x000ea40000300800 */
[----:B------:R-:W2:Y:S01]  /*50750*/  LDL.LU R11, [R1+0xa00] ;  /* 0x000a0000010b7983 */ /* 0x000ea20000300800 */
[----:B------:R-:W2:Y:S04]  /*50760*/  LDL.LU R10, [R1+0xa04] ;  /* 0x000a0400010a7983 */ /* 0x000ea80000300800 */
[----:B------:R0:W2:Y:S01]  /*50770*/  LDG.E.U16 R16, [R20.64] ;  /* 0x0000000414107981 */ /* 0x0000a2000c1e1500 */
[----:B------:R-:W2:Y:S02]  /*50780*/  LDL.LU R6, [R1+0x9f0] ;  /* 0x0009f00001067983 */ /* 0x000ea40000300800 */
[----:B0-----:R-:W-:-:S02]  /*50790*/  FADD R20, -R2, R29 ;  /* 0x0000001d02147221 */ /* 0x001fc40000000100 */
[----:B------:R-:W2:Y:S01]  /*507a0*/  LDL.LU R2, [R1+0x9f4] ;  /* 0x0009f40001027983 */ /* 0x000ea20000300800 */
[C---:B----4-:R-:W-:Y:S02]  /*507b0*/  FFMA R14, R3.reuse, R14, R26 ;  /* 0x0000000e030e7223 */ /* 0x050fe4000000001a */
[----:B---3--:R-:W-:-:S03]  /*507c0*/  FMUL R15, R3, R5 ;  /* 0x00000005030f7220 */ /* 0x008fc60000400000 */
[----:B------:R0:W-:Y:S01]  /*507d0*/  STL [R1+0x1428], R14 ;  /* 0x0014280e01007387 */ /* 0x0001e20000100800 */
[----:B------:R-:W3:Y:S02]  /*507e0*/  LDL.LU R5, [R1+0x9e0] ;  /* 0x0009e00001057983 */ /* 0x000ee40000300800 */
[C---:B--2---:R-:W-:Y:S01]  /*507f0*/  FMUL R11, R3.reuse, R11 ;  /* 0x0000000b030b7220 */ /* 0x044fe20000400000 */
[----:B------:R2:W-:Y:S01]  /*50800*/  STL [R1+0x480], R15 ;  /* 0x0004800f01007387 */ /* 0x0005e20000100800 */
[C---:B------:R-:W-:Y:S02]  /*50810*/  FMUL R10, R3.reuse, R10 ;  /* 0x0000000a030a7220 */ /* 0x040fe40000400000 */
[C---:B------:R-:W-:Y:S02]  /*50820*/  FMUL R6, R3.reuse, R6 ;  /* 0x0000000603067220 */ /* 0x040fe40000400000 */
[----:B0-----:R-:W-:Y:S02]  /*50830*/  FMUL R14, R3, R4 ;  /* 0x00000004030e7220 */ /* 0x001fe40000400000 */
[----:B------:R-:W-:Y:S01]  /*50840*/  FMUL R22, R22, 1.4426950216293334961 ;  /* 0x3fb8aa3b16167820 */ /* 0x000fe20000400000 */
[----:B------:R-:W4:Y:S02]  /*50850*/  LDL.LU R4, [R1+0x9e4] ;  /* 0x0009e40001047983 */ /* 0x000f240000300800 */
[----:B------:R0:W-:Y:S02]  /*50860*/  STL [R1+0x484], R14 ;  /* 0x0004840e01007387 */ /* 0x0001e40000100800 */
[----:B------:R-:W-:Y:S02]  /*50870*/  STL [R1+0x7ec], R19 ;  /* 0x0007ec1301007387 */ /* 0x000fe40000100800 */
[----:B------:R-:W-:-:S02]  /*50880*/  FMUL R24, R20, 1.4426950216293334961 ;  /* 0x3fb8aa3b14187820 */ /* 0x000fc40000400000 */
[----:B------:R-:W-:Y:S02]  /*50890*/  FADD R21, -R27, R28 ;  /* 0x0000001c1b157221 */ /* 0x000fe40000000100 */
[C---:B--2---:R-:W-:Y:S01]  /*508a0*/  FMUL R15, R3.reuse, R13 ;  /* 0x0000000d030f7220 */ /* 0x044fe20000400000 */
[----:B------:R-:W-:Y:S01]  /*508b0*/  STL [R1+0x7e8], R18 ;  /* 0x0007e81201007387 */ /* 0x000fe20000100800 */
[C---:B------:R-:W-:Y:S02]  /*508c0*/  FMUL R13, R3.reuse, R9 ;  /* 0x00000009030d7220 */ /* 0x040fe40000400000 */
[C---:B------:R-:W-:Y:S01]  /*508d0*/  FMUL R2, R3.reuse, R2 ;  /* 0x0000000203027220 */ /* 0x040fe20000400000 */
[----:B------:R-:W-:Y:S01]  /*508e0*/  LDS R26, [R7.X4+0x20400] ;  /* 0x02040000071a7984 */ /* 0x000fe20000004800 */
[----:B0-----:R-:W-:-:S03]  /*508f0*/  FMUL R14, R3, R12 ;  /* 0x0000000c030e7220 */ /* 0x001fc60000400000 */
[----:B------:R-:W-:Y:S01]  /*50900*/  STL [R1+0x470], R15 ;  /* 0x0004700f01007387 */ /* 0x000fe20000100800 */
[----:B------:R0:W-:Y:S02]  /*50910*/  STL [R1+0x7e4], R17 ;  /* 0x0007e41101007387 */ /* 0x0001e40000100800 */
[C---:B------:R-:W-:Y:S01]  /*50920*/  FMUL R12, R3.reuse, R8 ;  /* 0x00000008030c7220 */ /* 0x040fe20000400000 */
[----:B------:R-:W-:Y:S01]  /*50930*/  STL [R1+0x474], R14 ;  /* 0x0004740e01007387 */ /* 0x000fe20000100800 */
[----:B------:R-:W2:Y:S02]  /*50940*/  LDL.LU R9, [R1+0x9d0] ;  /* 0x0009d00001097983 */ /* 0x000ea40000300800 */
[----:B------:R-:W-:Y:S02]  /*50950*/  STL [R1+0x460], R13 ;  /* 0x0004600d01007387 */ /* 0x000fe40000100800 */
[----:B------:R-:W2:Y:S01]  /*50960*/  LDL.LU R8, [R1+0x9d4] ;  /* 0x0009d40001087983 */ /* 0x000ea20000300800 */
[----:B------:R1:W-:Y:S01]  /*50970*/  STL [R1+0x7e0], R16 ;  /* 0x0007e01001007387 */ /* 0x0003e20000100800 */
[----:B------:R-:W-:Y:S02]  /*50980*/  STL [R1+0x464], R12 ;  /* 0x0004640c01007387 */ /* 0x000fe40000100800 */
[----:B------:R-:W-:Y:S02]  /*50990*/  STL [R1+0x450], R11 ;  /* 0x0004500b01007387 */ /* 0x000fe40000100800 */
[----:B------:R-:W-:Y:S01]  /*509a0*/  STL [R1+0x454], R10 ;  /* 0x0004540a01007387 */ /* 0x000fe20000100800 */
[----:B0-----:R-:W2:Y:S01]  /*509b0*/  LDL.LU R17, [R1+0x9c0] ;  /* 0x0009c00001117983 */ /* 0x001ea20000300800 */
[----:B------:R0:W-:Y:S03]  /*509c0*/  STL [R1+0x440], R6 ;  /* 0x0004400601007387 */ /* 0x0001e60000100800 */
[----:B-1----:R-:W2:Y:S01]  /*509d0*/  LDL.LU R16, [R1+0x9c4] ;  /* 0x0009c40001107983 */ /* 0x002ea20000300800 */
[----:B------:R1:W-:Y:S02]  /*509e0*/  STL [R1+0x444], R2 ;  /* 0x0004440201007387 */ /* 0x0003e40000100800 */
[----:B------:R-:W2:Y:S02]  /*509f0*/  LDL.LU R15, [R1+0x9b0] ;  /* 0x0009b000010f7983 */ /* 0x000ea40000300800 */
[----:B------:R-:W2:Y:S01]  /*50a00*/  LDL.LU R14, [R1+0x9b4] ;  /* 0x0009b400010e7983 */ /* 0x000ea20000300800 */
[----:B0-----:R-:W2:Y:S04]  /*50a10*/  LDL.LU R6, [R1+0x720] ;  /* 0x0007200001067983 */ /* 0x001ea80000300800 */
[----:B-1----:R-:W2:Y:S01]  /*50a20*/  LDL.LU R2, [R1+0x724] ;  /* 0x0007240001027983 */ /* 0x002ea20000300800 */
[----:B------:R-:W2:Y:S02]  /*50a30*/  LDL.LU R13, [R1+0x710] ;  /* 0x00071000010d7983 */ /* 0x000ea40000300800 */
[----:B---3--:R-:W-:-:S05]  /*50a40*/  FMUL R5, R3, R5 ;  /* 0x0000000503057220 */ /* 0x008fca0000400000 */
[----:B------:R0:W-:Y:S01]  /*50a50*/  STL [R1+0x430], R5 ;  /* 0x0004300501007387 */ /* 0x0001e20000100800 */
[----:B------:R-:W3:Y:S02]  /*50a60*/  LDL.LU R12, [R1+0x714] ;  /* 0x00071400010c7983 */ /* 0x000ee40000300800 */
[----:B----4-:R-:W-:-:S05]  /*50a70*/  FMUL R4, R3, R4 ;  /* 0x0000000403047220 */ /* 0x010fca0000400000 */
[----:B------:R1:W-:Y:S01]  /*50a80*/  STL [R1+0x434], R4 ;  /* 0x0004340401007387 */ /* 0x0003e20000100800 */
[----:B0-----:R-:W4:Y:S03]  /*50a90*/  LDL.LU R5, [R1+0x700] ;  /* 0x0007000001057983 */ /* 0x001f260000300800 */
[----:B-1----:R-:W4:Y:S01]  /*50aa0*/  LDL.LU R4, [R1+0x704] ;  /* 0x0007040001047983 */ /* 0x002f220000300800 */
[----:B------:R-:W4:Y:S02]  /*50ab0*/  LDL.LU R11, [R1+0x6f0] ;  /* 0x0006f000010b7983 */ /* 0x000f240000300800 */
[C---:B--2---:R-:W-:Y:S02]  /*50ac0*/  FMUL R9, R3.reuse, R9 ;  /* 0x0000000903097220 */ /* 0x044fe40000400000 */
[----:B------:R-:W-:-:S03]  /*50ad0*/  FMUL R8, R3, R8 ;  /* 0x0000000803087220 */ /* 0x000fc60000400000 */
[----:B------:R0:W-:Y:S01]  /*50ae0*/  STL [R1+0x420], R9 ;  /* 0x0004200901007387 */ /* 0x0001e20000100800 */
[----:B------:R-:W2:Y:S02]  /*50af0*/  LDL.LU R10, [R1+0x6f4] ;  /* 0x0006f400010a7983 */ /* 0x000ea40000300800 */
[C---:B------:R-:W-:Y:S02]  /*50b00*/  FMUL R19, R3.reuse, R17 ;  /* 0x0000001103137220 */ /* 0x040fe40000400000 */
[----:B------:R1:W-:Y:S02]  /*50b10*/  STL [R1+0x424], R8 ;  /* 0x0004240801007387 */ /* 0x0003e40000100800 */
[C---:B------:R-:W-:Y:S02]  /*50b20*/  FMUL R18, R3.reuse, R16 ;  /* 0x0000001003127220 */ /* 0x040fe40000400000 */
[C---:B------:R-:W-:Y:S01]  /*50b30*/  FMUL R17, R3.reuse, R15 ;  /* 0x0000000f03117220 */ /* 0x040fe20000400000 */
[----:B0-----:R-:W2:Y:S01]  /*50b40*/  LDL.LU R9, [R1+0x6e0] ;  /* 0x0006e00001097983 */ /* 0x001ea20000300800 */
[----:B------:R-:W-:-:S02]  /*50b50*/  FMUL R16, R3, R14 ;  /* 0x0000000e03107220 */ /* 0x000fc40000400000 */
[----:B-1----:R-:W2:Y:S02]  /*50b60*/  LDL.LU R8, [R1+0x6e4] ;  /* 0x0006e40001087983 */ /* 0x002ea40000300800 */
[----:B------:R-:W-:Y:S02]  /*50b70*/  STL [R1+0x510], R19 ;  /* 0x0005101301007387 */ /* 0x000fe40000100800 */
[C---:B------:R-:W-:Y:S01]  /*50b80*/  FMUL R15, R3.reuse, R6 ;  /* 0x00000006030f7220 */ /* 0x040fe20000400000 */
[----:B------:R-:W-:Y:S01]  /*50b90*/  STL [R1+0x514], R18 ;  /* 0x0005141201007387 */ /* 0x000fe20000100800 */
[----:B------:R-:W-:Y:S02]  /*50ba0*/  STL [R1+0x500], R17 ;  /* 0x0005001101007387 */ /* 0x000fe40000100800 */
[----:B------:R-:W-:Y:S02]  /*50bb0*/  STL [R1+0x504], R16 ;  /* 0x0005041001007387 */ /* 0x000fe40000100800 */
[C---:B------:R-:W-:Y:S01]  /*50bc0*/  FMUL R14, R3.reuse, R2 ;  /* 0x00000002030e7220 */ /* 0x040fe20000400000 */
[----:B------:R-:W2:Y:S01]  /*50bd0*/  LDL.LU R6, [R1+0x6d0] ;  /* 0x0006d00001067983 */ /* 0x000ea20000300800 */
[----:B------:R0:W-:Y:S02]  /*50be0*/  STL [R1+0x4f0], R15 ;  /* 0x0004f00f01007387 */ /* 0x0001e40000100800 */
[----:B------:R-:W2:Y:S01]  /*50bf0*/  LDL.LU R2, [R1+0x6d4] ;  /* 0x0006d40001027983 */ /* 0x000ea20000300800 */
[----:B------:R3:W-:Y:S01]  /*50c00*/  STL [R1+0x4f4], R14 ;  /* 0x0004f40e01007387 */ /* 0x0007e20000100800 */
[----:B0-----:R-:W-:-:S05]  /*50c10*/  FMUL R15, R3, R13 ;  /* 0x0000000d030f7220 */ /* 0x001fca0000400000 */
[----:B------:R0:W-:Y:S01]  /*50c20*/  STL [R1+0x4e0], R15 ;  /* 0x0004e00f01007387 */ /* 0x0001e20000100800 */
[----:B---3--:R-:W-:-:S05]  /*50c30*/  FMUL R14, R3, R12 ;  /* 0x0000000c030e7220 */ /* 0x008fca0000400000 */
[----:B------:R1:W-:Y:S01]  /*50c40*/  STL [R1+0x4e4], R14 ;  /* 0x0004e40e01007387 */ /* 0x0003e20000100800 */
[----:B----4-:R-:W-:-:S03]  /*50c50*/  FMUL R13, R3, R5 ;  /* 0x00000005030d7220 */ /* 0x010fc60000400000 */
[----:B------:R-:W3:Y:S02]  /*50c60*/  LDL.LU R5, [R1+0x6c0] ;  /* 0x0006c00001057983 */ /* 0x000ee40000300800 */
[----:B------:R-:W-:Y:S02]  /*50c70*/  STL [R1+0x4d0], R13 ;  /* 0x0004d00d01007387 */ /* 0x000fe40000100800 */
[C---:B------:R-:W-:Y:S02]  /*50c80*/  FMUL R12, R3.reuse, R4 ;  /* 0x00000004030c7220 */ /* 0x040fe40000400000 */
[----:B------:R-:W4:Y:S01]  /*50c90*/  LDL.LU R4, [R1+0x6c4] ;  /* 0x0006c40001047983 */ /* 0x000f220000300800 */
[C---:B------:R-:W-:Y:S02]  /*50ca0*/  FMUL R11, R3.reuse, R11 ;  /* 0x0000000b030b7220 */ /* 0x040fe40000400000 */
[----:B------:R-:W-:Y:S02]  /*50cb0*/  STL [R1+0x4d4], R12 ;  /* 0x0004d40c01007387 */ /* 0x000fe40000100800 */
[C---:B--2---:R-:W-:Y:S01]  /*50cc0*/  FMUL R10, R3.reuse, R10 ;  /* 0x0000000a030a7220 */ /* 0x044fe20000400000 */
[----:B------:R-:W-:Y:S04]  /*50cd0*/  STL [R1+0x4c0], R11 ;  /* 0x0004c00b01007387 */ /* 0x000fe80000100800 */
[----:B------:R-:W-:Y:S01]  /*50ce0*/  STL [R1+0x4c4], R10 ;  /* 0x0004c40a01007387 */ /* 0x000fe20000100800 */
[----:B0-----:R-:W2:Y:S02]  /*50cf0*/  LDL.LU R15, [R1+0xa38] ;  /* 0x000a3800010f7983 */ /* 0x001ea40000300800 */
[----:B------:R-:W-:-:S02]  /*50d00*/  FMUL R9, R3, R9 ;  /* 0x0000000903097220 */ /* 0x000fc40000400000 */
[----:B------:R-:W-:-:S03]  /*50d10*/  FMUL R8, R3, R8 ;  /* 0x0000000803087220 */ /* 0x000fc60000400000 */
[----:B------:R0:W-:Y:S01]  /*50d20*/  STL [R1+0x4b0], R9 ;  /* 0x0004b00901007387 */ /* 0x0001e20000100800 */
[----:B-1----:R-:W2:Y:S02]  /*50d30*/  LDL.LU R14, [R1+0xa3c] ;  /* 0x000a3c00010e7983 */ /* 0x002ea40000300800 */
[----:B------:R1:W-:Y:S02]  /*50d40*/  STL [R1+0x4b4], R8 ;  /* 0x0004b40801007387 */ /* 0x0003e40000100800 */
[C---:B------:R-:W-:Y:S02]  /*50d50*/  FMUL R6, R3.reuse, R6 ;  /* 0x0000000603067220 */ /* 0x040fe40000400000 */
[C---:B------:R-:W-:Y:S01]  /*50d60*/  FMUL R2, R3.reuse, R2 ;  /* 0x0000000203027220 */ /* 0x040fe20000400000 */
[----:B0-----:R-:W2:Y:S01]  /*50d70*/  LDL.LU R9, [R1+0xa28] ;  /* 0x000a280001097983 */ /* 0x001ea20000300800 */
[----:B-1----:R-:W2:Y:S02]  /*50d80*/  LDL.LU R8, [R1+0xa2c] ;  /* 0x000a2c0001087983 */ /* 0x002ea40000300800 */
[----:B------:R-:W2:Y:S02]  /*50d90*/  LDL.LU R13, [R1+0xa18] ;  /* 0x000a1800010d7983 */ /* 0x000ea40000300800 */
[----:B------:R-:W-:Y:S01]  /*50da0*/  STL [R1+0x4a0], R6 ;  /* 0x0004a00601007387 */ /* 0x000fe20000100800 */
[----:B------:R-:W2:Y:S01]  /*50db0*/  LDL.LU R12, [R1+0xa1c] ;  /* 0x000a1c00010c7983 */ /* 0x000ea20000300800 */
[----:B------:R0:W-:Y:S02]  /*50dc0*/  STL [R1+0x4a4], R2 ;  /* 0x0004a40201007387 */ /* 0x0001e40000100800 */
[----:B------:R-:W2:Y:S01]  /*50dd0*/  LDL.LU R11, [R1+0xa08] ;  /* 0x000a0800010b7983 */ /* 0x000ea20000300800 */
[----:B0-----:R-:W2:Y:S01]  /*50de0*/  LDL.LU R2, [R1+0xa0c] ;  /* 0x000a0c0001027983 */ /* 0x001ea20000300800 */
[----:B------:R-:W2:Y:S02]  /*50df0*/  LDL.LU R6, [R1+0x9f8] ;  /* 0x0009f80001067983 */ /* 0x000ea40000300800 */
[----:B---3--:R-:W-:-:S05]  /*50e00*/  FMUL R5, R3, R5 ;  /* 0x0000000503057220 */ /* 0x008fca0000400000 */
[----:B------:R0:W-:Y:S01]  /*50e10*/  STL [R1+0x490], R5 ;  /* 0x0004900501007387 */ /* 0x0001e20000100800 */
[----:B----4-:R-:W-:-:S03]  /*50e20*/  FMUL R3, R3, R4 ;  /* 0x0000000403037220 */ /* 0x010fc60000400000 */
[----:B0-----:R-:W3:Y:S02]  /*50e30*/  LDL.LU R5, [R1+0x9fc] ;  /* 0x0009fc0001057983 */ /* 0x001ee40000300800 */
[----:B------:R-:W-:Y:S02]  /*50e40*/  STL [R1+0x494], R3 ;  /* 0x0004940301007387 */ /* 0x000fe40000100800 */
[----:B------:R-:W4:Y:S02]  /*50e50*/  LDL.LU R10, [R1+0x9e8] ;  /* 0x0009e800010a7983 */ /* 0x000f240000300800 */
[----:B------:R-:W4:Y:S01]  /*50e60*/  LDL.LU R4, [R1+0x9ec] ;  /* 0x0009ec0001047983 */ /* 0x000f220000300800 */
[----:B------:R0:W2:Y:S02]  /*50e70*/  MUFU.EX2 R20, R22 ;  /* 0x0000001600147308 */ /* 0x0000a40000000800 */
[----:B0-----:R-:W0:Y:S01]  /*50e80*/  LDS R22, [R7.X4+0x20300] ;  /* 0x0203000007167984 */ /* 0x001e220000004800 */
[----:B--2---:R-:W-:-:S02]  /*50e90*/  FMUL R17, R20, R15 ;  /* 0x0000000f14117220 */ /* 0x004fc40000400000 */
[C---:B------:R-:W-:Y:S02]  /*50ea0*/  FMUL R16, R20.reuse, R14 ;  /* 0x0000000e14107220 */ /* 0x040fe40000400000 */
[C---:B------:R-:W-:Y:S01]  /*50eb0*/  FMUL R15, R20.reuse, R9 ;  /* 0x00000009140f7220 */ /* 0x040fe20000400000 */
[----:B------:R-:W-:Y:S01]  /*50ec0*/  STL [R1+0x488], R17 ;  /* 0x0004881101007387 */ /* 0x000fe20000100800 */
[C---:B------:R-:W-:Y:S02]  /*50ed0*/  FMUL R14, R20.reuse, R8 ;  /* 0x00000008140e7220 */ /* 0x040fe40000400000 */
[----:B------:R-:W-:Y:S02]  /*50ee0*/  STL [R1+0x48c], R16 ;  /* 0x00048c1001007387 */ /* 0x000fe40000100800 */
[C---:B------:R-:W-:Y:S01]  /*50ef0*/  FMUL R13, R20.reuse, R13 ;  /* 0x0000000d140d7220 */ /* 0x040fe20000400000 */
[----:B------:R-:W2:Y:S01]  /*50f00*/  LDL.LU R9, [R1+0x9d8] ;  /* 0x0009d80001097983 */ /* 0x000ea20000300800 */
[----:B------:R-:W-:-:S02]  /*50f10*/  FMUL R12, R20, R12 ;  /* 0x0000000c140c7220 */ /* 0x000fc40000400000 */
[----:B------:R-:W-:Y:S02]  /*50f20*/  STL [R1+0x478], R15 ;  /* 0x0004780f01007387 */ /* 0x000fe40000100800 */
[----:B------:R-:W2:Y:S02]  /*50f30*/  LDL.LU R8, [R1+0x9dc] ;  /* 0x0009dc0001087983 */ /* 0x000ea40000300800 */
[C---:B------:R-:W-:Y:S01]  /*50f40*/  FMUL R11, R20.reuse, R11 ;  /* 0x0000000b140b7220 */ /* 0x040fe20000400000 */
[----:B------:R-:W-:Y:S01]  /*50f50*/  STL [R1+0x47c], R14 ;  /* 0x00047c0e01007387 */ /* 0x000fe20000100800 */
[----:B------:R-:W-:Y:S02]  /*50f60*/  STL [R1+0x468], R13 ;  /* 0x0004680d01007387 */ /* 0x000fe40000100800 */
[C---:B------:R-:W-:Y:S01]  /*50f70*/  FMUL R2, R20.reuse, R2 ;  /* 0x0000000214027220 */ /* 0x040fe20000400000 */
[----:B------:R-:W-:Y:S04]  /*50f80*/  STL [R1+0x46c], R12 ;  /* 0x00046c0c01007387 */ /* 0x000fe80000100800 */
[----:B------:R-:W-:Y:S01]  /*50f90*/  STL [R1+0x2d30], R2 ;  /* 0x002d300201007387 */ /* 0x000fe20000100800 */
[----:B------:R1:W-:Y:S02]  /*50fa0*/  STL [R1+0x458], R11 ;  /* 0x0004580b01007387 */ /* 0x0003e40000100800 */
[----:B-1----:R-:W-:-:S02]  /*50fb0*/  FMUL R11, R20, R6 ;  /* 0x00000006140b7220 */ /* 0x002fc40000400000 */
[----:B------:R-:W2:Y:S03]  /*50fc0*/  LDL.LU R6, [R1+0x9c8] ;  /* 0x0009c80001067983 */ /* 0x000ea60000300800 */
[----:B------:R-:W-:Y:S02]  /*50fd0*/  STL [R1+0x448], R11 ;  /* 0x0004480b01007387 */ /* 0x000fe40000100800 */
[C---:B---3--:R-:W-:Y:S02]  /*50fe0*/  FMUL R2, R20.reuse, R5 ;  /* 0x0000000514027220 */ /* 0x048fe40000400000 */
[----:B------:R-:W3:Y:S01]  /*50ff0*/  LDL.LU R5, [R1+0x9cc] ;  /* 0x0009cc0001057983 */ /* 0x000ee20000300800 */
[C---:B----4-:R-:W-:Y:S02]  /*51000*/  FMUL R10, R20.reuse, R10 ;  /* 0x0000000a140a7220 */ /* 0x050fe40000400000 */
[----:B------:R1:W-:Y:S02]  /*51010*/  STL [R1+0x44c], R2 ;  /* 0x00044c0201007387 */ /* 0x0003e40000100800 */
[----:B------:R-:W4:Y:S01]  /*51020*/  LDL.LU R17, [R1+0x9b8] ;  /* 0x0009b80001117983 */ /* 0x000f220000300800 */
[----:B------:R-:W-:Y:S01]  /*51030*/  STL [R1+0x438], R10 ;  /* 0x0004380a01007387 */ /* 0x000fe20000100800 */
[----:B------:R-:W4:Y:S02]  /*51040*/  LDL.LU R16, [R1+0x9bc] ;  /* 0x0009bc0001107983 */ /* 0x000f240000300800 */
[----:B-1----:R-:W-:-:S05]  /*51050*/  FMUL R2, R20, R4 ;  /* 0x0000000414027220 */ /* 0x002fca0000400000 */
[----:B------:R1:W-:Y:S01]  /*51060*/  STL [R1+0x43c], R2 ;  /* 0x00043c0201007387 */ /* 0x0003e20000100800 */
[----:B------:R-:W4:Y:S03]  /*51070*/  LDL.LU R4, [R1+0x728] ;  /* 0x0007280001047983 */ /* 0x000f260000300800 */
[----:B-1----:R-:W4:Y:S01]  /*51080*/  LDL.LU R2, [R1+0x72c] ;  /* 0x00072c0001027983 */ /* 0x002f220000300800 */
[----:B--2---:R-:W-:-:S03]  /*51090*/  FMUL R9, R20, R9 ;  /* 0x0000000914097220 */ /* 0x004fc60000400000 */
[----:B------:R-:W2:Y:S01]  /*510a0*/  LDL.LU R15, [R1+0x718] ;  /* 0x00071800010f7983 */ /* 0x000ea20000300800 */
[----:B------:R-:W-:-:S03]  /*510b0*/  FMUL R8, R20, R8 ;  /* 0x0000000814087220 */ /* 0x000fc60000400000 */
[----:B------:R1:W-:Y:S01]  /*510c0*/  STL [R1+0x428], R9 ;  /* 0x0004280901007387 */ /* 0x0003e20000100800 */
[----:B------:R-:W2:Y:S02]  /*510d0*/  LDL.LU R14, [R1+0x71c] ;  /* 0x00071c00010e7983 */ /* 0x000ea40000300800 */
[----:B------:R0:W-:Y:S02]  /*510e0*/  STL [R1+0x42c], R8 ;  /* 0x00042c0801007387 */ /* 0x0001e40000100800 */
[----:B------:R-:W2:Y:S01]  /*510f0*/  LDL.LU R13, [R1+0x708] ;  /* 0x00070800010d7983 */ /* 0x000ea20000300800 */
[----:B------:R-:W2:Y:S01]  /*51100*/  LDL.LU R12, [R1+0x70c] ;  /* 0x00070c00010c7983 */ /* 0x000ea20000300800 */
[----:B------:R-:W2:Y:S02]  /*51110*/  LDL.LU R11, [R1+0x6f8] ;  /* 0x0006f800010b7983 */ /* 0x000ea40000300800 */
[----:B------:R-:W2:Y:S01]  /*51120*/  LDL.LU R10, [R1+0x6fc] ;  /* 0x0006fc00010a7983 */ /* 0x000ea20000300800 */
[----:B-1----:R-:W2:Y:S01]  /*51130*/  LDL.LU R9, [R1+0x6e8] ;  /* 0x0006e80001097983 */ /* 0x002ea20000300800 */
[----:B0-----:R-:W2:Y:S02]  /*51140*/  LDL.LU R8, [R1+0x6ec] ;  /* 0x0006ec0001087983 */ /* 0x001ea40000300800 */
[----:B------:R-:W-:-:S02]  /*51150*/  FMUL R19, R20, R6 ;  /* 0x0000000614137220 */ /* 0x000fc40000400000 */
[----:B------:R-:W2:Y:S03]  /*51160*/  LDL.LU R6, [R1+0x6d8] ;  /* 0x0006d80001067983 */ /* 0x000ea60000300800 */
[----:B------:R4:W-:Y:S02]  /*51170*/  STL [R1+0x518], R19 ;  /* 0x0005181301007387 */ /* 0x0009e40000100800 */
[C---:B---3--:R-:W-:Y:S02]  /*51180*/  FMUL R18, R20.reuse, R5 ;  /* 0x0000000514127220 */ /* 0x048fe40000400000 */
[----:B------:R-:W3:Y:S03]  /*51190*/  LDL.LU R5, [R1+0x6dc] ;  /* 0x0006dc0001057983 */ /* 0x000ee60000300800 */
[----:B------:R0:W-:Y:S02]  /*511a0*/  STL [R1+0x51c], R18 ;  /* 0x00051c1201007387 */ /* 0x0001e40000100800 */
[----:B----4-:R-:W-:-:S05]  /*511b0*/  FMUL R19, R20, R17 ;  /* 0x0000001114137220 */ /* 0x010fca0000400000 */
[----:B------:R-:W-:Y:S01]  /*511c0*/  STL [R1+0x508], R19 ;  /* 0x0005081301007387 */ /* 0x000fe20000100800 */
[C---:B0-----:R-:W-:Y:S02]  /*511d0*/  FMUL R18, R20.reuse, R16 ;  /* 0x0000001014127220 */ /* 0x041fe40000400000 */
[----:B------:R-:W-:-:S03]  /*511e0*/  FMUL R17, R20, R4 ;  /* 0x0000000414117220 */ /* 0x000fc60000400000 */
[----:B------:R-:W-:Y:S01]  /*511f0*/  STL [R1+0x50c], R18 ;  /* 0x00050c1201007387 */ /* 0x000fe20000100800 */
[----:B------:R-:W4:Y:S03]  /*51200*/  LDL.LU R4, [R1+0x6c8] ;  /* 0x0006c80001047983 */ /* 0x000f260000300800 */
[----:B------:R0:W-:Y:S01]  /*51210*/  STL [R1+0x4f8], R17 ;  /* 0x0004f81101007387 */ /* 0x0001e20000100800 */
[----:B------:R-:W-:-:S03]  /*51220*/  FMUL R16, R20, R2 ;  /* 0x0000000214107220 */ /* 0x000fc60000400000 */
[----:B------:R-:W4:Y:S01]  /*51230*/  LDL.LU R2, [R1+0x6cc] ;  /* 0x0006cc0001027983 */ /* 0x000f220000300800 */
[----:B--2---:R-:W-:-:S03]  /*51240*/  FMUL R15, R20, R15 ;  /* 0x0000000f140f7220 */ /* 0x004fc60000400000 */
[----:B------:R1:W-:Y:S01]  /*51250*/  STL [R1+0x4fc], R16 ;  /* 0x0004fc1001007387 */ /* 0x0003e20000100800 */
[C---:B------:R-:W-:Y:S02]  /*51260*/  FMUL R14, R20.reuse, R14 ;  /* 0x0000000e140e7220 */ /* 0x040fe40000400000 */
[C---:B------:R-:W-:Y:S02]  /*51270*/  FMUL R13, R20.reuse, R13 ;  /* 0x0000000d140d7220 */ /* 0x040fe40000400000 */
[C---:B------:R-:W-:Y:S02]  /*51280*/  FMUL R12, R20.reuse, R12 ;  /* 0x0000000c140c7220 */ /* 0x040fe40000400000 */
[C---:B------:R-:W-:Y:S01]  /*51290*/  FMUL R11, R20.reuse, R11 ;  /* 0x0000000b140b7220 */ /* 0x040fe20000400000 */
[----:B------:R2:W-:Y:S01]  /*512a0*/  STL [R1+0x4e8], R15 ;  /* 0x0004e80f01007387 */ /* 0x0005e20000100800 */
[C---:B------:R-:W-:Y:S02]  /*512b0*/  FMUL R10, R20.reuse, R10 ;  /* 0x0000000a140a7220 */ /* 0x040fe40000400000 */
[----:B------:R2:W-:Y:S02]  /*512c0*/  STL [R1+0x4ec], R14 ;  /* 0x0004ec0e01007387 */ /* 0x0005e40000100800 */
[----:B------:R-:W-:Y:S02]  /*512d0*/  STL [R1+0x4d8], R13 ;  /* 0x0004d80d01007387 */ /* 0x000fe40000100800 */
[C---:B------:R-:W-:Y:S01]  /*512e0*/  FMUL R9, R20.reuse, R9 ;  /* 0x0000000914097220 */ /* 0x040fe20000400000 */
[----:B------:R-:W-:Y:S01]  /*512f0*/  STL [R1+0x4dc], R12 ;  /* 0x0004dc0c01007387 */ /* 0x000fe20000100800 */
[----:B------:R-:W-:Y:S02]  /*51300*/  STL [R1+0x4c8], R11 ;  /* 0x0004c80b01007387 */ /* 0x000fe40000100800 */
[----:B------:R-:W-:Y:S02]  /*51310*/  STL [R1+0x4cc], R10 ;  /* 0x0004cc0a01007387 */ /* 0x000fe40000100800 */
[C---:B------:R-:W-:Y:S01]  /*51320*/  FMUL R8, R20.reuse, R8 ;  /* 0x0000000814087220 */ /* 0x040fe20000400000 */
[----:B0-----:R-:W4:Y:S01]  /*51330*/  LDL.LU R17, [R1+0x142c] ;  /* 0x00142c0001117983 */ /* 0x001f220000300800 */
[----:B------:R0:W-:Y:S02]  /*51340*/  STL [R1+0x4b8], R9 ;  /* 0x0004b80901007387 */ /* 0x0001e40000100800 */
[----:B-1----:R-:W4:Y:S01]  /*51350*/  LDL.LU R16, [R1+0x1448] ;  /* 0x0014480001107983 */ /* 0x002f220000300800 */
[----:B------:R1:W-:Y:S01]  /*51360*/  STL [R1+0x4bc], R8 ;  /* 0x0004bc0801007387 */ /* 0x0003e20000100800 */
[----:B--2---:R-:W4:Y:S02]  /*51370*/  LDL.LU R15, [R1+0xab0] ;  /* 0x000ab000010f7983 */ /* 0x004f240000300800 */
[----:B------:R-:W-:-:S05]  /*51380*/  FMUL R6, R20, R6 ;  /* 0x0000000614067220 */ /* 0x000fca0000400000 */
[----:B------:R0:W-:Y:S01]  /*51390*/  STL [R1+0x4a8], R6 ;  /* 0x0004a80601007387 */ /* 0x0001e20000100800 */
[----:B------:R-:W4:Y:S02]  /*513a0*/  LDL.LU R14, [R1+0xab4] ;  /* 0x000ab400010e7983 */ /* 0x000f240000300800 */
[----:B---3--:R-:W-:-:S05]  /*513b0*/  FMUL R5, R20, R5 ;  /* 0x0000000514057220 */ /* 0x008fca0000400000 */
[----:B------:R3:W-:Y:S01]  /*513c0*/  STL [R1+0x4ac], R5 ;  /* 0x0004ac0501007387 */ /* 0x0007e20000100800 */
[----:B0-----:R-:W2:Y:S02]  /*513d0*/  LDL.LU R9, [R1+0xaa0] ;  /* 0x000aa00001097983 */ /* 0x001ea40000300800 */
[----:B-1----:R-:W2:Y:S02]  /*513e0*/  LDL.LU R8, [R1+0xaa4] ;  /* 0x000aa40001087983 */ /* 0x002ea40000300800 */
[----:B------:R-:W2:Y:S02]  /*513f0*/  LDL.LU R13, [R1+0xa90] ;  /* 0x000a9000010d7983 */ /* 0x000ea40000300800 */
[----:B----4-:R-:W-:-:S05]  /*51400*/  FMUL R4, R20, R4 ;  /* 0x0000000414047220 */ /* 0x010fca0000400000 */
[----:B------:R0:W-:Y:S01]  /*51410*/  STL [R1+0x498], R4 ;  /* 0x0004980401007387 */ /* 0x0001e20000100800 */
[----:B------:R-:W4:Y:S02]  /*51420*/  LDL.LU R12, [R1+0xa94] ;  /* 0x000a9400010c7983 */ /* 0x000f240000300800 */
[----:B------:R-:W-:-:S05]  /*51430*/  FMUL R2, R20, R2 ;  /* 0x0000000214027220 */ /* 0x000fca0000400000 */
[----:B------:R1:W-:Y:S01]  /*51440*/  STL [R1+0x49c], R2 ;  /* 0x00049c0201007387 */ /* 0x0003e20000100800 */
[----:B------:R-:W4:Y:S02]  /*51450*/  LDL.LU R11, [R1+0xa80] ;  /* 0x000a8000010b7983 */ /* 0x000f240000300800 */
[----:B------:R-:W4:Y:S02]  /*51460*/  LDL.LU R10, [R1+0xa84] ;  /* 0x000a8400010a7983 */ /* 0x000f240000300800 */
[----:B------:R-:W4:Y:S01]  /*51470*/  LDL.LU R6, [R1+0xa70] ;  /* 0x000a700001067983 */ /* 0x000f220000300800 */
[----:B------:R-:W1:Y:S01]  /*51480*/  MUFU.EX2 R3, R24 ;  /* 0x0000001800037308 */ /* 0x000e620000000800 */
[----:B---3--:R-:W3:Y:S01]  /*51490*/  LDL.LU R5, [R1+0xa74] ;  /* 0x000a740001057983 */ /* 0x008ee20000300800 */
[----:B0-----:R-:W3:Y:S03]  /*514a0*/  LDL.LU R4, [R1+0xa60] ;  /* 0x000a600001047983 */ /* 0x001ee60000300800 */
[----:B-1----:R-:W3:Y:S01]  /*514b0*/  LDL.LU R2, [R1+0xa64] ;  /* 0x000a640001027983 */ /* 0x002ee20000300800 */
[----:B------:R-:W-:-:S02]  /*514c0*/  FFMA R17, R20, R17, R23 ;  /* 0x0000001114117223 */ /* 0x000fc40000000017 */
[----:B------:R-:W-:-:S03]  /*514d0*/  FFMA R16, R3, R16, R22 ;  /* 0x0000001003107223 */ /* 0x000fc60000000016 */
[----:B------:R0:W-:Y:S04]  /*514e0*/  STL [R1+0x142c], R17 ;  /* 0x00142c1101007387 */ /* 0x0001e80000100800 */
[----:B------:R1:W-:Y:S01]  /*514f0*/  STL [R1+0x1448], R16 ;  /* 0x0014481001007387 */ /* 0x0003e20000100800 */
[C---:B0-----:R-:W-:Y:S02]  /*51500*/  FMUL R17, R3.reuse, R15 ;  /* 0x0000000f03117220 */ /* 0x041fe40000400000 */
[----:B-1----:R-:W-:-:S03]  /*51510*/  FMUL R16, R3, R14 ;  /* 0x0000000e03107220 */ /* 0x002fc60000400000 */
[----:B------:R-:W-:Y:S04]  /*51520*/  STL [R1+0x410], R17 ;  /* 0x0004101101007387 */ /* 0x000fe80000100800 */
[----:B------:R-:W-:Y:S01]  /*51530*/  STL [R1+0x414], R16 ;  /* 0x0004141001007387 */ /* 0x000fe20000100800 */
[C---:B--2---:R-:W-:Y:S02]  /*51540*/  FMUL R15, R3.reuse, R9 ;  /* 0x00000009030f7220 */ /* 0x044fe40000400000 */
[C---:B------:R-:W-:Y:S02]  /*51550*/  FMUL R14, R3.reuse, R8 ;  /* 0x00000008030e7220 */ /* 0x040fe40000400000 */
[C---:B------:R-:W-:Y:S01]  /*51560*/  FMUL R13, R3.reuse, R13 ;  /* 0x0000000d030d7220 */ /* 0x040fe20000400000 */
[----:B------:R-:W2:Y:S01]  /*51570*/  LDL.LU R9, [R1+0xa50] ;  /* 0x000a500001097983 */ /* 0x000ea20000300800 */
[----:B------:R-:W-:Y:S02]  /*51580*/  STL [R1+0x400], R15 ;  /* 0x0004000f01007387 */ /* 0x000fe40000100800 */
[----:B------:R-:W2:Y:S02]  /*51590*/  LDL.LU R8, [R1+0xa54] ;  /* 0x000a540001087983 */ /* 0x000ea40000300800 */
[----:B------:R-:W-:Y:S01]  /*515a0*/  STL [R1+0x404], R14 ;  /* 0x0004040e01007387 */ /* 0x000fe20000100800 */
[----:B------:R-:W-:Y:S01]  /*515b0*/  STL [R1+0x3f0], R13 ;  /* 0x0003f00d01007387 */ /* 0x000fe20000100800 */
[----:B----4-:R-:W-:-:S05]  /*515c0*/  FMUL R12, R3, R12 ;  /* 0x0000000c030c7220 */ /* 0x010fca0000400000 */
[----:B------:R-:W-:Y:S01]  /*515d0*/  STL [R1+0x3f4], R12 ;  /* 0x0003f40c01007387 */ /* 0x000fe20000100800 */
[----:B------:R-:W4:Y:S02]  /*515e0*/  LDL.LU R28, [R1+0x3b8] ;  /* 0x0003b800011c7983 */ /* 0x000f240000300800 */
[C---:B------:R-:W-:Y:S02]  /*515f0*/  FMUL R11, R3.reuse, R11 ;  /* 0x0000000b030b7220 */ /* 0x040fe40000400000 */
[----:B------:R-:W-:-:S03]  /*51600*/  FMUL R10, R3, R10 ;  /* 0x0000000a030a7220 */ /* 0x000fc60000400000 */
[----:B------:R0:W-:Y:S01]  /*51610*/  STL [R1+0x3e0], R11 ;  /* 0x0003e00b01007387 */ /* 0x0001e20000100800 */
[----:B------:R-:W4:Y:S02]  /*51620*/  LDL R27, [R1+0xe4c] ;  /* 0x000e4c00011b7983 */ /* 0x000f240000100800 */
[----:B------:R3:W-:Y:S02]  /*51630*/  STL [R1+0x3e4], R10 ;  /* 0x0003e40a01007387 */ /* 0x0007e40000100800 */
[C---:B0-----:R-:W-:Y:S02]  /*51640*/  FMUL R11, R3.reuse, R6 ;  /* 0x00000006030b7220 */ /* 0x041fe40000400000 */
[----:B------:R-:W4:Y:S01]  /*51650*/  LDL.LU R6, [R1+0xb30] ;  /* 0x000b300001067983 */ /* 0x000f220000300800 */
[C---:B---3--:R-:W-:Y:S02]  /*51660*/  FMUL R10, R3.reuse, R5 ;  /* 0x00000005030a7220 */ /* 0x048fe40000400000 */
[----:B------:R-:W-:Y:S01]  /*51670*/  STL [R1+0x3d0], R11 ;  /* 0x0003d00b01007387 */ /* 0x000fe20000100800 */
[----:B------:R-:W3:Y:S01]  /*51680*/  LDL.LU R5, [R1+0xb34] ;  /* 0x000b340001057983 */ /* 0x000ee20000300800 */
[----:B------:R-:W-:-:S03]  /*51690*/  FMUL R4, R3, R4 ;  /* 0x0000000403047220 */ /* 0x000fc60000400000 */
[----:B------:R-:W-:Y:S01]  /*516a0*/  STL [R1+0x3d4], R10 ;  /* 0x0003d40a01007387 */ /* 0x000fe20000100800 */
[----:B------:R-:W3:Y:S02]  /*516b0*/  LDL.LU R17, [R1+0xb20] ;  /* 0x000b200001117983 */ /* 0x000ee40000300800 */
[C---:B------:R-:W-:Y:S01]  /*516c0*/  FMUL R2, R3.reuse, R2 ;  /* 0x0000000203027220 */ /* 0x040fe20000400000 */
[----:B------:R0:W-:Y:S04]  /*516d0*/  STL [R1+0x3c0], R4 ;  /* 0x0003c00401007387 */ /* 0x0001e80000100800 */
[----:B------:R-:W3:Y:S01]  /*516e0*/  LDL.LU R16, [R1+0xb24] ;  /* 0x000b240001107983 */ /* 0x000ee20000300800 */
[----:B------:R1:W-:Y:S03]  /*516f0*/  STL [R1+0x3c4], R2 ;  /* 0x0003c40201007387 */ /* 0x0003e60000100800 */
[----:B0-----:R-:W3:Y:S01]  /*51700*/  LDL.LU R4, [R1+0xb10] ;  /* 0x000b100001047983 */ /* 0x001ee20000300800 */
[----:B-1----:R-:W3:Y:S02]  /*51710*/  LDL.LU R2, [R1+0xb14] ;  /* 0x000b140001027983 */ /* 0x002ee40000300800 */
[----:B------:R-:W3:Y:S02]  /*51720*/  LDL.LU R15, [R1+0xb00] ;  /* 0x000b0000010f7983 */ /* 0x000ee40000300800 */
[----:B--2---:R-:W-:-:S02]  /*51730*/  FMUL R9, R3, R9 ;  /* 0x0000000903097220 */ /* 0x004fc40000400000 */
        /* <DEDUP_REMOVED lines=8> */
[----:B0-----:R-:W2:Y:S01]  /*517c0*/  LDL.LU R9, [R1+0xad0] ;  /* 0x000ad00001097983 */ /* 0x001ea20000300800 */
[----:B-1----:R-:W2:Y:S02]  /*517d0*/  LDL.LU R8, [R1+0xad4] ;  /* 0x000ad40001087983 */ /* 0x002ea40000300800 */
[----:B----4-:R-:W-:-:S05]  /*517e0*/  FMUL R6, R3, R6 ;  /* 0x0000000603067220 */ /* 0x010fca0000400000 */
[----:B------:R0:W-:Y:S04]  /*517f0*/  STL [R1+0x3a0], R6 ;  /* 0x0003a00601007387 */ /* 0x0001e80000100800 */
[----:B0-----:R-:W4:Y:S01]  /*51800*/  LDL.LU R6, [R1+0xac0] ;  /* 0x000ac00001067983 */ /* 0x001f220000300800 */
[----:B---3--:R-:W-:-:S05]  /*51810*/  FMUL R5, R3, R5 ;  /* 0x0000000503057220 */ /* 0x008fca0000400000 */
[----:B------:R0:W-:Y:S01]  /*51820*/  STL [R1+0x3a4], R5 ;  /* 0x0003a40501007387 */ /* 0x0001e20000100800 */
[C---:B------:R-:W-:Y:S02]  /*51830*/  FMUL R19, R3.reuse, R17 ;  /* 0x0000001103137220 */ /* 0x040fe40000400000 */
[C---:B------:R-:W-:Y:S01]  /*51840*/  FMUL R18, R3.reuse, R16 ;  /* 0x0000001003127220 */ /* 0x040fe20000400000 */
[----:B0-----:R-:W3:Y:S02]  /*51850*/  LDL.LU R5, [R1+0xac4] ;  /* 0x000ac40001057983 */ /* 0x001ee40000300800 */
[----:B------:R-:W-:Y:S02]  /*51860*/  STL [R1+0x390], R19 ;  /* 0x0003901301007387 */ /* 0x000fe40000100800 */
[C---:B------:R-:W-:Y:S02]  /*51870*/  FMUL R17, R3.reuse, R4 ;  /* 0x0000000403117220 */ /* 0x040fe40000400000 */
[----:B------:R-:W-:Y:S01]  /*51880*/  STL [R1+0x394], R18 ;  /* 0x0003941201007387 */ /* 0x000fe20000100800 */
[----:B------:R-:W3:Y:S01]  /*51890*/  LDL.LU R4, [R1+0xa40] ;  /* 0x000a400001047983 */ /* 0x000ee20000300800 */
[----:B------:R-:W-:-:S02]  /*518a0*/  FMUL R16, R3, R2 ;  /* 0x0000000203107220 */ /* 0x000fc40000400000 */
[----:B------:R0:W-:Y:S02]  /*518b0*/  STL [R1+0x380], R17 ;  /* 0x0003801101007387 */ /* 0x0001e40000100800 */
[----:B------:R-:W3:Y:S02]  /*518c0*/  LDL.LU R2, [R1+0xa44] ;  /* 0x000a440001027983 */ /* 0x000ee40000300800 */
[C---:B------:R-:W-:Y:S01]  /*518d0*/  FMUL R15, R3.reuse, R15 ;  /* 0x0000000f030f7220 */ /* 0x040fe20000400000 */
[----:B------:R-:W-:Y:S04]  /*518e0*/  STL [R1+0x384], R16 ;  /* 0x0003841001007387 */ /* 0x000fe80000100800 */
[----:B------:R-:W-:Y:S02]  /*518f0*/  STL [R1+0x370], R15 ;  /* 0x0003700f01007387 */ /* 0x000fe40000100800 */
[----:B--2---:R-:W-:-:S02]  /*51900*/  FMUL R14, R3, R14 ;  /* 0x0000000e030e7220 */ /* 0x004fc40000400000 */
[C---:B------:R-:W-:Y:S02]  /*51910*/  FMUL R13, R3.reuse, R13 ;  /* 0x0000000d030d7220 */ /* 0x040fe40000400000 */
[C---:B------:R-:W-:Y:S02]  /*51920*/  FMUL R12, R3.reuse, R12 ;  /* 0x0000000c030c7220 */ /* 0x040fe40000400000 */
[C---:B------:R-:W-:Y:S02]  /*51930*/  FMUL R11, R3.reuse, R11 ;  /* 0x0000000b030b7220 */ /* 0x040fe40000400000 */
[C---:B------:R-:W-:Y:S01]  /*51940*/  FMUL R10, R3.reuse, R10 ;  /* 0x0000000a030a7220 */ /* 0x040fe20000400000 */
[----:B------:R-:W-:Y:S01]  /*51950*/  STL [R1+0x374], R14 ;  /* 0x0003740e01007387 */ /* 0x000fe20000100800 */
[----:B------:R-:W-:Y:S02]  /*51960*/  STL [R1+0x360], R13 ;  /* 0x0003600d01007387 */ /* 0x000fe40000100800 */
[----:B------:R-:W-:-:S02]  /*51970*/  FMUL R9, R3, R9 ;  /* 0x0000000903097220 */ /* 0x000fc40000400000 */
[C---:B------:R-:W-:Y:S01]  /*51980*/  FMUL R8, R3.reuse, R8 ;  /* 0x0000000803087220 */ /* 0x040fe20000400000 */
[----:B------:R-:W-:Y:S01]  /*51990*/  STL [R1+0x364], R12 ;  /* 0x0003640c01007387 */ /* 0x000fe20000100800 */
[----:B------:R-:W-:Y:S02]  /*519a0*/  STL [R1+0x350], R11 ;  /* 0x0003500b01007387 */ /* 0x000fe40000100800 */
[----:B------:R-:W-:Y:S02]  /*519b0*/  STL [R1+0x354], R10 ;  /* 0x0003540a01007387 */ /* 0x000fe40000100800 */
[----:B------:R-:W-:Y:S01]  /*519c0*/  STL [R1+0x340], R9 ;  /* 0x0003400901007387 */ /* 0x000fe20000100800 */
[----:B------:R-:W-:Y:S01]  /*519d0*/  STL [R1+0x344], R8 ;  /* 0x0003440801007387 */ /* 0x000fe20000100800 */
[----:B0-----:R-:W2:Y:S02]  /*519e0*/  LDL.LU R17, [R1+0xab8] ;  /* 0x000ab80001117983 */ /* 0x001ea40000300800 */
[----:B----4-:R-:W-:-:S05]  /*519f0*/  FMUL R6, R3, R6 ;  /* 0x0000000603067220 */ /* 0x010fca0000400000 */
[----:B------:R0:W-:Y:S04]  /*51a00*/  STL [R1+0x330], R6 ;  /* 0x0003300601007387 */ /* 0x0001e80000100800 */
[----:B0-----:R-:W4:Y:S01]  /*51a10*/  LDL.LU R6, [R1+0xabc] ;  /* 0x000abc0001067983 */ /* 0x001f220000300800 */
[----:B---3--:R-:W-:-:S05]  /*51a20*/  FMUL R5, R3, R5 ;  /* 0x0000000503057220 */ /* 0x008fca0000400000 */
[----:B------:R0:W-:Y:S01]  /*51a30*/  STL [R1+0x334], R5 ;  /* 0x0003340501007387 */ /* 0x0001e20000100800 */
[----:B------:R-:W3:Y:S02]  /*51a40*/  LDL.LU R16, [R1+0xaa8] ;  /* 0x000aa80001107983 */ /* 0x000ee40000300800 */
[----:B------:R-:W-:Y:S02]  /*51a50*/  FMUL R8, R3, R4 ;  /* 0x0000000403087220 */ /* 0x000fe40000400000 */
[----:B------:R-:W-:Y:S01]  /*51a60*/  FMUL R21, R21, 1.4426950216293334961 ;  /* 0x3fb8aa3b15157820 */ /* 0x000fe20000400000 */
[----:B0-----:R-:W3:Y:S01]  /*51a70*/  LDL.LU R5, [R1+0xaac] ;  /* 0x000aac0001057983 */ /* 0x001ee20000300800 */
[----:B------:R-:W3:Y:S02]  /*51a80*/  LDL.LU R4, [R1+0xa98] ;  /* 0x000a980001047983 */ /* 0x000ee40000300800 */
[----:B------:R-:W-:Y:S02]  /*51a90*/  FMUL R3, R3, R2 ;  /* 0x0000000203037220 */ /* 0x000fe40000400000 */
[----:B------:R0:W-:Y:S01]  /*51aa0*/  STL [R1+0x190], R8 ;  /* 0x0001900801007387 */ /* 0x0001e20000100800 */
[----:B------:R1:W4:Y:S01]  /*51ab0*/  MUFU.EX2 R20, R21 ;  /* 0x0000001500147308 */ /* 0x0003220000000800 */
[----:B------:R-:W3:Y:S01]  /*51ac0*/  LDL.LU R2, [R1+0xa9c] ;  /* 0x000a9c0001027983 */ /* 0x000ee20000300800 */
[----:B------:R-:W-:Y:S02]  /*51ad0*/  STL [R1+0x194], R3 ;  /* 0x0001940301007387 */ /* 0x000fe40000100800 */
[----:B------:R-:W3:Y:S02]  /*51ae0*/  LDL.LU R15, [R1+0xa88] ;  /* 0x000a8800010f7983 */ /* 0x000ee40000300800 */
[----:B------:R-:W3:Y:S01]  /*51af0*/  LDL.LU R14, [R1+0xa8c] ;  /* 0x000a8c00010e7983 */ /* 0x000ee20000300800 */
[----:B------:R-:W3:Y:S01]  /*51b00*/  LDL.LU R13, [R1+0xa78] ;  /* 0x000a7800010d7983 */ /* 0x000ee20000300800 */
[----:B------:R-:W3:Y:S02]  /*51b10*/  LDL.LU R12, [R1+0xa7c] ;  /* 0x000a7c00010c7983 */ /* 0x000ee40000300800 */
[----:B------:R-:W3:Y:S02]  /*51b20*/  LDL.LU R11, [R1+0xa68] ;  /* 0x000a6800010b7983 */ /* 0x000ee40000300800 */
[----:B------:R-:W3:Y:S01]  /*51b30*/  LDL.LU R10, [R1+0xa6c] ;  /* 0x000a6c00010a7983 */ /* 0x000ee20000300800 */
[----:B------:R-:W3:Y:S01]  /*51b40*/  LDL.LU R9, [R1+0xa58] ;  /* 0x000a580001097983 */ /* 0x000ee20000300800 */
[----:B0-----:R-:W3:Y:S03]  /*51b50*/  LDL.LU R8, [R1+0xa5c] ;  /* 0x000a5c0001087983 */ /* 0x001ee60000300800 */
[----:B-1----:R-:W0:Y:S01]  /*51b60*/  LDS R21, [R7.X4+0x20380] ;  /* 0x0203800007157984 */ /* 0x002e220000004800 */
[----:B----4-:R-:W-:-:S03]  /*51b70*/  FMUL R18, R20, R6 ;  /* 0x0000000614127220 */ /* 0x010fc60000400000 */
[----:B------:R-:W4:Y:S01]  /*51b80*/  LDL.LU R6, [R1+0xb38] ;  /* 0x000b380001067983 */ /* 0x000f220000300800 */
[----:B--2---:R-:W-:-:S05]  /*51b90*/  FMUL R17, R20, R17 ;  /* 0x0000001114117220 */ /* 0x004fca0000400000 */
[----:B------:R3:W-:Y:S01]  /*51ba0*/  STL [R1+0x418], R17 ;  /* 0x0004181101007387 */ /* 0x0007e20000100800 */
[----:B------:R-:W-:Y:S02]  /*51bb0*/  STL [R1+0x41c], R18 ;  /* 0x00041c1201007387 */ /* 0x000fe40000100800 */
[C---:B---3--:R-:W-:Y:S02]  /*51bc0*/  FMUL R17, R20.reuse, R16 ;  /* 0x0000001014117220 */ /* 0x048fe40000400000 */
[C---:B------:R-:W-:Y:S02]  /*51bd0*/  FMUL R16, R20.reuse, R5 ;  /* 0x0000000514107220 */ /* 0x040fe40000400000 */
[----:B------:R-:W2:Y:S01]  /*51be0*/  LDL.LU R5, [R1+0xb3c] ;  /* 0x000b3c0001057983 */ /* 0x000ea20000300800 */
[----:B------:R1:W-:Y:S02]  /*51bf0*/  STL [R1+0x408], R17 ;  /* 0x0004081101007387 */ /* 0x0003e40000100800 */
[----:B------:R3:W-:Y:S02]  /*51c00*/  STL [R1+0x40c], R16 ;  /* 0x00040c1001007387 */ /* 0x0007e40000100800 */
[----:B-1----:R-:W-:-:S02]  /*51c10*/  FMUL R17, R20, R4 ;  /* 0x0000000414117220 */ /* 0x002fc40000400000 */
[----:B------:R-:W2:Y:S01]  /*51c20*/  LDL.LU R4, [R1+0xb28] ;  /* 0x000b280001047983 */ /* 0x000ea20000300800 */
[C---:B---3--:R-:W-:Y:S02]  /*51c30*/  FMUL R16, R20.reuse, R2 ;  /* 0x0000000214107220 */ /* 0x048fe40000400000 */
[----:B------:R-:W-:Y:S02]  /*51c40*/  STL [R1+0x3f8], R17 ;  /* 0x0003f81101007387 */ /* 0x000fe40000100800 */
[----:B------:R-:W3:Y:S02]  /*51c50*/  LDL.LU R2, [R1+0xb2c] ;  /* 0x000b2c0001027983 */ /* 0x000ee40000300800 */
[C---:B------:R-:W-:Y:S02]  /*51c60*/  FMUL R15, R20.reuse, R15 ;  /* 0x0000000f140f7220 */ /* 0x040fe40000400000 */
[C---:B------:R-:W-:Y:S02]  /*51c70*/  FMUL R14, R20.reuse, R14 ;  /* 0x0000000e140e7220 */ /* 0x040fe40000400000 */
[----:B------:R-:W-:-:S02]  /*51c80*/  FMUL R13, R20, R13 ;  /* 0x0000000d140d7220 */ /* 0x000fc40000400000 */
[C---:B------:R-:W-:Y:S01]  /*51c90*/  FMUL R12, R20.reuse, R12 ;  /* 0x0000000c140c7220 */ /* 0x040fe20000400000 */
[----:B------:R-:W-:Y:S01]  /*51ca0*/  STL [R1+0x3fc], R16 ;  /* 0x0003fc1001007387 */ /* 0x000fe20000100800 */
[C---:B------:R-:W-:Y:S02]  /*51cb0*/  FMUL R11, R20.reuse, R11 ;  /* 0x0000000b140b7220 */ /* 0x040fe40000400000 */
[----:B------:R-:W-:Y:S02]  /*51cc0*/  STL [R1+0x3e8], R15 ;  /* 0x0003e80f01007387 */ /* 0x000fe40000100800 */
[C---:B------:R-:W-:Y:S01]  /*51cd0*/  FMUL R10, R20.reuse, R10 ;  /* 0x0000000a140a7220 */ /* 0x040fe20000400000 */
[----:B------:R-:W-:Y:S01]  /*51ce0*/  STL [R1+0x3ec], R14 ;  /* 0x0003ec0e01007387 */ /* 0x000fe20000100800 */
[----:B------:R-:W-:Y:S02]  /*51cf0*/  STL [R1+0x3d8], R13 ;  /* 0x0003d80d01007387 */ /* 0x000fe40000100800 */
[----:B------:R-:W-:-:S02]  /*51d00*/  FMUL R9, R20, R9 ;  /* 0x0000000914097220 */ /* 0x000fc40000400000 */
[----:B------:R-:W-:Y:S01]  /*51d10*/  STL [R1+0x3dc], R12 ;  /* 0x0003dc0c01007387 */ /* 0x000fe20000100800 */
[----:B------:R-:W-:Y:S01]  /*51d20*/  STL [R1+0x3c8], R11 ;  /* 0x0003c80b01007387 */ /* 0x000fe20000100800 */
[C---:B------:R-:W-:Y:S02]  /*51d30*/  FMUL R8, R20.reuse, R8 ;  /* 0x0000000814087220 */ /* 0x040fe40000400000 */
[----:B------:R-:W-:Y:S02]  /*51d40*/  FADD R3, -R27, R28 ;  /* 0x0000001c1b037221 */ /* 0x000fe40000000100 */
[----:B------:R-:W-:Y:S01]  /*51d50*/  STL [R1+0x3cc], R10 ;  /* 0x0003cc0a01007387 */ /* 0x000fe20000100800 */
[----:B------:R-:W3:Y:S01]  /*51d60*/  LDL.LU R28, [R1+0x760] ;  /* 0x00076000011c7983 */ /* 0x000ee20000300800 */
[----:B------:R1:W-:Y:S02]  /*51d70*/  STL [R1+0x3b8], R9 ;  /* 0x0003b80901007387 */ /* 0x0003e40000100800 */
[----:B------:R-:W3:Y:S02]  /*51d80*/  LDL R27, [R1+0x1004] ;  /* 0x00100400011b7983 */ /* 0x000ee40000100800 */
[----:B------:R0:W-:Y:S02]  /*51d90*/  STL [R1+0x3bc], R8 ;  /* 0x0003bc0801007387 */ /* 0x0001e40000100800 */
[----:B----4-:R-:W-:-:S05]  /*51da0*/  FMUL R6, R20, R6 ;  /* 0x0000000614067220 */ /* 0x010fca0000400000 */
[----:B------:R-:W-:Y:S01]  /*51db0*/  STL [R1+0x3a8], R6 ;  /* 0x0003a80601007387 */ /* 0x000fe20000100800 */
[----:B-1----:R-:W4:Y:S02]  /*51dc0*/  LDL.LU R9, [R1+0xb18] ;  /* 0x000b180001097983 */ /* 0x002f240000300800 */
[----:B0-----:R-:W4:Y:S02]  /*51dd0*/  LDL.LU R8, [R1+0xb1c] ;  /* 0x000b1c0001087983 */ /* 0x001f240000300800 */
[----:B--2---:R-:W-:-:S05]  /*51de0*/  FMUL R5, R20, R5 ;  /* 0x0000000514057220 */ /* 0x004fca0000400000 */
[----:B------:R0:W-:Y:S01]  /*51df0*/  STL [R1+0x3ac], R5 ;  /* 0x0003ac0501007387 */ /* 0x0001e20000100800 */
[----:B------:R-:W2:Y:S02]  /*51e00*/  LDL.LU R22, [R1+0xb08] ;  /* 0x000b080001167983 */ /* 0x000ea40000300800 */
[C---:B------:R-:W-:Y:S02]  /*51e10*/  FMUL R4, R20.reuse, R4 ;  /* 0x0000000414047220 */ /* 0x040fe40000400000 */
[----:B---3--:R-:W-:-:S03]  /*51e20*/  FMUL R2, R20, R2 ;  /* 0x0000000214027220 */ /* 0x008fc60000400000 */
[----:B------:R1:W-:Y:S01]  /*51e30*/  STL [R1+0x398], R4 ;  /* 0x0003980401007387 */ /* 0x0003e20000100800 */
[----:B------:R-:W3:Y:S03]  /*51e40*/  LDL.LU R19, [R1+0xb0c] ;  /* 0x000b0c0001137983 */ /* 0x000ee60000300800 */
[----:B------:R1:W-:Y:S01]  /*51e50*/  STL [R1+0x39c], R2 ;  /* 0x00039c0201007387 */ /* 0x0003e20000100800 */
[----:B0-----:R-:W3:Y:S03]  /*51e60*/  LDL.LU R5, [R1+0xaf8] ;  /* 0x000af80001057983 */ /* 0x001ee60000300800 */
[----:B-1----:R-:W3:Y:S01]  /*51e70*/  LDL.LU R4, [R1+0xafc] ;  /* 0x000afc0001047983 */ /* 0x002ee20000300800 */
        /* <DEDUP_REMOVED lines=9> */
[----:B------:R-:W3:Y:S02]  /*51f10*/  LDL.64 R10, [R1+0x1618] ;  /* 0x00161800010a7983 */ /* 0x000ee40000100a00 */
[----:B----4-:R-:W-:-:S02]  /*51f20*/  FMUL R9, R20, R9 ;  /* 0x0000000914097220 */ /* 0x010fc40000400000 */
[----:B------:R-:W-:-:S03]  /*51f30*/  FMUL R23, R20, R8 ;  /* 0x0000000814177220 */ /* 0x000fc60000400000 */
[----:B------:R0:W-:Y:S04]  /*51f40*/  STL [R1+0x388], R9 ;  /* 0x0003880901007387 */ /* 0x0001e80000100800 */
[----:B0-----:R-:W4:Y:S01]  /*51f50*/  LDL.64 R8, [R1+0x1610] ;  /* 0x0016100001087983 */ /* 0x001f220000100a00 */
[----:B------:R3:W-:Y:S02]  /*51f60*/  STL [R1+0x38c], R23 ;  /* 0x00038c1701007387 */ /* 0x0007e40000100800 */
[----:B--2---:R-:W-:-:S05]  /*51f70*/  FMUL R24, R20, R22 ;  /* 0x0000001614187220 */ /* 0x004fca0000400000 */
[----:B------:R-:W-:Y:S01]  /*51f80*/  STL [R1+0x378], R24 ;  /* 0x0003781801007387 */ /* 0x000fe20000100800 */
[C---:B---3--:R-:W-:Y:S02]  /*51f90*/  FMUL R23, R20.reuse, R19 ;  /* 0x0000001314177220 */ /* 0x048fe40000400000 */
[----:B------:R-:W-:-:S03]  /*51fa0*/  FMUL R22, R20, R5 ;  /* 0x0000000514167220 */ /* 0x000fc60000400000 */
[----:B------:R-:W-:Y:S01]  /*51fb0*/  STL [R1+0x37c], R23 ;  /* 0x00037c1701007387 */ /* 0x000fe20000100800 */
[C---:B------:R-:W-:Y:S02]  /*51fc0*/  FMUL R19, R20.reuse, R4 ;  /* 0x0000000414137220 */ /* 0x040fe40000400000 */
[C---:B------:R-:W-:Y:S01]  /*51fd0*/  FMUL R18, R20.reuse, R18 ;  /* 0x0000001214127220 */ /* 0x040fe20000400000 */
[----:B------:R-:W2:Y:S01]  /*51fe0*/  LDL.64 R4, [R1+0x1608] ;  /* 0x0016080001047983 */ /* 0x000ea20000100a00 */
[C---:B------:R-:W-:Y:S02]  /*51ff0*/  FMUL R17, R20.reuse, R17 ;  /* 0x0000001114117220 */ /* 0x040fe40000400000 */
[C---:B------:R-:W-:Y:S02]  /*52000*/  FMUL R16, R20.reuse, R16 ;  /* 0x0000001014107220 */ /* 0x040fe40000400000 */
[----:B------:R-:W-:Y:S02]  /*52010*/  STL [R1+0x368], R22 ;  /* 0x0003681601007387 */ /* 0x000fe40000100800 */
[C---:B------:R-:W-:Y:S01]  /*52020*/  FMUL R15, R20.reuse, R15 ;  /* 0x0000000f140f7220 */ /* 0x040fe20000400000 */
[----:B------:R-:W-:Y:S01]  /*52030*/  STL [R1+0x36c], R19 ;  /* 0x00036c1301007387 */ /* 0x000fe20000100800 */
[----:B------:R-:W-:-:S02]  /*52040*/  FMUL R14, R20, R14 ;  /* 0x0000000e140e7220 */ /* 0x000fc40000400000 */
[----:B------:R-:W-:Y:S02]  /*52050*/  STL [R1+0x358], R18 ;  /* 0x0003581201007387 */ /* 0x000fe40000100800 */
[C---:B------:R-:W-:Y:S01]  /*52060*/  FMUL R13, R20.reuse, R13 ;  /* 0x0000000d140d7220 */ /* 0x040fe20000400000 */
[----:B------:R-:W-:Y:S01]  /*52070*/  STL [R1+0x35c], R17 ;  /* 0x00035c1101007387 */ /* 0x000fe20000100800 */
[C---:B------:R-:W-:Y:S02]  /*52080*/  FMUL R12, R20.reuse, R12 ;  /* 0x0000000c140c7220 */ /* 0x040fe40000400000 */
[----:B------:R-:W-:Y:S02]  /*52090*/  STL [R1+0x348], R16 ;  /* 0x0003481001007387 */ /* 0x000fe40000100800 */
[C---:B------:R-:W-:Y:S01]  /*520a0*/  FMUL R6, R20.reuse, R6 ;  /* 0x0000000614067220 */ /* 0x040fe20000400000 */
[----:B------:R-:W-:Y:S01]  /*520b0*/  STL [R1+0x34c], R15 ;  /* 0x00034c0f01007387 */ /* 0x000fe20000100800 */
[----:B------:R0:W-:Y:S02]  /*520c0*/  STL [R1+0x338], R14 ;  /* 0x0003380e01007387 */ /* 0x0001e40000100800 */
[----:B------:R-:W-:Y:S02]  /*520d0*/  STL [R1+0x33c], R13 ;  /* 0x00033c0d01007387 */ /* 0x000fe40000100800 */
[----:B------:R1:W-:Y:S01]  /*520e0*/  STL [R1+0x198], R12 ;  /* 0x0001980c01007387 */ /* 0x0003e20000100800 */
[----:B------:R-:W-:Y:S01]  /*520f0*/  STL [R1+0x19c], R6 ;  /* 0x00019c0601007387 */ /* 0x000fe20000100800 */
[----:B------:R-:W-:-:S03]  /*52100*/  FFMA R2, R20, R2, R21 ;  /* 0x0000000214027223 */ /* 0x000fc60000000015 */
[----:B0-----:R-:W3:Y:S02]  /*52110*/  LDL.64 R14, [R1+0x1600] ;  /* 0x00160000010e7983 */ /* 0x001ee40000100a00 */
[----:B------:R0:W-:Y:S02]  /*52120*/  STL [R1+0x144c], R2 ;  /* 0x00144c0201007387 */ /* 0x0001e40000100800 */
[----:B-1----:R-:W3:Y:S02]  /*52130*/  LDL.LU R12, [R1+0x1450] ;  /* 0x00145000010c7983 */ /* 0x002ee40000300800 */
[C---:B----4-:R-:W-:Y:S02]  /*52140*/  IMAD.WIDE R22, R0.reuse, 0x2, R8 ;  /* 0x0000000200167825 */ /* 0x050fe400078e0208 */
[----:B------:R-:W4:Y:S02]  /*52150*/  LDL.LU R8, [R1+0xc30] ;  /* 0x000c300001087983 */ /* 0x000f240000300800 */
[----:B0-----:R-:W4:Y:S02]  /*52160*/  LDL.LU R2, [R1+0xc34] ;  /* 0x000c340001027983 */ /* 0x001f240000300800 */
[----:B------:R-:W-:-:S04]  /*52170*/  IMAD.WIDE R24, R0, 0x2, R10 ;  /* 0x0000000200187825 */ /* 0x000fc800078e020a */
[----:B------:R-:W-:Y:S01]  /*52180*/  FMUL R3, R3, 1.4426950216293334961 ;  /* 0x3fb8aa3b03037820 */ /* 0x000fe20000400000 */
[----:B------:R-:W4:Y:S01]  /*52190*/  LDL.LU R11, [R1+0xc20] ;  /* 0x000c2000010b7983 */ /* 0x000f220000300800 */
[----:B------:R-:W4:Y:S02]  /*521a0*/  LDL.LU R10, [R1+0xc24] ;  /* 0x000c2400010a7983 */ /* 0x000f240000300800 */
[----:B------:R-:W4:Y:S01]  /*521b0*/  LDL.LU R9, [R1+0xc10] ;  /* 0x000c100001097983 */ /* 0x000f220000300800 */
[----:B------:R0:W4:Y:S04]  /*521c0*/  LDG.E.U16 R19, [R22.64] ;  /* 0x0000000416137981 */ /* 0x000128000c1e1500 */
[----:B------:R-:W4:Y:S01]  /*521d0*/  LDG.E.U16 R24, [R24.64] ;  /* 0x0000000418187981 */ /* 0x000f22000c1e1500 */
[----:B------:R-:W1:Y:S01]  /*521e0*/  MUFU.EX2 R3, R3 ;  /* 0x0000000300037308 */ /* 0x000e620000000800 */
[----:B--2---:R-:W-:-:S02]  /*521f0*/  IMAD.WIDE R20, R0, 0x2, R4 ;  /* 0x0000000200147825 */ /* 0x004fc400078e0204 */
[----:B------:R-:W2:Y:S04]  /*52200*/  LDL.LU R5, [R1+0xc14] ;  /* 0x000c140001057983 */ /* 0x000ea80000300800 */
[----:B------:R3:W2:Y:S01]  /*52210*/  LDG.E.U16 R18, [R20.64] ;  /* 0x0000000414127981 */ /* 0x0006a2000c1e1500 */
[----:B------:R-:W2:Y:S02]  /*52220*/  LDL.LU R6, [R1+0xc00] ;  /* 0x000c000001067983 */ /* 0x000ea40000300800 */
[----:B------:R-:W2:Y:S02]  /*52230*/  LDL.LU R4, [R1+0xc04] ;  /* 0x000c040001047983 */ /* 0x000ea40000300800 */
[----:B---3--:R-:W-:-:S04]  /*52240*/  IMAD.WIDE R20, R0, 0x2, R14 ;  /* 0x0000000200147825 */ /* 0x008fc800078e020e */
[----:B-1----:R-:W-:Y:S01]  /*52250*/  FFMA R12, R3, R12, R26 ;  /* 0x0000000c030c7223 */ /* 0x002fe2000000001a */
[----:B------:R1:W3:Y:S04]  /*52260*/  LDG.E.U16 R17, [R20.64] ;  /* 0x0000000414117981 */ /* 0x0002e8000c1e1500 */
[----:B------:R4:W-:Y:S01]  /*52270*/  STL [R1+0x1450], R12 ;  /* 0x0014500c01007387 */ /* 0x0009e20000100800 */
[----:B------:R-:W3:Y:S02]  /*52280*/  LDL.LU R15, [R1+0xbf0] ;  /* 0x000bf000010f7983 */ /* 0x000ee40000300800 */
[----:B0-----:R-:W-:Y:S01]  /*52290*/  FADD R22, -R27, R28 ;  /* 0x0000001c1b167221 */ /* 0x001fe20000000100 */
[----:B-1----:R-:W0:Y:S01]  /*522a0*/  LDS R21, [R7.X4+0x20480] ;  /* 0x0204800007157984 */ /* 0x002e220000004800 */
[----:B----4-:R-:W-:-:S02]  /*522b0*/  FMUL R8, R3, R8 ;  /* 0x0000000803087220 */ /* 0x010fc40000400000 */
[----:B------:R-:W-:-:S03]  /*522c0*/  FMUL R2, R3, R2 ;  /* 0x0000000203027220 */ /* 0x000fc60000400000 */
[----:B------:R1:W-:Y:S01]  /*522d0*/  STL [R1+0x180], R8 ;  /* 0x0001800801007387 */ /* 0x0003e20000100800 */
[----:B------:R-:W4:Y:S02]  /*522e0*/  LDL.LU R14, [R1+0xbf4] ;  /* 0x000bf400010e7983 */ /* 0x000f240000300800 */
[----:B------:R0:W-:Y:S02]  /*522f0*/  STL [R1+0x184], R2 ;  /* 0x0001840201007387 */ /* 0x0001e40000100800 */
[----:B------:R-:W4:Y:S01]  /*52300*/  LDL.LU R13, [R1+0xbe0] ;  /* 0x000be000010d7983 */ /* 0x000f220000300800 */
[----:B------:R-:W4:Y:S04]  /*52310*/  LDL.LU R12, [R1+0xbe4] ;  /* 0x000be400010c7983 */ /* 0x000f280000300800 */
[----:B-1----:R-:W4:Y:S01]  /*52320*/  LDL.LU R8, [R1+0xbd0] ;  /* 0x000bd00001087983 */ /* 0x002f220000300800 */
[----:B0-----:R-:W4:Y:S02]  /*52330*/  LDL.LU R2, [R1+0xbd4] ;  /* 0x000bd40001027983 */ /* 0x001f240000300800 */
[----:B------:R-:W-:-:S02]  /*52340*/  FMUL R16, R3, R11 ;  /* 0x0000000b03107220 */ /* 0x000fc40000400000 */
[C---:B------:R-:W-:Y:S02]  /*52350*/  FMUL R11, R3.reuse, R10 ;  /* 0x0000000a030b7220 */ /* 0x040fe40000400000 */
[C---:B------:R-:W-:Y:S01]  /*52360*/  FMUL R10, R3.reuse, R9 ;  /* 0x00000009030a7220 */ /* 0x040fe20000400000 */
[----:B------:R-:W-:Y:S01]  /*52370*/  STL [R1+0x170], R16 ;  /* 0x0001701001007387 */ /* 0x000fe20000100800 */
[----:B------:R-:W-:Y:S02]  /*52380*/  STL [R1+0x7dc], R24 ;  /* 0x0007dc1801007387 */ /* 0x000fe40000100800 */
[----:B------:R0:W-:Y:S02]  /*52390*/  STL [R1+0x174], R11 ;  /* 0x0001740b01007387 */ /* 0x0001e40000100800 */
[----:B------:R-:W-:Y:S02]  /*523a0*/  STL [R1+0x7d8], R19 ;  /* 0x0007d81301007387 */ /* 0x000fe40000100800 */
[C---:B--2---:R-:W-:Y:S01]  /*523b0*/  FMUL R9, R3.reuse, R5 ;  /* 0x0000000503097220 */ /* 0x044fe20000400000 */
[----:B0-----:R-:W2:Y:S01]  /*523c0*/  LDL.LU R11, [R1+0xbc0] ;  /* 0x000bc000010b7983 */ /* 0x001ea20000300800 */
[----:B------:R-:W-:Y:S02]  /*523d0*/  STL [R1+0x7d4], R18 ;  /* 0x0007d41201007387 */ /* 0x000fe40000100800 */
[----:B------:R0:W-:Y:S02]  /*523e0*/  STL [R1+0x160], R10 ;  /* 0x0001600a01007387 */ /* 0x0001e40000100800 */
[----:B------:R-:W2:Y:S01]  /*523f0*/  LDL.LU R5, [R1+0xbc4] ;  /* 0x000bc40001057983 */ /* 0x000ea20000300800 */
[----:B------:R1:W-:Y:S04]  /*52400*/  STL [R1+0x164], R9 ;  /* 0x0001640901007387 */ /* 0x0003e80000100800 */
[----:B0-----:R-:W2:Y:S01]  /*52410*/  LDL.LU R10, [R1+0xbb0] ;  /* 0x000bb000010a7983 */ /* 0x001ea20000300800 */
[----:B-1----:R-:W-:-:S02]  /*52420*/  FMUL R9, R3, R6 ;  /* 0x0000000603097220 */ /* 0x002fc40000400000 */
[----:B------:R-:W-:-:S03]  /*52430*/  FMUL R6, R3, R4 ;  /* 0x0000000403067220 */ /* 0x000fc60000400000 */
[----:B------:R0:W-:Y:S01]  /*52440*/  STL [R1+0x150], R9 ;  /* 0x0001500901007387 */ /* 0x0001e20000100800 */
[----:B------:R-:W2:Y:S02]  /*52450*/  LDL.LU R4, [R1+0xbb4] ;  /* 0x000bb40001047983 */ /* 0x000ea40000300800 */
[----:B------:R1:W-:Y:S01]  /*52460*/  STL [R1+0x154], R6 ;  /* 0x0001540601007387 */ /* 0x0003e20000100800 */
[----:B0-----:R-:W2:Y:S01]  /*52470*/  LDL.LU R9, [R1+0xba0] ;  /* 0x000ba00001097983 */ /* 0x001ea20000300800 */
[----:B---3--:R-:W-:Y:S02]  /*52480*/  STL [R1+0x7cc], R17 ;  /* 0x0007cc1101007387 */ /* 0x008fe40000100800 */
[----:B-1----:R-:W3:Y:S02]  /*52490*/  LDL.LU R6, [R1+0xba4] ;  /* 0x000ba40001067983 */ /* 0x002ee40000300800 */
[----:B------:R-:W-:-:S05]  /*524a0*/  FMUL R15, R3, R15 ;  /* 0x0000000f030f7220 */ /* 0x000fca0000400000 */
[----:B------:R0:W-:Y:S01]  /*524b0*/  STL [R1+0x140], R15 ;  /* 0x0001400f01007387 */ /* 0x0001e20000100800 */
[C---:B----4-:R-:W-:Y:S02]  /*524c0*/  FMUL R14, R3.reuse, R14 ;  /* 0x0000000e030e7220 */ /* 0x050fe40000400000 */
[C---:B------:R-:W-:Y:S02]  /*524d0*/  FMUL R13, R3.reuse, R13 ;  /* 0x0000000d030d7220 */ /* 0x040fe40000400000 */
[C---:B------:R-:W-:Y:S01]  /*524e0*/  FMUL R12, R3.reuse, R12 ;  /* 0x0000000c030c7220 */ /* 0x040fe20000400000 */
[----:B------:R1:W-:Y:S02]  /*524f0*/  STL [R1+0x144], R14 ;  /* 0x0001440e01007387 */ /* 0x0003e40000100800 */
[----:B------:R-:W-:Y:S02]  /*52500*/  STL [R1+0x130], R13 ;  /* 0x0001300d01007387 */ /* 0x000fe40000100800 */
[C---:B------:R-:W-:Y:S01]  /*52510*/  FMUL R8, R3.reuse, R8 ;  /* 0x0000000803087220 */ /* 0x040fe20000400000 */
[----:B------:R-:W-:Y:S01]  /*52520*/  STL [R1+0x134], R12 ;  /* 0x0001340c01007387 */ /* 0x000fe20000100800 */
[----:B0-----:R-:W4:Y:S02]  /*52530*/  LDL.LU R15, [R1+0xb90] ;  /* 0x000b9000010f7983 */ /* 0x001f240000300800 */
[C---:B------:R-:W-:Y:S01]  /*52540*/  FMUL R2, R3.reuse, R2 ;  /* 0x0000000203027220 */ /* 0x040fe20000400000 */
[----:B------:R0:W-:Y:S01]  /*52550*/  STL [R1+0x120], R8 ;  /* 0x0001200801007387 */ /* 0x0001e20000100800 */
[----:B-1----:R-:W4:Y:S03]  /*52560*/  LDL.LU R14, [R1+0xb94] ;  /* 0x000b9400010e7983 */ /* 0x002f260000300800 */
[----:B------:R1:W-:Y:S04]  /*52570*/  STL [R1+0x124], R2 ;  /* 0x0001240201007387 */ /* 0x0003e80000100800 */
[----:B0-----:R-:W4:Y:S04]  /*52580*/  LDL.LU R8, [R1+0xb80] ;  /* 0x000b800001087983 */ /* 0x001f280000300800 */
[----:B-1----:R-:W4:Y:S01]  /*52590*/  LDL.LU R2, [R1+0xb84] ;  /* 0x000b840001027983 */ /* 0x002f220000300800 */
[----:B--2---:R-:W-:-:S02]  /*525a0*/  FMUL R11, R3, R11 ;  /* 0x0000000b030b7220 */ /* 0x004fc40000400000 */
[C---:B------:R-:W-:Y:S02]  /*525b0*/  FMUL R12, R3.reuse, R5 ;  /* 0x00000005030c7220 */ /* 0x040fe40000400000 */
[----:B------:R-:W2:Y:S01]  /*525c0*/  LDL.LU R5, [R1+0xb70] ;  /* 0x000b700001057983 */ /* 0x000ea20000300800 */
[----:B------:R0:W-:Y:S02]  /*525d0*/  STL [R1+0x110], R11 ;  /* 0x0001100b01007387 */ /* 0x0001e40000100800 */
[----:B------:R1:W-:Y:S02]  /*525e0*/  STL [R1+0x114], R12 ;  /* 0x0001140c01007387 */ /* 0x0003e40000100800 */
[C---:B0-----:R-:W-:Y:S02]  /*525f0*/  FMUL R11, R3.reuse, R10 ;  /* 0x0000000a030b7220 */ /* 0x041fe40000400000 */
[C---:B------:R-:W-:Y:S02]  /*52600*/  FMUL R10, R3.reuse, R4 ;  /* 0x00000004030a7220 */ /* 0x040fe40000400000 */
[----:B------:R-:W2:Y:S01]  /*52610*/  LDL.LU R4, [R1+0xb74] ;  /* 0x000b740001047983 */ /* 0x000ea20000300800 */
[----:B------:R0:W-:Y:S02]  /*52620*/  STL [R1+0x100], R11 ;  /* 0x0001000b01007387 */ /* 0x0001e40000100800 */
[----:B------:R0:W-:Y:S02]  /*52630*/  STL [R1+0x104], R10 ;  /* 0x0001040a01007387 */ /* 0x0001e40000100800 */
[----:B------:R-:W2:Y:S02]  /*52640*/  LDL.LU R13, [R1+0xb60] ;  /* 0x000b6000010d7983 */ /* 0x000ea40000300800 */
[----:B------:R-:W-:-:S02]  /*52650*/  FMUL R9, R3, R9 ;  /* 0x0000000903097220 */ /* 0x000fc40000400000 */
[----:B---3--:R-:W-:-:S03]  /*52660*/  FMUL R6, R3, R6 ;  /* 0x0000000603067220 */ /* 0x008fc60000400000 */
[----:B------:R3:W-:Y:S01]  /*52670*/  STL [R1+0xf0], R9 ;  /* 0x0000f00901007387 */ /* 0x0007e20000100800 */
[----:B-1----:R-:W2:Y:S02]  /*52680*/  LDL.LU R12, [R1+0xb64] ;  /* 0x000b6400010c7983 */ /* 0x002ea40000300800 */
[----:B------:R1:W-:Y:S02]  /*52690*/  STL [R1+0xf4], R6 ;  /* 0x0000f40601007387 */ /* 0x0003e40000100800 */
[----:B0-----:R-:W2:Y:S01]  /*526a0*/  LDL.LU R11, [R1+0xb50] ;  /* 0x000b5000010b7983 */ /* 0x001ea20000300800 */
[----:B------:R-:W2:Y:S04]  /*526b0*/  LDL.LU R10, [R1+0xb54] ;  /* 0x000b5400010a7983 */ /* 0x000ea80000300800 */
[----:B---3--:R-:W3:Y:S01]  /*526c0*/  LDL.LU R9, [R1+0xb40] ;  /* 0x000b400001097983 */ /* 0x008ee20000300800 */
[----:B-1----:R-:W3:Y:S02]  /*526d0*/  LDL.LU R6, [R1+0xb44] ;  /* 0x000b440001067983 */ /* 0x002ee40000300800 */
[----:B----4-:R-:W-:-:S02]  /*526e0*/  FMUL R17, R3, R15 ;  /* 0x0000000f03117220 */ /* 0x010fc40000400000 */
[----:B------:R-:W-:-:S03]  /*526f0*/  FMUL R16, R3, R14 ;  /* 0x0000000e03107220 */ /* 0x000fc60000400000 */
[----:B------:R-:W-:Y:S04]  /*52700*/  STL [R1+0xe0], R17 ;  /* 0x0000e01101007387 */ /* 0x000fe80000100800 */
[----:B------:R-:W-:Y:S01]  /*52710*/  STL [R1+0xe4], R16 ;  /* 0x0000e41001007387 */ /* 0x000fe20000100800 */
[----:B------:R-:W-:-:S03]  /*52720*/  FMUL R15, R3, R8 ;  /* 0x00000008030f7220 */ /* 0x000fc60000400000 */
[----:B------:R-:W4:Y:S01]  /*52730*/  LDL.LU R8, [R1+0xc38] ;  /* 0x000c380001087983 */ /* 0x000f220000300800 */
[----:B------:R-:W-:-:S03]  /*52740*/  FMUL R14, R3, R2 ;  /* 0x00000002030e7220 */ /* 0x000fc60000400000 */
[----:B------:R-:W-:Y:S01]  /*52750*/  STL [R1+0xd0], R15 ;  /* 0x0000d00f01007387 */ /* 0x000fe20000100800 */
[----:B------:R-:W4:Y:S02]  /*52760*/  LDL.LU R2, [R1+0xc3c] ;  /* 0x000c3c0001027983 */ /* 0x000f240000300800 */
[----:B--2---:R-:W-:Y:S01]  /*52770*/  FMUL R5, R3, R5 ;  /* 0x0000000503057220 */ /* 0x004fe20000400000 */
[----:B------:R-:W-:Y:S04]  /*52780*/  STL [R1+0xd4], R14 ;  /* 0x0000d40e01007387 */ /* 0x000fe80000100800 */
[----:B------:R0:W-:Y:S01]  /*52790*/  STL [R1+0xc0], R5 ;  /* 0x0000c00501007387 */ /* 0x0001e20000100800 */
[----:B------:R-:W-:-:S03]  /*527a0*/  FMUL R22, R22, 1.4426950216293334961 ;  /* 0x3fb8aa3b16167820 */ /* 0x000fc60000400000 */
[----:B0-----:R-:W2:Y:S01]  /*527b0*/  LDL.LU R5, [R1+0xc28] ;  /* 0x000c280001057983 */ /* 0x001ea20000300800 */
[----:B------:R-:W-:-:S03]  /*527c0*/  FMUL R14, R3, R4 ;  /* 0x00000004030e7220 */ /* 0x000fc60000400000 */
[----:B------:R-:W2:Y:S01]  /*527d0*/  LDL.LU R4, [R1+0xc2c] ;  /* 0x000c2c0001047983 */ /* 0x000ea20000300800 */
[----:B------:R-:W-:-:S03]  /*527e0*/  FMUL R13, R3, R13 ;  /* 0x0000000d030d7220 */ /* 0x000fc60000400000 */
[----:B------:R0:W-:Y:S01]  /*527f0*/  STL [R1+0xc4], R14 ;  /* 0x0000c40e01007387 */ /* 0x0001e20000100800 */
[----:B------:R-:W4:Y:S03]  /*52800*/  MUFU.EX2 R20, R22 ;  /* 0x0000001600147308 */ /* 0x000f260000000800 */
[----:B------:R1:W-:Y:S01]  /*52810*/  STL [R1+0xb0], R13 ;  /* 0x0000b00d01007387 */ /* 0x0003e20000100800 */
[C---:B------:R-:W-:Y:S02]  /*52820*/  FMUL R12, R3.reuse, R12 ;  /* 0x0000000c030c7220 */ /* 0x040fe40000400000 */
[C---:B------:R-:W-:Y:S02]  /*52830*/  FMUL R11, R3.reuse, R11 ;  /* 0x0000000b030b7220 */ /* 0x040fe40000400000 */
[C---:B------:R-:W-:Y:S01]  /*52840*/  FMUL R10, R3.reuse, R10 ;  /* 0x0000000a030a7220 */ /* 0x040fe20000400000 */
[----:B------:R-:W-:Y:S02]  /*52850*/  STL [R1+0xb4], R12 ;  /* 0x0000b40c01007387 */ /* 0x000fe40000100800 */
[----:B------:R-:W-:Y:S02]  /*52860*/  STL [R1+0xa0], R11 ;  /* 0x0000a00b01007387 */ /* 0x000fe40000100800 */
[----:B---3--:R-:W-:-:S02]  /*52870*/  FMUL R9, R3, R9 ;  /* 0x0000000903097220 */ /* 0x008fc40000400000 */
[----:B------:R-:W-:Y:S01]  /*52880*/  FMUL R3, R3, R6 ;  /* 0x0000000603037220 */ /* 0x000fe20000400000 */
[----:B------:R3:W-:Y:S01]  /*52890*/  STL [R1+0xa4], R10 ;  /* 0x0000a40a01007387 */ /* 0x0007e20000100800 */
[----:B------:R-:W2:Y:S02]  /*528a0*/  LDL.LU R16, [R1+0xc18] ;  /* 0x000c180001107983 */ /* 0x000ea40000300800 */
[----:B------:R-:W-:Y:S02]  /*528b0*/  STL [R1+0x90], R9 ;  /* 0x0000900901007387 */ /* 0x000fe40000100800 */
[----:B------:R-:W2:Y:S01]  /*528c0*/  LDL.LU R15, [R1+0xc1c] ;  /* 0x000c1c00010f7983 */ /* 0x000ea20000300800 */
[----:B------:R3:W-:Y:S01]  /*528d0*/  STL [R1+0x94], R3 ;  /* 0x0000940301007387 */ /* 0x0007e20000100800 */
[----:B0-----:R-:W2:Y:S02]  /*528e0*/  LDL.LU R14, [R1+0xc08] ;  /* 0x000c0800010e7983 */ /* 0x001ea40000300800 */
[----:B-1----:R-:W2:Y:S01]  /*528f0*/  LDL.LU R13, [R1+0xc0c] ;  /* 0x000c0c00010d7983 */ /* 0x002ea20000300800 */
[----:B---3--:R-:W3:Y:S01]  /*52900*/  LDL.LU R10, [R1+0xbf8] ;  /* 0x000bf800010a7983 */ /* 0x008ee20000300800 */
[----:B------:R-:W3:Y:S03]  /*52910*/  LDL.LU R6, [R1+0xbfc] ;  /* 0x000bfc0001067983 */ /* 0x000ee60000300800 */
[----:B------:R-:W3:Y:S01]  /*52920*/  LDL.LU R3, [R1+0xbe8] ;  /* 0x000be80001037983 */ /* 0x000ee20000300800 */
[----:B----4-:R-:W-:-:S02]  /*52930*/  FMUL R9, R20, R8 ;  /* 0x0000000814097220 */ /* 0x010fc40000400000 */
[----:B------:R-:W-:-:S03]  /*52940*/  FMUL R8, R20, R2 ;  /* 0x0000000214087220 */ /* 0x000fc60000400000 */
[----:B------:R0:W-:Y:S01]  /*52950*/  STL [R1+0x188], R9 ;  /* 0x0001880901007387 */ /* 0x0001e20000100800 */
[----:B------:R-:W4:Y:S03]  /*52960*/  LDL.LU R2, [R1+0xbec] ;  /* 0x000bec0001027983 */ /* 0x000f260000300800 */
[----:B------:R1:W-:Y:S01]  /*52970*/  STL [R1+0x18c], R8 ;  /* 0x00018c0801007387 */ /* 0x0003e20000100800 */
[----:B------:R-:W4:Y:S02]  /*52980*/  LDL.LU R12, [R1+0xbd8] ;  /* 0x000bd800010c7983 */ /* 0x000f240000300800 */
[C---:B--2---:R-:W-:Y:S02]  /*52990*/  FMUL R5, R20.reuse, R5 ;  /* 0x0000000514057220 */ /* 0x044fe40000400000 */
[----:B------:R-:W-:-:S03]  /*529a0*/  FMUL R4, R20, R4 ;  /* 0x0000000414047220 */ /* 0x000fc60000400000 */
[----:B------:R2:W-:Y:S01]  /*529b0*/  STL [R1+0x178], R5 ;  /* 0x0001780501007387 */ /* 0x0005e20000100800 */
[----:B------:R-:W4:Y:S03]  /*529c0*/  LDL.LU R11, [R1+0xbdc] ;  /* 0x000bdc00010b7983 */ /* 0x000f260000300800 */
[----:B------:R2:W-:Y:S01]  /*529d0*/  STL [R1+0x17c], R4 ;  /* 0x00017c0401007387 */ /* 0x0005e20000100800 */
[----:B0-----:R-:W4:Y:S02]  /*529e0*/  LDL.LU R9, [R1+0xbc8] ;  /* 0x000bc80001097983 */ /* 0x001f240000300800 */
[----:B-1----:R-:W4:Y:S01]  /*529f0*/  LDL.LU R8, [R1+0xbcc] ;  /* 0x000bcc0001087983 */ /* 0x002f220000300800 */
[----:B--2---:R-:W2:Y:S04]  /*52a00*/  LDL.LU R5, [R1+0xbb8] ;  /* 0x000bb80001057983 */ /* 0x004ea80000300800 */
[----:B------:R-:W2:Y:S01]  /*52a10*/  LDL.LU R4, [R1+0xbbc] ;  /* 0x000bbc0001047983 */ /* 0x000ea20000300800 */
[----:B------:R-:W-:-:S02]  /*52a20*/  FMUL R18, R20, R16 ;  /* 0x0000001014127220 */ /* 0x000fc40000400000 */
[C---:B------:R-:W-:Y:S02]  /*52a30*/  FMUL R17, R20.reuse, R15 ;  /* 0x0000000f14117220 */ /* 0x040fe40000400000 */
[C---:B------:R-:W-:Y:S02]  /*52a40*/  FMUL R16, R20.reuse, R14 ;  /* 0x0000000e14107220 */ /* 0x040fe40000400000 */
[C---:B------:R-:W-:Y:S01]  /*52a50*/  FMUL R15, R20.reuse, R13 ;  /* 0x0000000d140f7220 */ /* 0x040fe20000400000 */
[----:B------:R-:W-:Y:S01]  /*52a60*/  STL [R1+0x168], R18 ;  /* 0x0001681201007387 */ /* 0x000fe20000100800 */
[----:B------:R-:W-:Y:S02]  /*52a70*/  STL [R1+0x16c], R17 ;  /* 0x00016c1101007387 */ /* 0x000fe40000100800 */
[C---:B---3--:R-:W-:Y:S01]  /*52a80*/  FMUL R14, R20.reuse, R10 ;  /* 0x0000000a140e7220 */ /* 0x048fe20000400000 */
[----:B------:R-:W-:Y:S01]  /*52a90*/  STL [R1+0x158], R16 ;  /* 0x0001581001007387 */ /* 0x000fe20000100800 */
[----:B------:R-:W-:-:S02]  /*52aa0*/  FMUL R13, R20, R6 ;  /* 0x00000006140d7220 */ /* 0x000fc40000400000 */
[----:B------:R-:W-:Y:S02]  /*52ab0*/  STL [R1+0x15c], R15 ;  /* 0x00015c0f01007387 */ /* 0x000fe40000100800 */
[----:B------:R-:W3:Y:S01]  /*52ac0*/  LDL.LU R10, [R1+0xba8] ;  /* 0x000ba800010a7983 */ /* 0x000ee20000300800 */
[----:B------:R0:W-:Y:S01]  /*52ad0*/  STL [R1+0x148], R14 ;  /* 0x0001480e01007387 */ /* 0x0001e20000100800 */
[----:B------:R-:W3:Y:S02]  /*52ae0*/  LDL.LU R6, [R1+0xbac] ;  /* 0x000bac0001067983 */ /* 0x000ee40000300800 */
[----:B------:R4:W-:Y:S02]  /*52af0*/  STL [R1+0x14c], R13 ;  /* 0x00014c0d01007387 */ /* 0x0009e40000100800 */
[C---:B0-----:R-:W-:Y:S02]  /*52b00*/  FMUL R14, R20.reuse, R3 ;  /* 0x00000003140e7220 */ /* 0x041fe40000400000 */
[----:B------:R-:W3:Y:S03]  /*52b10*/  LDL.LU R3, [R1+0xb98] ;  /* 0x000b980001037983 */ /* 0x000ee60000300800 */
[----:B------:R-:W-:Y:S02]  /*52b20*/  STL [R1+0x138], R14 ;  /* 0x0001380e01007387 */ /* 0x000fe40000100800 */
[----:B----4-:R-:W-:-:S02]  /*52b30*/  FMUL R13, R20, R2 ;  /* 0x00000002140d7220 */ /* 0x010fc40000400000 */
[----:B------:R-:W4:Y:S01]  /*52b40*/  LDL.LU R2, [R1+0xb9c] ;  /* 0x000b9c0001027983 */ /* 0x000f220000300800 */
[C---:B------:R-:W-:Y:S02]  /*52b50*/  FMUL R12, R20.reuse, R12 ;  /* 0x0000000c140c7220 */ /* 0x040fe40000400000 */
[----:B------:R0:W-:Y:S03]  /*52b60*/  STL [R1+0x13c], R13 ;  /* 0x00013c0d01007387 */ /* 0x0001e60000100800 */
[----:B------:R1:W-:Y:S01]  /*52b70*/  STL [R1+0x128], R12 ;  /* 0x0001280c01007387 */ /* 0x0003e20000100800 */
[C---:B------:R-:W-:Y:S02]  /*52b80*/  FMUL R11, R20.reuse, R11 ;  /* 0x0000000b140b7220 */ /* 0x040fe40000400000 */
[C---:B------:R-:W-:Y:S02]  /*52b90*/  FMUL R9, R20.reuse, R9 ;  /* 0x0000000914097220 */ /* 0x040fe40000400000 */
[C---:B------:R-:W-:Y:S01]  /*52ba0*/  FMUL R8, R20.reuse, R8 ;  /* 0x0000000814087220 */ /* 0x040fe20000400000 */
[----:B------:R-:W-:Y:S02]  /*52bb0*/  STL [R1+0x12c], R11 ;  /* 0x00012c0b01007387 */ /* 0x000fe40000100800 */
[----:B------:R1:W-:Y:S02]  /*52bc0*/  STL [R1+0x118], R9 ;  /* 0x0001180901007387 */ /* 0x0003e40000100800 */
[C---:B--2---:R-:W-:Y:S01]  /*52bd0*/  FMUL R5, R20.reuse, R5 ;  /* 0x0000000514057220 */ /* 0x044fe20000400000 */
[----:B------:R2:W-:Y:S01]  /*52be0*/  STL [R1+0x11c], R8 ;  /* 0x00011c0801007387 */ /* 0x0005e20000100800 */
[----:B0-----:R-:W4:Y:S02]  /*52bf0*/  LDL.LU R13, [R1+0xb88] ;  /* 0x000b8800010d7983 */ /* 0x001f240000300800 */
[C---:B------:R-:W-:Y:S01]  /*52c00*/  FMUL R4, R20.reuse, R4 ;  /* 0x0000000414047220 */ /* 0x040fe20000400000 */
[----:B------:R0:W-:Y:S01]  /*52c10*/  STL [R1+0x108], R5 ;  /* 0x0001080501007387 */ /* 0x0001e20000100800 */
[----:B-1----:R-:W4:Y:S03]  /*52c20*/  LDL.LU R12, [R1+0xb8c] ;  /* 0x000b8c00010c7983 */ /* 0x002f260000300800 */
[----:B------:R1:W-:Y:S01]  /*52c30*/  STL [R1+0x10c], R4 ;  /* 0x00010c0401007387 */ /* 0x0003e20000100800 */
[----:B------:R-:W4:Y:S03]  /*52c40*/  LDL.LU R9, [R1+0xb78] ;  /* 0x000b780001097983 */ /* 0x000f260000300800 */
[----:B--2---:R-:W2:Y:S04]  /*52c50*/  LDL.LU R8, [R1+0xb7c] ;  /* 0x000b7c0001087983 */ /* 0x004ea80000300800 */
[----:B0-----:R-:W2:Y:S04]  /*52c60*/  LDL.LU R5, [R1+0xb68] ;  /* 0x000b680001057983 */ /* 0x001ea80000300800 */
[----:B-1----:R-:W2:Y:S01]  /*52c70*/  LDL.LU R4, [R1+0xb6c] ;  /* 0x000b6c0001047983 */ /* 0x002ea20000300800 */
[----:B------:R-:W2:Y:S02]  /*52c80*/  LDL.LU R15, [R1+0xb58] ;  /* 0x000b5800010f7983 */ /* 0x000ea40000300800 */
[----:B---3--:R-:W-:-:S02]  /*52c90*/  FMUL R10, R20, R10 ;  /* 0x0000000a140a7220 */ /* 0x008fc40000400000 */
[----:B------:R-:W-:-:S03]  /*52ca0*/  FMUL R6, R20, R6 ;  /* 0x0000000614067220 */ /* 0x000fc60000400000 */
[----:B------:R-:W-:Y:S01]  /*52cb0*/  STL [R1+0xf8], R10 ;  /* 0x0000f80a01007387 */ /* 0x000fe20000100800 */
[----:B------:R-:W3:Y:S02]  /*52cc0*/  LDL.LU R14, [R1+0xb5c] ;  /* 0x000b5c00010e7983 */ /* 0x000ee40000300800 */
[----:B------:R0:W-:Y:S02]  /*52cd0*/  STL [R1+0xfc], R6 ;  /* 0x0000fc0601007387 */ /* 0x0001e40000100800 */
[----:B------:R-:W3:Y:S02]  /*52ce0*/  LDL.LU R17, [R1+0xb48] ;  /* 0x000b480001117983 */ /* 0x000ee40000300800 */
[----:B------:R-:W-:-:S05]  /*52cf0*/  FMUL R3, R20, R3 ;  /* 0x0000000314037220 */ /* 0x000fca0000400000 */
[----:B------:R-:W-:Y:S01]  /*52d00*/  STL [R1+0xe8], R3 ;  /* 0x0000e80301007387 */ /* 0x000fe20000100800 */
[----:B------:R-:W3:Y:S02]  /*52d10*/  LDL.LU R16, [R1+0xb4c] ;  /* 0x000b4c0001107983 */ /* 0x000ee40000300800 */
[----:B----4-:R-:W-:-:S05]  /*52d20*/  FMUL R2, R20, R2 ;  /* 0x0000000214027220 */ /* 0x010fca0000400000 */
[----:B------:R1:W-:Y:S01]  /*52d30*/  STL [R1+0xec], R2 ;  /* 0x0000ec0201007387 */ /* 0x0003e20000100800 */
[----:B0-----:R-:W4:Y:S02]  /*52d40*/  LDL.LU R6, [R1+0x1454] ;  /* 0x0014540001067983 */ /* 0x001f240000300800 */
[----:B------:R-:W4:Y:S01]  /*52d50*/  LDL.64 R10, [R1+0x15f0] ;  /* 0x0015f000010a7983 */ /* 0x000f220000100a00 */
[----:B-1----:R-:W4:Y:S01]  /*52d60*/  LDL.64 R2, [R1+0x15f8] ;  /* 0x0015f80001027983 */ /* 0x002f220000100a00 */
[C---:B------:R-:W-:Y:S02]  /*52d70*/  FMUL R19, R20.reuse, R13 ;  /* 0x0000000d14137220 */ /* 0x040fe40000400000 */
[C---:B------:R-:W-:Y:S02]  /*52d80*/  FMUL R18, R20.reuse, R12 ;  /* 0x0000000c14127220 */ /* 0x040fe40000400000 */
[----:B------:R-:W4:Y:S01]  /*52d90*/  LDL.64 R12, [R1+0x15e8] ;  /* 0x0015e800010c7983 */ /* 0x000f220000100a00 */
[----:B------:R-:W-:-:S02]  /*52da0*/  FMUL R9, R20, R9 ;  /* 0x0000000914097220 */ /* 0x000fc40000400000 */
[C---:B--2---:R-:W-:Y:S01]  /*52db0*/  FMUL R8, R20.reuse, R8 ;  /* 0x0000000814087220 */ /* 0x044fe20000400000 */
[----:B------:R-:W-:Y:S01]  /*52dc0*/  STL [R1+0xd8], R19 ;  /* 0x0000d81301007387 */ /* 0x000fe20000100800 */
[----:B------:R0:W-:Y:S02]  /*52dd0*/  STL [R1+0xdc], R18 ;  /* 0x0000dc1201007387 */ /* 0x0001e40000100800 */
[----:B------:R-:W-:Y:S01]  /*52de0*/  STL [R1+0xc8], R9 ;  /* 0x0000c80901007387 */ /* 0x000fe20000100800 */
[----:B------:R1:W-:Y:S01]  /*52df0*/  STL [R1+0xcc], R8 ;  /* 0x0000cc0801007387 */ /* 0x0003e20000100800 */
[C---:B------:R-:W-:Y:S02]  /*52e00*/  FMUL R5, R20.reuse, R5 ;  /* 0x0000000514057220 */ /* 0x040fe40000400000 */
[C---:B0-----:R-:W-:Y:S01]  /*52e10*/  FMUL R18, R20.reuse, R4 ;  /* 0x0000000414127220 */ /* 0x041fe20000400000 */
[----:B-1----:R-:W2:Y:S02]  /*52e20*/  LDL.64 R8, [R1+0x15e0] ;  /* 0x0015e00001087983 */ /* 0x002ea40000100a00 */
[----:B------:R0:W-:Y:S02]  /*52e30*/  STL [R1+0xb8], R5 ;  /* 0x0000b80501007387 */ /* 0x0001e40000100800 */
[----:B------:R-:W-:-:S02]  /*52e40*/  FMUL R19, R20, R15 ;  /* 0x0000000f14137220 */ /* 0x000fc40000400000 */
[C---:B---3--:R-:W-:Y:S01]  /*52e50*/  FMUL R17, R20.reuse, R17 ;  /* 0x0000001114117220 */ /* 0x048fe20000400000 */
[----:B0-----:R-:W3:Y:S01]  /*52e60*/  LDL.64 R4, [R1+0x15d8] ;  /* 0x0015d80001047983 */ /* 0x001ee20000100a00 */
[----:B------:R0:W-:Y:S02]  /*52e70*/  STL [R1+0xbc], R18 ;  /* 0x0000bc1201007387 */ /* 0x0001e40000100800 */
[C---:B------:R-:W-:Y:S02]  /*52e80*/  FMUL R16, R20.reuse, R16 ;  /* 0x0000001014107220 */ /* 0x040fe40000400000 */
[----:B0-----:R-:W-:Y:S02]  /*52e90*/  FMUL R18, R20, R14 ;  /* 0x0000000e14127220 */ /* 0x001fe40000400000 */
[----:B------:R-:W3:Y:S01]  /*52ea0*/  LDL.64 R14, [R1+0x15d0] ;  /* 0x0015d000010e7983 */ /* 0x000ee20000100a00 */
[----:B------:R-:W-:Y:S02]  /*52eb0*/  STL [R1+0xa8], R19 ;  /* 0x0000a81301007387 */ /* 0x000fe40000100800 */
[----:B------:R-:W-:Y:S02]  /*52ec0*/  STL [R1+0xac], R18 ;  /* 0x0000ac1201007387 */ /* 0x000fe40000100800 */
[----:B------:R-:W-:Y:S01]  /*52ed0*/  STL [R1+0x98], R17 ;  /* 0x0000981101007387 */ /* 0x000fe20000100800 */
[----:B------:R0:W-:Y:S01]  /*52ee0*/  STL [R1+0x9c], R16 ;  /* 0x00009c1001007387 */ /* 0x0001e20000100800 */
[----:B----4-:R-:W-:-:S03]  /*52ef0*/  IMAD.WIDE R24, R0, 0x2, R2 ;  /* 0x0000000200187825 */ /* 0x010fc600078e0202 */
[----:B------:R-:W4:Y:S01]  /*52f00*/  LDL.64 R2, [R1+0x15c8] ;  /* 0x0015c80001027983 */ /* 0x000f220000100a00 */
[----:B------:R-:W-:Y:S02]  /*52f10*/  FFMA R6, R20, R6, R21 ;  /* 0x0000000614067223 */ /* 0x000fe40000000015 */
[C---:B------:R-:W-:Y:S01]  /*52f20*/  IMAD.WIDE R22, R0.reuse, 0x2, R10 ;  /* 0x0000000200167825 */ /* 0x040fe200078e020a */
[----:B------:R2:W4:Y:S04]  /*52f30*/  LDG.E.U16 R28, [R24.64] ;  /* 0x00000004181c7981 */ /* 0x000528000c1e1500 */
[----:B------:R1:W-:Y:S01]  /*52f40*/  STL [R1+0x1454], R6 ;  /* 0x0014540601007387 */ /* 0x0003e20000100800 */
[----:B------:R-:W4:Y:S03]  /*52f50*/  LDL.64 R10, [R1+0x15c0] ;  /* 0x0015c000010a7983 */ /* 0x000f260000100a00 */
[----:B0-----:R3:W4:Y:S01]  /*52f60*/  LDG.E.U16 R16, [R22.64] ;  /* 0x0000000416107981 */ /* 0x001722000c1e1500 */
[----:B------:R-:W-:-:S03]  /*52f70*/  IMAD.WIDE R20, R0, 0x2, R12 ;  /* 0x0000000200147825 */ /* 0x000fc600078e020c */
[----:B------:R-:W4:Y:S04]  /*52f80*/  LDL.64 R12, [R1+0x15b8] ;  /* 0x0015b800010c7983 */ /* 0x000f280000100a00 */
[----:B------:R0:W4:Y:S01]  /*52f90*/  LDG.E.U16 R17, [R20.64] ;  /* 0x0000000414117981 */ /* 0x000122000c1e1500 */
[----:B--2---:R-:W-:-:S03]  /*52fa0*/  IMAD.WIDE R24, R0, 0x2, R8 ;  /* 0x0000000200187825 */ /* 0x004fc600078e0208 */
[----:B------:R-:W2:Y:S04]  /*52fb0*/  LDL.64 R8, [R1+0x15b0] ;  /* 0x0015b00001087983 */ /* 0x000ea80000100a00 */
[----:B-1----:R4:W2:Y:S01]  /*52fc0*/  LDG.E.U16 R6, [R24.64] ;  /* 0x0000000418067981 */ /* 0x0028a2000c1e1500 */
[----:B---3--:R-:W-:-:S03]  /*52fd0*/  IMAD.WIDE R22, R0, 0x2, R4 ;  /* 0x0000000200167825 */ /* 0x008fc600078e0204 */
[----:B------:R-:W3:Y:S04]  /*52fe0*/  LDL.64 R4, [R1+0x15a8] ;  /* 0x0015a80001047983 */ /* 0x000ee80000100a00 */
[----:B------:R1:W3:Y:S01]  /*52ff0*/  LDG.E.U16 R29, [R22.64] ;  /* 0x00000004161d7981 */ /* 0x0002e2000c1e1500 */
[----:B0-----:R-:W-:-:S03]  /*53000*/  IMAD.WIDE R20, R0, 0x2, R14 ;  /* 0x0000000200147825 */ /* 0x001fc600078e020e */
[----:B------:R-:W3:Y:S04]  /*53010*/  LDL.64 R14, [R1+0x15a0] ;  /* 0x0015a000010e7983 */ /* 0x000ee80000100a00 */
[----:B------:R0:W3:Y:S01]  /*53020*/  LDG.E.U16 R26, [R20.64] ;  /* 0x00000004141a7981 */ /* 0x0000e2000c1e1500 */
[----:B----4-:R-:W-:-:S03]  /*53030*/  IMAD.WIDE R24, R0, 0x2, R2 ;  /* 0x0000000200187825 */ /* 0x010fc600078e0202 */
[----:B------:R-:W4:Y:S04]  /*53040*/  LDL.64 R2, [R1+0x1598] ;  /* 0x0015980001027983 */ /* 0x000f280000100a00 */
[----:B------:R2:W4:Y:S01]  /*53050*/  LDG.E.U16 R18, [R24.64] ;  /* 0x0000000418127981 */ /* 0x000522000c1e1500 */
[----:B-1----:R-:W-:-:S03]  /*53060*/  IMAD.WIDE R22, R0, 0x2, R10 ;  /* 0x0000000200167825 */ /* 0x002fc600078e020a */
[----:B------:R-:W4:Y:S04]  /*53070*/  LDL.64 R10, [R1+0x1590] ;  /* 0x00159000010a7983 */ /* 0x000f280000100a00 */
[----:B------:R3:W4:Y:S01]  /*53080*/  LDG.E.U16 R19, [R22.64] ;  /* 0x0000000416137981 */ /* 0x000722000c1e1500 */
[----:B0-----:R-:W-:-:S03]  /*53090*/  IMAD.WIDE R20, R0, 0x2, R12 ;  /* 0x0000000200147825 */ /* 0x001fc600078e020c */
[----:B------:R-:W4:Y:S04]  /*530a0*/  LDL.64 R12, [R1+0x1588] ;  /* 0x00158800010c7983 */ /* 0x000f280000100a00 */
[----:B------:R0:W4:Y:S01]  /*530b0*/  LDG.E.U16 R27, [R20.64] ;  /* 0x00000004141b7981 */ /* 0x000122000c1e1500 */
[----:B--2---:R-:W-:-:S03]  /*530c0*/  IMAD.WIDE R24, R0, 0x2, R8 ;  /* 0x0000000200187825 */ /* 0x004fc600078e0208 */
[----:B------:R-:W2:Y:S01]  /*530d0*/  LDL.64 R8, [R1+0x1580] ;  /* 0x0015800001087983 */ /* 0x000ea20000100a00 */
[----:B---3--:R-:W-:-:S03]  /*530e0*/  IMAD.WIDE R22, R0, 0x2, R4 ;  /* 0x0000000200167825 */ /* 0x008fc600078e0204 */
[----:B------:R-:W3:Y:S01]  /*530f0*/  LDL.64 R4, [R1+0x1578] ;  /* 0x0015780001047983 */ /* 0x000ee20000100a00 */
[----:B0-----:R-:W-:-:S03]  /*53100*/  IMAD.WIDE R20, R0, 0x2, R14 ;  /* 0x0000000200147825 */ /* 0x001fc600078e020e */
[----:B------:R-:W3:Y:S01]  /*53110*/  LDL.64 R14, [R1+0x1570] ;  /* 0x00157000010e7983 */ /* 0x000ee20000100a00 */
[----:B------:R0:W-:Y:S02]  /*53120*/  STL [R1+0x7a8], R28 ;  /* 0x0007a81c01007387 */ /* 0x0001e40000100800 */
[----:B------:R1:W-:Y:S02]  /*53130*/  STL [R1+0x79c], R16 ;  /* 0x00079c1001007387 */ /* 0x0003e40000100800 */
[----:B------:R1:W-:Y:S01]  /*53140*/  STL [R1+0x794], R17 ;  /* 0x0007941101007387 */ /* 0x0003e20000100800 */
[----:B0-----:R4:W3:Y:S04]  /*53150*/  LDG.E.U16 R28, [R24.64] ;  /* 0x00000004181c7981 */ /* 0x0018e8000c1e1500 */
[----:B-1----:R0:W3:Y:S04]  /*53160*/  LDG.E.U16 R16, [R22.64] ;  /* 0x0000000416107981 */ /* 0x0020e8000c1e1500 */
[----:B------:R1:W3:Y:S01]  /*53170*/  LDG.E.U16 R17, [R20.64] ;  /* 0x0000000414117981 */ /* 0x0002e2000c1e1500 */
[----:B----4-:R-:W-:-:S03]  /*53180*/  IMAD.WIDE R24, R0, 0x2, R2 ;  /* 0x0000000200187825 */ /* 0x010fc600078e0202 */
[----:B------:R-:W4:Y:S01]  /*53190*/  LDL.64 R2, [R1+0x1568] ;  /* 0x0015680001027983 */ /* 0x000f220000100a00 */
[----:B0-----:R-:W-:-:S03]  /*531a0*/  IMAD.WIDE R22, R0, 0x2, R10 ;  /* 0x0000000200167825 */ /* 0x001fc600078e020a */
[----:B------:R-:W4:Y:S01]  /*531b0*/  LDL.64 R10, [R1+0x1560] ;  /* 0x00156000010a7983 */ /* 0x000f220000100a00 */
[----:B-1----:R-:W-:-:S03]  /*531c0*/  IMAD.WIDE R20, R0, 0x2, R12 ;  /* 0x0000000200147825 */ /* 0x002fc600078e020c */
[----:B------:R-:W4:Y:S01]  /*531d0*/  LDL.64 R12, [R1+0x1558] ;  /* 0x00155800010c7983 */ /* 0x000f220000100a00 */
[----:B------:R0:W-:Y:S02]  /*531e0*/  STL [R1+0x790], R6 ;  /* 0x0007900601007387 */ /* 0x0001e40000100800 */
[----:B------:R1:W-:Y:S02]  /*531f0*/  STL [R1+0x788], R29 ;  /* 0x0007881d01007387 */ /* 0x0003e40000100800 */
[----:B------:R1:W-:Y:S01]  /*53200*/  STL [R1+0x780], R26 ;  /* 0x0007801a01007387 */ /* 0x0003e20000100800 */
[----:B0-----:R2:W4:Y:S04]  /*53210*/  LDG.E.U16 R6, [R24.64] ;  /* 0x0000000418067981 */ /* 0x001528000c1e1500 */
[----:B-1----:R3:W4:Y:S04]  /*53220*/  LDG.E.U16 R29, [R22.64] ;  /* 0x00000004161d7981 */ /* 0x002728000c1e1500 */
        /* <DEDUP_REMOVED lines=113> */
[----:B------:R0:W-:Y:S03]  /*53940*/  STL [R1+0x6f0], R18 ;  /* 0x0006f01201007387 */ /* 0x0001e60000100800 */
[----:B0-----:R2:W4:Y:S01]  /*53950*/  LDG.E.U16 R18, [R24.64] ;  /* 0x0000000418127981 */ /* 0x001522000c1e1500 */
[----:B-1----:R-:W-:-:S03]  /*53960*/  IMAD.WIDE R20, R0, 0x2, R12 ;  /* 0x0000000200147825 */ /* 0x002fc600078e020c */
[----:B------:R-:W4:Y:S01]  /*53970*/  LDL.64 R12, [R1+0x1440] ;  /* 0x00144000010c7983 */ /* 0x000f220000100a00 */
[----:B------:R0:W-:Y:S02]  /*53980*/  STL [R1+0x6ec], R19 ;  /* 0x0006ec1301007387 */ /* 0x0001e40000100800 */
[----:B------:R1:W-:Y:S01]  /*53990*/  STL [R1+0x6e8], R27 ;  /* 0x0006e81b01007387 */ /* 0x0003e20000100800 */
[----:B0-----:R3:W4:Y:S04]  /*539a0*/  LDG.E.U16 R19, [R22.64] ;  /* 0x0000000416137981 */ /* 0x001728000c1e1500 */
[----:B-1----:R0:W4:Y:S01]  /*539b0*/  LDG.E.U16 R27, [R20.64] ;  /* 0x00000004141b7981 */ /* 0x002122000c1e1500 */
[----:B--2---:R-:W-:-:S03]  /*539c0*/  IMAD.WIDE R24, R0, 0x2, R8 ;  /* 0x0000000200187825 */ /* 0x004fc600078e0208 */
[----:B------:R-:W2:Y:S01]  /*539d0*/  LDL.64 R8, [R1+0x1438] ;  /* 0x0014380001087983 */ /* 0x000ea20000100a00 */
[----:B---3--:R-:W-:-:S03]  /*539e0*/  IMAD.WIDE R22, R0, 0x2, R4 ;  /* 0x0000000200167825 */ /* 0x008fc600078e0204 */
[----:B------:R-:W3:Y:S01]  /*539f0*/  LDL.64 R4, [R1+0x1430] ;  /* 0x0014300001047983 */ /* 0x000ee20000100a00 */
[----:B------:R1:W-:Y:S02]  /*53a00*/  STL [R1+0x6e4], R28 ;  /* 0x0006e41c01007387 */ /* 0x0003e40000100800 */
[----:B------:R-:W-:Y:S02]  /*53a10*/  STL [R1+0x6dc], R17 ;  /* 0x0006dc1101007387 */ /* 0x000fe40000100800 */
[----:B------:R0:W-:Y:S01]  /*53a20*/  STL [R1+0x6e0], R16 ;  /* 0x0006e01001007387 */ /* 0x0001e20000100800 */
[----:B-1----:R4:W3:Y:S04]  /*53a30*/  LDG.E.U16 R28, [R24.64] ;  /* 0x00000004181c7981 */ /* 0x0028e8000c1e1500 */
[----:B0-----:R-:W3:Y:S04]  /*53a40*/  LDL.64 R16, [R1+0x1420] ;  /* 0x0014200001107983 */ /* 0x001ee80000100a00 */
[----:B------:R0:W-:Y:S01]  /*53a50*/  STL [R1+0x6d8], R6 ;  /* 0x0006d80601007387 */ /* 0x0001e20000100800 */
[----:B------:R1:W-:Y:S03]  /*53a60*/  STL [R1+0x6d4], R29 ;  /* 0x0006d41d01007387 */ /* 0x0003e60000100800 */
[----:B0-----:R0:W3:Y:S01]  /*53a70*/  LDG.E.U16 R6, [R22.64] ;  /* 0x0000000416067981 */ /* 0x0010e2000c1e1500 */
[----:B----4-:R-:W-:-:S03]  /*53a80*/  IMAD.WIDE R24, R0, 0x2, R2 ;  /* 0x0000000200187825 */ /* 0x010fc600078e0202 */
[----:B------:R-:W4:Y:S01]  /*53a90*/  LDL.64 R2, [R1+0x1418] ;  /* 0x0014180001027983 */ /* 0x000f220000100a00 */
[----:B------:R-:W-:-:S04]  /*53aa0*/  IMAD.WIDE R20, R0, 0x2, R14 ;  /* 0x0000000200147825 */ /* 0x000fc800078e020e */
[----:B------:R-:W4:Y:S02]  /*53ab0*/  LDL.64 R14, [R1+0x1410] ;  /* 0x00141000010e7983 */ /* 0x000f240000100a00 */
[C---:B0-----:R-:W-:Y:S02]  /*53ac0*/  IMAD.WIDE R22, R0.reuse, 0x2, R10 ;  /* 0x0000000200167825 */ /* 0x041fe400078e020a */
[----:B------:R-:W4:Y:S02]  /*53ad0*/  LDL.64 R10, [R1+0x1408] ;  /* 0x00140800010a7983 */ /* 0x000f240000100a00 */
[----:B------:R0:W-:Y:S02]  /*53ae0*/  STL [R1+0x6d0], R26 ;  /* 0x0006d01a01007387 */ /* 0x0001e40000100800 */
[----:B-1----:R1:W4:Y:S04]  /*53af0*/  LDG.E.U16 R29, [R20.64] ;  /* 0x00000004141d7981 */ /* 0x002328000c1e1500 */
[----:B------:R1:W-:Y:S04]  /*53b00*/  STL [R1+0x6cc], R18 ;  /* 0x0006cc1201007387 */ /* 0x0003e80000100800 */
[----:B0-----:R2:W4:Y:S01]  /*53b10*/  LDG.E.U16 R26, [R24.64] ;  /* 0x00000004181a7981 */ /* 0x001522000c1e1500 */
[----:B-1----:R-:W-:-:S03]  /*53b20*/  IMAD.WIDE R20, R0, 0x2, R12 ;  /* 0x0000000200147825 */ /* 0x002fc600078e020c */
[----:B------:R3:W4:Y:S04]  /*53b30*/  LDG.E.U16 R18, [R22.64] ;  /* 0x0000000416127981 */ /* 0x000728000c1e1500 */
[----:B------:R0:W-:Y:S01]  /*53b40*/  STL [R1+0x6c8], R19 ;  /* 0x0006c81301007387 */ /* 0x0001e20000100800 */
[----:B------:R-:W4:Y:S03]  /*53b50*/  LDL.64 R12, [R1+0x13d8] ;  /* 0x0013d800010c7983 */ /* 0x000f260000100a00 */
[----:B0-----:R0:W4:Y:S01]  /*53b60*/  LDG.E.U16 R19, [R20.64] ;  /* 0x0000000414137981 */ /* 0x001122000c1e1500 */
[----:B--2---:R-:W-:-:S03]  /*53b70*/  IMAD.WIDE R24, R0, 0x2, R8 ;  /* 0x0000000200187825 */ /* 0x004fc600078e0208 */
[----:B------:R-:W2:Y:S01]  /*53b80*/  LDL.64 R8, [R1+0x1400] ;  /* 0x0014000001087983 */ /* 0x000ea20000100a00 */
[----:B---3--:R-:W-:-:S03]  /*53b90*/  IMAD.WIDE R22, R0, 0x2, R4 ;  /* 0x0000000200167825 */ /* 0x008fc600078e0204 */
[----:B------:R-:W3:Y:S01]  /*53ba0*/  LDL.64 R4, [R1+0x13b0] ;  /* 0x0013b00001047983 */ /* 0x000ee20000100a00 */
[----:B------:R1:W-:Y:S03]  /*53bb0*/  STL [R1+0x6c4], R27 ;  /* 0x0006c41b01007387 */ /* 0x0003e60000100800 */
[----:B------:R0:W-:Y:S04]  /*53bc0*/  STL [R1+0x6c0], R28 ;  /* 0x0006c01c01007387 */ /* 0x0001e80000100800 */
[----:B-1----:R4:W3:Y:S04]  /*53bd0*/  LDG.E.U16 R27, [R24.64] ;  /* 0x00000004181b7981 */ /* 0x0028e8000c1e1500 */
[----:B0-----:R0:W3:Y:S04]  /*53be0*/  LDG.E.U16 R28, [R22.64] ;  /* 0x00000004161c7981 */ /* 0x0010e8000c1e1500 */
[----:B------:R1:W-:Y:S01]  /*53bf0*/  STL [R1+0x2ec], R6 ;  /* 0x0002ec0601007387 */ /* 0x0003e20000100800 */
[----:B----4-:R-:W-:-:S03]  /*53c00*/  IMAD.WIDE R24, R0, 0x2, R2 ;  /* 0x0000000200187825 */ /* 0x010fc600078e0202 */
[----:B------:R-:W4:Y:S01]  /*53c10*/  LDL.64 R2, [R1+0x1390] ;  /* 0x0013900001027983 */ /* 0x000f220000100a00 */
[----:B------:R-:W-:-:S04]  /*53c20*/  IMAD.WIDE R20, R0, 0x2, R16 ;  /* 0x0000000200147825 */ /* 0x000fc800078e0210 */
[----:B0-----:R-:W-:-:S04]  /*53c30*/  IMAD.WIDE R22, R0, 0x2, R14 ;  /* 0x0000000200167825 */ /* 0x001fc800078e020e */
[----:B------:R2:W4:Y:S01]  /*53c40*/  LDG.E.U16 R16, [R24.64] ;  /* 0x0000000418107981 */ /* 0x000522000c1e1500 */
[----:B------:R-:W4:Y:S04]  /*53c50*/  LDL.64 R14, [R1+0x1370] ;  /* 0x00137000010e7983 */ /* 0x000f280000100a00 */
[----:B-1----:R0:W4:Y:S04]  /*53c60*/  LDG.E.U16 R6, [R20.64] ;  /* 0x0000000414067981 */ /* 0x002128000c1e1500 */
[----:B------:R1:W4:Y:S01]  /*53c70*/  LDG.E.U16 R17, [R22.64] ;  /* 0x0000000416117981 */ /* 0x000322000c1e1500 */
[----:B0-----:R-:W-:-:S03]  /*53c80*/  IMAD.WIDE R20, R0, 0x2, R10 ;  /* 0x0000000200147825 */ /* 0x001fc600078e020a */
[----:B------:R-:W4:Y:S01]  /*53c90*/  LDL.64 R10, [R1+0x1350] ;  /* 0x00135000010a7983 */ /* 0x000f220000100a00 */
[----:B------:R0:W-:Y:S03]  /*53ca0*/  STL [R1+0x2e8], R29 ;  /* 0x0002e81d01007387 */ /* 0x0001e60000100800 */
[----:B0-----:R3:W4:Y:S01]  /*53cb0*/  LDG.E.U16 R29, [R20.64] ;  /* 0x00000004141d7981 */ /* 0x001722000c1e1500 */
[----:B-1----:R-:W-:-:S04]  /*53cc0*/  IMAD.WIDE R22, R0, 0x2, R12 ;  /* 0x0000000200167825 */ /* 0x002fc800078e020c */
[C---:B--2---:R-:W-:Y:S02]  /*53cd0*/  IMAD.WIDE R24, R0.reuse, 0x2, R8 ;  /* 0x0000000200187825 */ /* 0x044fe400078e0208 */
[----:B------:R-:W2:Y:S02]  /*53ce0*/  LDL.64 R8, [R1+0x1330] ;  /* 0x0013300001087983 */ /* 0x000ea40000100a00 */
[----:B------:R0:W-:Y:S02]  /*53cf0*/  STL [R1+0x2e4], R26 ;  /* 0x0002e41a01007387 */ /* 0x0001e40000100800 */
[----:B------:R-:W-:Y:S02]  /*53d00*/  STL [R1+0x2dc], R19 ;  /* 0x0002dc1301007387 */ /* 0x000fe40000100800 */
[----:B------:R1:W-:Y:S02]  /*53d10*/  STL [R1+0x2e0], R18 ;  /* 0x0002e01201007387 */ /* 0x0003e40000100800 */
[C---:B---3--:R-:W-:Y:S01]  /*53d20*/  IMAD.WIDE R20, R0.reuse, 0x2, R4 ;  /* 0x0000000200147825 */ /* 0x048fe200078e0204 */
[----:B------:R-:W3:Y:S04]  /*53d30*/  LDL.64 R12, [R1+0x12f0] ;  /* 0x0012f000010c7983 */ /* 0x000ee80000100a00 */
[----:B0-----:R4:W3:Y:S04]  /*53d40*/  LDG.E.U16 R26, [R24.64] ;  /* 0x00000004181a7981 */ /* 0x0018e8000c1e1500 */
[----:B-1----:R-:W3:Y:S01]  /*53d50*/  LDL.64 R18, [R1+0x1310] ;  /* 0x0013100001127983 */ /* 0x002ee20000100a00 */
[----:B------:R0:W-:Y:S03]  /*53d60*/  STL [R1+0x2d8], R27 ;  /* 0x0002d81b01007387 */ /* 0x0001e60000100800 */
[----:B0-----:R0:W3:Y:S04]  /*53d70*/  LDG.E.U16 R27, [R22.64] ;  /* 0x00000004161b7981 */ /* 0x0010e8000c1e1500 */
[----:B------:R1:W-:Y:S01]  /*53d80*/  STL [R1+0x2d4], R28 ;  /* 0x0002d41c01007387 */ /* 0x0003e20000100800 */
[----:B------:R-:W3:Y:S03]  /*53d90*/  LDL.64 R4, [R1+0x12d0] ;  /* 0x0012d00001047983 */ /* 0x000ee60000100a00 */
[----:B-1----:R1:W3:Y:S01]  /*53da0*/  LDG.E.U16 R28, [R20.64] ;  /* 0x00000004141c7981 */ /* 0x0022e2000c1e1500 */
[----:B----4-:R-:W-:-:S03]  /*53db0*/  IMAD.WIDE R24, R0, 0x2, R2 ;  /* 0x0000000200187825 */ /* 0x010fc600078e0202 */
[----:B------:R-:W4:Y:S01]  /*53dc0*/  LDL.64 R2, [R1+0x12b0] ;  /* 0x0012b00001027983 */ /* 0x000f220000100a00 */
[----:B------:R1:W-:Y:S03]  /*53dd0*/  STL [R1+0x2d0], R6 ;  /* 0x0002d00601007387 */ /* 0x0003e60000100800 */
[----:B------:R-:W-:Y:S01]  /*53de0*/  STL [R1+0x2c8], R17 ;  /* 0x0002c81101007387 */ /* 0x000fe20000100800 */
[----:B------:R1:W-:Y:S02]  /*53df0*/  STL [R1+0x2cc], R16 ;  /* 0x0002cc1001007387 */ /* 0x0003e40000100800 */
[C---:B0-----:R-:W-:Y:S01]  /*53e00*/  IMAD.WIDE R22, R0.reuse, 0x2, R14 ;  /* 0x0000000200167825 */ /* 0x041fe200078e020e */
[----:B-1----:R2:W4:Y:S04]  /*53e10*/  LDG.E.U16 R6, [R24.64] ;  /* 0x0000000418067981 */ /* 0x002528000c1e1500 */
[----:B------:R-:W4:Y:S01]  /*53e20*/  LDL.64 R16, [R1+0x1290] ;  /* 0x0012900001107983 */ /* 0x000f220000100a00 */
[----:B------:R-:W-:-:S03]  /*53e30*/  IMAD.WIDE R20, R0, 0x2, R10 ;  /* 0x0000000200147825 */ /* 0x000fc600078e020a */
[----:B------:R0:W-:Y:S04]  /*53e40*/  STL [R1+0x2c4], R29 ;  /* 0x0002c41d01007387 */ /* 0x0001e80000100800 */
[----:B0-----:R0:W4:Y:S01]  /*53e50*/  LDG.E.U16 R29, [R22.64] ;  /* 0x00000004161d7981 */ /* 0x001122000c1e1500 */
[----:B--2---:R-:W-:-:S03]  /*53e60*/  IMAD.WIDE R24, R0, 0x2, R8 ;  /* 0x0000000200187825 */ /* 0x004fc600078e0208 */
[----:B---3--:R1:W-:Y:S01]  /*53e70*/  STL [R1+0x2c0], R26 ;  /* 0x0002c01a01007387 */ /* 0x0083e20000100800 */
[----:B------:R-:W2:Y:S02]  /*53e80*/  LDL.64 R14, [R1+0x13f8] ;  /* 0x0013f800010e7983 */ /* 0x000ea40000100a00 */
[----:B------:R-:W3:Y:S02]  /*53e90*/  LDL.64 R10, [R1+0x13e8] ;  /* 0x0013e800010a7983 */ /* 0x000ee40000100a00 */
[----:B------:R-:W3:Y:S02]  /*53ea0*/  LDL.64 R8, [R1+0x13e0] ;  /* 0x0013e00001087983 */ /* 0x000ee40000100a00 */
[C---:B0-----:R-:W-:Y:S02]  /*53eb0*/  IMAD.WIDE R22, R0.reuse, 0x2, R18 ;  /* 0x0000000200167825 */ /* 0x041fe400078e0212 */
[----:B------:R0:W3:Y:S04]  /*53ec0*/  LDG.E.U16 R19, [R24.64] ;  /* 0x0000000418137981 */ /* 0x0000e8000c1e1500 */
[----:B-1----:R1:W3:Y:S04]  /*53ed0*/  LDG.E.U16 R26, [R20.64] ;  /* 0x00000004141a7981 */ /* 0x0022e8000c1e1500 */
[----:B------:R0:W-:Y:S04]  /*53ee0*/  STL [R1+0x2bc], R27 ;  /* 0x0002bc1b01007387 */ /* 0x0001e80000100800 */
[----:B0-----:R4:W3:Y:S04]  /*53ef0*/  LDG.E.U16 R27, [R22.64] ;  /* 0x00000004161b7981 */ /* 0x0018e8000c1e1500 */
[----:B------:R0:W-:Y:S01]  /*53f00*/  STL [R1+0x2b8], R28 ;  /* 0x0002b81c01007387 */ /* 0x0001e20000100800 */
[----:B-1----:R-:W-:-:S04]  /*53f10*/  IMAD.WIDE R20, R0, 0x2, R12 ;  /* 0x0000000200147825 */ /* 0x002fc800078e020c */
[----:B------:R-:W3:Y:S02]  /*53f20*/  LDL.64 R12, [R1+0x13c8] ;  /* 0x0013c800010c7983 */ /* 0x000ee40000100a00 */
[C---:B------:R-:W-:Y:S02]  /*53f30*/  IMAD.WIDE R24, R0.reuse, 0x2, R4 ;  /* 0x0000000200187825 */ /* 0x040fe400078e0204 */
[----:B------:R-:W3:Y:S04]  /*53f40*/  LDL.64 R4, [R1+0x13c0] ;  /* 0x0013c00001047983 */ /* 0x000ee80000100a00 */
[----:B0-----:R0:W3:Y:S01]  /*53f50*/  LDG.E.U16 R28, [R20.64] ;  /* 0x00000004141c7981 */ /* 0x0010e2000c1e1500 */
[----:B----4-:R-:W-:-:S03]  /*53f60*/  IMAD.WIDE R22, R0, 0x2, R2 ;  /* 0x0000000200167825 */ /* 0x010fc600078e0202 */
[----:B------:R-:W4:Y:S04]  /*53f70*/  LDL.64 R2, [R1+0x13b8] ;  /* 0x0013b80001027983 */ /* 0x000f280000100a00 */
[----:B------:R1:W-:Y:S01]  /*53f80*/  STL [R1+0x2b4], R6 ;  /* 0x0002b40601007387 */ /* 0x0003e20000100800 */
[----:B0-----:R-:W-:-:S03]  /*53f90*/  IMAD.WIDE R20, R0, 0x2, R16 ;  /* 0x0000000200147825 */ /* 0x001fc600078e0210 */
[----:B------:R2:W4:Y:S04]  /*53fa0*/  LDG.E.U16 R17, [R24.64] ;  /* 0x0000000418117981 */ /* 0x000528000c1e1500 */
[----:B------:R0:W4:Y:S04]  /*53fb0*/  LDG.E.U16 R18, [R20.64] ;  /* 0x0000000414127981 */ /* 0x000128000c1e1500 */
[----:B-1----:R3:W4:Y:S01]  /*53fc0*/  LDG.E.U16 R6, [R22.64] ;  /* 0x0000000416067981 */ /* 0x002722000c1e1500 */
[----:B--2---:R-:W-:-:S04]  /*53fd0*/  IMAD.WIDE R24, R0, 0x2, R14 ;  /* 0x0000000200187825 */ /* 0x004fc800078e020e */
[----:B---3--:R-:W-:-:S04]  /*53fe0*/  IMAD.WIDE R22, R0, 0x2, R10 ;  /* 0x0000000200167825 */ /* 0x008fc800078e020a */
[C---:B0-----:R-:W-:Y:S01]  /*53ff0*/  IMAD.WIDE R20, R0.reuse, 0x2, R8 ;  /* 0x0000000200147825 */ /* 0x041fe200078e0208 */
[----:B------:R-:W2:Y:S04]  /*54000*/  LDL.64 R14, [R1+0x13a8] ;  /* 0x0013a800010e7983 */ /* 0x000ea80000100a00 */
[----:B------:R-:W3:Y:S04]  /*54010*/  LDL.64 R10, [R1+0x13a0] ;  /* 0x0013a000010a7983 */ /* 0x000ee80000100a00 */
[----:B------:R-:W2:Y:S01]  /*54020*/  LDL.64 R8, [R1+0x1398] ;  /* 0x0013980001087983 */ /* 0x000ea20000100a00 */
[----:B------:R0:W-:Y:S03]  /*54030*/  STL [R1+0x2b0], R29 ;  /* 0x0002b01d01007387 */ /* 0x0001e60000100800 */
[----:B------:R1:W-:Y:S01]  /*54040*/  STL [R1+0x2ac], R26 ;  /* 0x0002ac1a01007387 */ /* 0x0003e20000100800 */
[----:B------:R1:W-:Y:S03]  /*54050*/  STL [R1+0x2a8], R19 ;  /* 0x0002a81301007387 */ /* 0x0003e60000100800 */
[----:B0-----:R0:W3:Y:S04]  /*54060*/  LDG.E.U16 R29, [R24.64] ;  /* 0x00000004181d7981 */ /* 0x0010e8000c1e1500 */
[----:B-1----:R1:W3:Y:S04]  /*54070*/  LDG.E.U16 R26, [R22.64] ;  /* 0x00000004161a7981 */ /* 0x0022e8000c1e1500 */
[----:B------:R4:W3:Y:S01]  /*54080*/  LDG.E.U16 R19, [R20.64] ;  /* 0x0000000414137981 */ /* 0x0008e2000c1e1500 */
[----:B0-----:R-:W-:-:S04]  /*54090*/  IMAD.WIDE R24, R0, 0x2, R12 ;  /* 0x0000000200187825 */ /* 0x001fc800078e020c */
[----:B----4-:R-:W-:-:S05]  /*540a0*/  IMAD.WIDE R20, R0, 0x2, R2 ;  /* 0x0000000200147825 */ /* 0x010fca00078e0202 */
[----:B------:R2:W4:Y:S01]  /*540b0*/  LDG.E.U16 R12, [R20.64] ;  /* 0x00000004140c7981 */ /* 0x000522000c1e1500 */
[----:B-1----:R-:W-:-:S04]  /*540c0*/  IMAD.WIDE R22, R0, 0x2, R4 ;  /* 0x0000000200167825 */ /* 0x002fc800078e0204 */
[C---:B--2---:R-:W-:Y:S01]  /*540d0*/  IMAD.WIDE R20, R0.reuse, 0x2, R8 ;  /* 0x0000000200147825 */ /* 0x044fe200078e0208 */
[----:B---3--:R-:W-:Y:S03]  /*540e0*/  STL [R1+0x2f2c], R19 ;  /* 0x002f2c1301007387 */ /* 0x008fe60000100800 */
[----:B------:R0:W-:Y:S02]  /*540f0*/  STL [R1+0x2a4], R27 ;  /* 0x0002a41b01007387 */ /* 0x0001e40000100800 */
[----:B------:R-:W2:Y:S02]  /*54100*/  LDL.64 R4, [R1+0x1388] ;  /* 0x0013880001047983 */ /* 0x000ea40000100a00 */
[----:B------:R-:W3:Y:S01]  /*54110*/  LDL.64 R2, [R1+0x1368] ;  /* 0x0013680001027983 */ /* 0x000ee20000100a00 */
[----:B------:R1:W-:Y:S01]  /*54120*/  STL [R1+0x2a0], R28 ;  /* 0x0002a01c01007387 */ /* 0x0003e20000100800 */
[----:B------:R1:W-:Y:S03]  /*54130*/  STL [R1+0x29c], R17 ;  /* 0x00029c1101007387 */ /* 0x0003e60000100800 */
[----:B0-----:R0:W3:Y:S04]  /*54140*/  LDG.E.U16 R27, [R24.64] ;  /* 0x00000004181b7981 */ /* 0x0010e8000c1e1500 */
[----:B-1----:R1:W3:Y:S04]  /*54150*/  LDG.E.U16 R28, [R22.64] ;  /* 0x00000004161c7981 */ /* 0x0022e8000c1e1500 */
[----:B------:R-:W3:Y:S01]  /*54160*/  LDL.64 R16, [R1+0x1348] ;  /* 0x0013480001107983 */ /* 0x000ee20000100a00 */
[----:B-1----:R-:W-:-:S03]  /*54170*/  IMAD.WIDE R22, R0, 0x2, R10 ;  /* 0x0000000200167825 */ /* 0x002fc600078e020a */
[----:B------:R1:W3:Y:S04]  /*54180*/  LDG.E.U16 R10, [R20.64] ;  /* 0x00000004140a7981 */ /* 0x0002e8000c1e1500 */
[----:B------:R3:W3:Y:S01]  /*54190*/  LDG.E.U16 R13, [R22.64] ;  /* 0x00000004160d7981 */ /* 0x0006e2000c1e1500 */
[----:B0-----:R-:W-:-:S03]  /*541a0*/  IMAD.WIDE R24, R0, 0x2, R14 ;  /* 0x0000000200187825 */ /* 0x001fc600078e020e */
[----:B----4-:R-:W-:Y:S01]  /*541b0*/  STL [R1+0x2f30], R12 ;  /* 0x002f300c01007387 */ /* 0x010fe20000100800 */
[----:B------:R-:W4:Y:S02]  /*541c0*/  LDL.64 R14, [R1+0x1328] ;  /* 0x00132800010e7983 */ /* 0x000f240000100a00 */
[----:B------:R-:W4:Y:S02]  /*541d0*/  LDL.64 R8, [R1+0x1308] ;  /* 0x0013080001087983 */ /* 0x000f240000100a00 */
[----:B------:R0:W-:Y:S01]  /*541e0*/  STL [R1+0x298], R6 ;  /* 0x0002980601007387 */ /* 0x0001e20000100800 */
[----:B------:R1:W-:Y:S04]  /*541f0*/  STL [R1+0x294], R18 ;  /* 0x0002941201007387 */ /* 0x0003e80000100800 */
[----:B0-----:R2:W4:Y:S04]  /*54200*/  LDG.E.U16 R6, [R24.64] ;  /* 0x0000000418067981 */ /* 0x001528000c1e1500 */
[----:B-1----:R-:W4:Y:S01]  /*54210*/  LDL.64 R18, [R1+0x12e8] ;  /* 0x0012e80001127983 */ /* 0x002f220000100a00 */
[----:B--2---:R-:W-:-:S04]  /*54220*/  IMAD.WIDE R24, R0, 0x2, R4 ;  /* 0x0000000200187825 */ /* 0x004fc800078e0204 */
[----:B---3--:R-:W-:-:S04]  /*54230*/  IMAD.WIDE R22, R0, 0x2, R2 ;  /* 0x0000000200167825 */ /* 0x008fc800078e0202 */
[C---:B------:R-:W-:Y:S01]  /*54240*/  IMAD.WIDE R20, R0.reuse, 0x2, R16 ;  /* 0x0000000200147825 */ /* 0x040fe200078e0210 */
[----:B------:R-:W-:Y:S03]  /*54250*/  STL [R1+0x2f88], R13 ;  /* 0x002f880d01007387 */ /* 0x000fe60000100800 */
[----:B------:R0:W-:Y:S02]  /*54260*/  STL [R1+0x2f34], R10 ;  /* 0x002f340a01007387 */ /* 0x0001e40000100800 */
[----:B------:R-:W2:Y:S02]  /*54270*/  LDL.64 R4, [R1+0x12a8] ;  /* 0x0012a80001047983 */ /* 0x000ea40000100a00 */
[----:B------:R-:W3:Y:S01]  /*54280*/  LDL.64 R2, [R1+0x1288] ;  /* 0x0012880001027983 */ /* 0x000ee20000100a00 */
[----:B0-----:R-:W3:Y:S01]  /*54290*/  LDL.64 R10, [R1+0x12c8] ;  /* 0x0012c800010a7983 */ /* 0x001ee20000100a00 */
[----:B------:R0:W-:Y:S02]  /*542a0*/  STL [R1+0x290], R29 ;  /* 0x0002901d01007387 */ /* 0x0001e40000100800 */
[----:B------:R-:W-:Y:S02]  /*542b0*/  STL [R1+0x28c], R26 ;  /* 0x00028c1a01007387 */ /* 0x000fe40000100800 */
[----:B------:R1:W-:Y:S01]  /*542c0*/  STL [R1+0x284], R27 ;  /* 0x0002841b01007387 */ /* 0x0003e20000100800 */
[----:B------:R-:W3:Y:S04]  /*542d0*/  LDL.64 R16, [R1+0x1380] ;  /* 0x0013800001107983 */ /* 0x000ee80000100a00 */
[----:B0-----:R4:W3:Y:S04]  /*542e0*/  LDG.E.U16 R29, [R24.64] ;  /* 0x00000004181d7981 */ /* 0x0018e8000c1e1500 */
[----:B-1----:R0:W3:Y:S04]  /*542f0*/  LDG.E.U16 R27, [R20.64] ;  /* 0x00000004141b7981 */ /* 0x0020e8000c1e1500 */
[----:B------:R1:W3:Y:S01]  /*54300*/  LDG.E.U16 R26, [R22.64] ;  /* 0x00000004161a7981 */ /* 0x0002e2000c1e1500 */
[----:B----4-:R-:W-:-:S03]  /*54310*/  IMAD.WIDE R24, R0, 0x2, R14 ;  /* 0x0000000200187825 */ /* 0x010fc600078e020e */
[----:B------:R-:W4:Y:S01]  /*54320*/  LDL.64 R14, [R1+0x1378] ;  /* 0x00137800010e7983 */ /* 0x000f220000100a00 */
[----:B0-----:R-:W-:-:S04]  /*54330*/  IMAD.WIDE R20, R0, 0x2, R18 ;  /* 0x0000000200147825 */ /* 0x001fc800078e0212 */
[C---:B-1----:R-:W-:Y:S01]  /*54340*/  IMAD.WIDE R22, R0.reuse, 0x2, R8 ;  /* 0x0000000200167825 */ /* 0x042fe200078e0208 */
[----:B------:R0:W4:Y:S04]  /*54350*/  LDG.E.U16 R19, [R24.64] ;  /* 0x0000000418137981 */ /* 0x000128000c1e1500 */
[----:B------:R3:W4:Y:S04]  /*54360*/  LDG.E.U16 R13, [R20.64] ;  /* 0x00000004140d7981 */ /* 0x000728000c1e1500 */
[----:B------:R-:W4:Y:S01]  /*54370*/  LDL.64 R8, [R1+0x1360] ;  /* 0x0013600001087983 */ /* 0x000f220000100a00 */
[----:B------:R-:W-:Y:S03]  /*54380*/  STL [R1+0x280], R28 ;  /* 0x0002801c01007387 */ /* 0x000fe60000100800 */
[----:B------:R2:W4:Y:S02]  /*54390*/  LDG.E.U16 R12, [R22.64] ;  /* 0x00000004160c7981 */ /* 0x000524000c1e1500 */
[----:B--2---:R-:W-:-:S04]  /*543a0*/  IMAD.WIDE R22, R0, 0x2, R4 ;  /* 0x0000000200167825 */ /* 0x004fc800078e0204 */
[C---:B---3--:R-:W-:Y:S01]  /*543b0*/  IMAD.WIDE R20, R0.reuse, 0x2, R2 ;  /* 0x0000000200147825 */ /* 0x048fe200078e0202 */
[----:B------:R4:W2:Y:S03]  /*543c0*/  LDG.E.U16 R18, [R22.64] ;  /* 0x0000000416127981 */ /* 0x0008a6000c1e1500 */
[----:B0-----:R-:W-:-:S04]  /*543d0*/  IMAD.WIDE R24, R0, 0x2, R10 ;  /* 0x0000000200187825 */ /* 0x001fc800078e020a */
[C---:B----4-:R-:W-:Y:S01]  /*543e0*/  IMAD.WIDE R22, R0.reuse, 0x2, R14 ;  /* 0x0000000200167825 */ /* 0x050fe200078e020e */
[----:B------:R0:W-:Y:S03]  /*543f0*/  STL [R1+0x2fac], R13 ;  /* 0x002fac0d01007387 */ /* 0x0001e60000100800 */
[----:B------:R-:W3:Y:S02]  /*54400*/  LDL.64 R10, [R1+0x1358] ;  /* 0x00135800010a7983 */ /* 0x000ee40000100a00 */
[----:B------:R-:W4:Y:S02]  /*54410*/  LDL.64 R4, [R1+0x1340] ;  /* 0x0013400001047983 */ /* 0x000f240000100a00 */
[----:B------:R1:W-:Y:S01]  /*54420*/  STL [R1+0x278], R6 ;  /* 0x0002780601007387 */ /* 0x0003e20000100800 */
[----:B------:R-:W2:Y:S01]  /*54430*/  LDL.64 R2, [R1+0x1338] ;  /* 0x0013380001027983 */ /* 0x000ea20000100a00 */
[----:B------:R1:W-:Y:S03]  /*54440*/  STL [R1+0x26c], R29 ;  /* 0x00026c1d01007387 */ /* 0x0003e60000100800 */
[----:B0-----:R0:W2:Y:S04]  /*54450*/  LDG.E.U16 R13, [R24.64] ;  /* 0x00000004180d7981 */ /* 0x0010a8000c1e1500 */
[----:B-1----:R1:W2:Y:S04]  /*54460*/  LDG.E.U16 R6, [R20.64] ;  /* 0x0000000414067981 */ /* 0x0022a8000c1e1500 */
[----:B------:R-:W2:Y:S01]  /*54470*/  LDL.64 R28, [R1+0x1320] ;  /* 0x00132000011c7983 */ /* 0x000ea20000100a00 */
[----:B------:R-:W-:Y:S02]  /*54480*/  STL [R1+0x264], R27 ;  /* 0x0002641b01007387 */ /* 0x000fe40000100800 */
[----:B------:R1:W-:Y:S02]  /*54490*/  STL [R1+0x268], R26 ;  /* 0x0002681a01007387 */ /* 0x0003e40000100800 */
[----:B------:R-:W2:Y:S02]  /*544a0*/  LDL.64 R14, [R1+0x1300] ;  /* 0x00130000010e7983 */ /* 0x000ea40000100a00 */
[----:B0-----:R-:W-:-:S04]  /*544b0*/  IMAD.WIDE R24, R0, 0x2, R16 ;  /* 0x0000000200187825 */ /* 0x001fc800078e0210 */
[C---:B-1----:R-:W-:Y:S02]  /*544c0*/  IMAD.WIDE R20, R0.reuse, 0x2, R8 ;  /* 0x0000000200147825 */ /* 0x042fe400078e0208 */
[----:B------:R-:W2:Y:S04]  /*544d0*/  LDG.E.U16 R9, [R22.64] ;  /* 0x0000000416097981 */ /* 0x000ea8000c1e1500 */
[----:B------:R-:W2:Y:S01]  /*544e0*/  LDL.64 R26, [R1+0x1318] ;  /* 0x00131800011a7983 */ /* 0x000ea20000100a00 */
[----:B------:R0:W-:Y:S03]  /*544f0*/  STL [R1+0x260], R19 ;  /* 0x0002601301007387 */ /* 0x0001e60000100800 */
[----:B0-----:R-:W2:Y:S04]  /*54500*/  LDG.E.U16 R19, [R24.64] ;  /* 0x0000000418137981 */ /* 0x001ea8000c1e1500 */
[----:B--2---:R-:W-:Y:S01]  /*54510*/  STL [R1+0x2f8c], R19 ;  /* 0x002f8c1301007387 */ /* 0x004fe20000100800 */
[----:B------:R-:W-:Y:S02]  /*54520*/  STL [R1+0x2f38], R9 ;  /* 0x002f380901007387 */ /* 0x000fe40000100800 */
[----:B------:R0:W-:Y:S02]  /*54530*/  STL [R1+0x25c], R12 ;  /* 0x00025c0c01007387 */ /* 0x0001e40000100800 */
[----:B0-----:R0:W2:Y:S02]  /*54540*/  LDG.E.U16 R12, [R20.64] ;  /* 0x00000004140c7981 */ /* 0x0010a4000c1e1500 */
[----:B0-----:R-:W-:-:S04]  /*54550*/  IMAD.WIDE R20, R0, 0x2, R2 ;  /* 0x0000000200147825 */ /* 0x001fc800078e0202 */
[----:B---3--:R-:W-:-:S04]  /*54560*/  IMAD.WIDE R24, R0, 0x2, R10 ;  /* 0x0000000200187825 */ /* 0x008fc800078e020a */
[C---:B----4-:R-:W-:Y:S01]  /*54570*/  IMAD.WIDE R22, R0.reuse, 0x2, R4 ;  /* 0x0000000200167825 */ /* 0x050fe200078e0204 */
[----:B------:R0:W3:Y:S04]  /*54580*/  LDG.E.U16 R17, [R20.64] ;  /* 0x0000000414117981 */ /* 0x0000e8000c1e1500 */
[----:B------:R1:W4:Y:S02]  /*54590*/  LDG.E.U16 R10, [R22.64] ;  /* 0x00000004160a7981 */ /* 0x000324000c1e1500 */
[C---:B-1----:R-:W-:Y:S02]  /*545a0*/  IMAD.WIDE R22, R0.reuse, 0x2, R26 ;  /* 0x0000000200167825 */ /* 0x042fe400078e021a */
[----:B--2---:R-:W-:Y:S02]  /*545b0*/  STL [R1+0x2f90], R12 ;  /* 0x002f900c01007387 */ /* 0x004fe40000100800 */
[----:B------:R-:W2:Y:S02]  /*545c0*/  LDL.64 R2, [R1+0x12f8] ;  /* 0x0012f80001027983 */ /* 0x000ea40000100a00 */
[----:B------:R1:W-:Y:S02]  /*545d0*/  STL [R1+0x254], R13 ;  /* 0x0002540d01007387 */ /* 0x0003e40000100800 */
[----:B------:R-:W3:Y:S01]  /*545e0*/  LDL.64 R4, [R1+0x12d8] ;  /* 0x0012d80001047983 */ /* 0x000ee20000100a00 */
[----:B------:R-:W3:Y:S01]  /*545f0*/  LDG.E.U16 R16, [R22.64] ;  /* 0x0000000416107981 */ /* 0x000ee2000c1e1500 */
[----:B0-----:R-:W-:-:S03]  /*54600*/  IMAD.WIDE R20, R0, 0x2, R14 ;  /* 0x0000000200147825 */ /* 0x001fc600078e020e */
[----:B------:R-:W0:Y:S04]  /*54610*/  LDS R26, [R7.X4+0x20500] ;  /* 0x02050000071a7984 */ /* 0x000e280000004800 */
[----:B------:R3:W4:Y:S04]  /*54620*/  LDG.E.U16 R27, [R20.64] ;  /* 0x00000004141b7981 */ /* 0x000728000c1e1500 */
[----:B-1----:R-:W4:Y:S01]  /*54630*/  LDL.64 R12, [R1+0x12e0] ;  /* 0x0012e000010c7983 */ /* 0x002f220000100a00 */
[----:B------:R1:W-:Y:S03]  /*54640*/  STL [R1+0x250], R18 ;  /* 0x0002501201007387 */ /* 0x0003e60000100800 */
[----:B-1----:R1:W4:Y:S02]  /*54650*/  LDG.E.U16 R18, [R24.64] ;  /* 0x0000000418127981 */ /* 0x002324000c1e1500 */
[----:B-1----:R-:W-:-:S05]  /*54660*/  IMAD.WIDE R24, R0, 0x2, R28 ;  /* 0x0000000200187825 */ /* 0x002fca00078e021c */
[----:B------:R2:W4:Y:S02]  /*54670*/  LDG.E.U16 R9, [R24.64] ;  /* 0x0000000418097981 */ /* 0x000524000c1e1500 */
[----:B--2---:R-:W-:-:S05]  /*54680*/  IMAD.WIDE R24, R0, 0x2, R2 ;  /* 0x0000000200187825 */ /* 0x004fca00078e0202 */
[----:B------:R-:W2:Y:S01]  /*54690*/  LDG.E.U16 R15, [R24.64] ;  /* 0x00000004180f7981 */ /* 0x000ea2000c1e1500 */
[----:B---3--:R-:W-:-:S05]  /*546a0*/  IMAD.WIDE R20, R0, 0x2, R4 ;  /* 0x0000000200147825 */ /* 0x008fca00078e0204 */
[----:B------:R1:W3:Y:S04]  /*546b0*/  LDG.E.U16 R14, [R20.64] ;  /* 0x00000004140e7981 */ /* 0x0002e8000c1e1500 */
[----:B----4-:R-:W-:Y:S01]  /*546c0*/  STL [R1+0x2f3c], R18 ;  /* 0x002f3c1201007387 */ /* 0x010fe20000100800 */
[----:B------:R4:W-:Y:S02]  /*546d0*/  STL [R1+0x2f94], R10 ;  /* 0x002f940a01007387 */ /* 0x0009e40000100800 */
[----:B------:R-:W-:Y:S01]  /*546e0*/  STL [R1+0x2f40], R17 ;  /* 0x002f401101007387 */ /* 0x000fe20000100800 */
[----:B------:R-:W-:Y:S01]  /*546f0*/  STL [R1+0x2f98], R9 ;  /* 0x002f980901007387 */ /* 0x000fe20000100800 */
[----:B------:R0:W-:Y:S02]  /*54700*/  STL [R1+0x24c], R6 ;  /* 0x00024c0601007387 */ /* 0x0001e40000100800 */
[----:B------:R1:W-:Y:S01]  /*54710*/  STL [R1+0x2f44], R16 ;  /* 0x002f441001007387 */ /* 0x0003e20000100800 */
[----:B----4-:R-:W4:Y:S04]  /*54720*/  LDL.LU R10, [R1+0x1240] ;  /* 0x00124000010a7983 */ /* 0x010f280000300800 */
[----:B------:R-:W4:Y:S04]  /*54730*/  LDL.64 R28, [R1+0x12c0] ;  /* 0x0012c000011c7983 */ /* 0x000f280000100a00 */
[----:B------:R-:W4:Y:S01]  /*54740*/  LDL R3, [R1+0xfac] ;  /* 0x000fac0001037983 */ /* 0x000f220000100800 */
[----:B------:R-:W-:-:S04]  /*54750*/  IMAD.WIDE R22, R0, 0x2, R12 ;  /* 0x0000000200167825 */ /* 0x000fc800078e020c */
[----:B------:R-:W4:Y:S02]  /*54760*/  LDL.LU R18, [R1+0x80] ;  /* 0x0000800001127983 */ /* 0x000f240000300800 */
[----:B------:R-:W4:Y:S01]  /*54770*/  LDL.LU R11, [R1+0x84] ;  /* 0x00008400010b7983 */ /* 0x000f220000300800 */
[----:B------:R-:W4:Y:S01]  /*54780*/  LDL.LU R4, [R1+0x64] ;  /* 0x0000640001047983 */ /* 0x000f220000300800 */
[----:B------:R-:W4:Y:S03]  /*54790*/  LDL.LU R5, [R1+0x6c] ;  /* 0x00006c0001057983 */ /* 0x000f260000300800 */
[----:B0-----:R0:W4:Y:S04]  /*547a0*/  LDG.E.U16 R6, [R22.64] ;  /* 0x0000000416067981 */ /* 0x001128000c1e1500 */
[----:B--2---:R-:W-:Y:S01]  /*547b0*/  STL [R1+0x2f48], R15 ;  /* 0x002f480f01007387 */ /* 0x004fe20000100800 */
[----:B0-----:R-:W2:Y:S02]  /*547c0*/  LDL.64 R22, [R1+0x12b8] ;  /* 0x0012b80001167983 */ /* 0x001ea40000100a00 */
[----:B-1----:R-:W2:Y:S02]  /*547d0*/  LDL.64 R16, [R1+0x1298] ;  /* 0x0012980001107983 */ /* 0x002ea40000100a00 */
[----:B------:R-:W2:Y:S01]  /*547e0*/  LDL.LU R12, [R1+0x60] ;  /* 0x00006000010c7983 */ /* 0x000ea20000300800 */
[----:B------:R-:W2:Y:S01]  /*547f0*/  LDL.LU R8, [R1+0x68] ;  /* 0x0000680001087983 */ /* 0x000ea20000300800 */
[----:B------:R-:W2:Y:S02]  /*54800*/  LDL.LU R19, [R1+0x40] ;  /* 0x0000400001137983 */ /* 0x000ea40000300800 */
[----:B------:R-:W2:Y:S02]  /*54810*/  LDL.LU R2, [R1+0x44] ;  /* 0x0000440001027983 */ /* 0x000ea40000300800 */
[----:B------:R-:W2:Y:S01]  /*54820*/  LDL.64 R20, [R1+0x12a0] ;  /* 0x0012a00001147983 */ /* 0x000ea20000100a00 */
[----:B---3--:R0:W-:Y:S01]  /*54830*/  STL [R1+0x2f4c], R14 ;  /* 0x002f4c0e01007387 */ /* 0x0081e20000100800 */
[----:B------:R-:W3:Y:S02]  /*54840*/  LDL.LU R13, [R1+0x1244] ;  /* 0x00124400010d7983 */ /* 0x000ee40000300800 */
[----:B----4-:R-:W-:-:S02]  /*54850*/  IMAD.WIDE R24, R0, 0x2, R28 ;  /* 0x0000000200187825 */ /* 0x010fc400078e021c */
[----:B------:R-:W3:Y:S04]  /*54860*/  LDL R29, [R1+0xfa4] ;  /* 0x000fa400011d7983 */ /* 0x000ee80000100800 */
[----:B------:R1:W4:Y:S04]  /*54870*/  LDG.E.U16 R9, [R24.64] ;  /* 0x0000000418097981 */ /* 0x000328000c1e1500 */
[----:B-1----:R-:W3:Y:S01]  /*54880*/  LDL.64 R24, [R1+0x1280] ;  /* 0x0012800001187983 */ /* 0x002ee20000100a00 */
[----:B------:R1:W-:Y:S02]  /*54890*/  STL [R1+0x228], R27 ;  /* 0x0002281b01007387 */ /* 0x0003e40000100800 */
[----:B0-----:R-:W4:Y:S02]  /*548a0*/  LDL.64 R14, [R1+0x1278] ;  /* 0x00127800010e7983 */ /* 0x001f240000100a00 */
[----:B------:R-:W4:Y:S01]  /*548b0*/  LDL.LU R28, [R1+0x1248] ;  /* 0x00124800011c7983 */ /* 0x000f220000300800 */
[----:B-1----:R-:W4:Y:S01]  /*548c0*/  LDL R27, [R1+0xf58] ;  /* 0x000f5800011b7983 */ /* 0x002f220000100800 */
[----:B------:R0:W-:Y:S02]  /*548d0*/  STL [R1+0x220], R6 ;  /* 0x0002200601007387 */ /* 0x0001e40000100800 */
[----:B--2---:R-:W-:-:S05]  /*548e0*/  IMAD.WIDE R22, R0, 0x2, R22 ;  /* 0x0000000200167825 */ /* 0x004fca00078e0216 */
[----:B0-----:R0:W2:Y:S01]  /*548f0*/  LDG.E.U16 R6, [R22.64] ;  /* 0x0000000416067981 */ /* 0x0010a2000c1e1500 */
[----:B------:R-:W-:-:S05]  /*54900*/  IMAD.WIDE R20, R0, 0x2, R20 ;  /* 0x0000000200147825 */ /* 0x000fca00078e0214 */
[----:B0-----:R3:W4:Y:S01]  /*54910*/  LDG.E.U16 R22, [R20.64] ;  /* 0x0000000414167981 */ /* 0x001722000c1e1500 */
[----:B------:R-:W-:Y:S02]  /*54920*/  F2FP.BF16.PACK_AB R4, R4, R5 ;  /* 0x000000050404723e */ /* 0x000fe400000010ff */
[----:B------:R-:W-:Y:S01]  /*54930*/  F2FP.BF16.PACK_AB R11, R18, R11 ;  /* 0x0000000b120b723e */ /* 0x000fe200000010ff */
[----:B---3--:R-:W-:-:S05]  /*54940*/  IMAD.WIDE R20, R0, 0x2, R24 ;  /* 0x0000000200147825 */ /* 0x008fca00078e0218 */
[----:B------:R0:W3:Y:S02]  /*54950*/  LDG.E.U16 R23, [R20.64] ;  /* 0x0000000414177981 */ /* 0x0000e4000c1e1500 */
[----:B0-----:R-:W-:-:S05]  /*54960*/  IMAD.WIDE R20, R0, 0x2, R16 ;  /* 0x0000000200147825 */ /* 0x001fca00078e0210 */
[----:B------:R0:W3:Y:S04]  /*54970*/  LDG.E.U16 R5, [R20.64] ;  /* 0x0000000414057981 */ /* 0x0000e8000c1e1500 */
[----:B--2---:R-:W-:Y:S01]  /*54980*/  STL [R1+0x2f50], R6 ;  /* 0x002f500601007387 */ /* 0x004fe20000100800 */
[----:B------:R-:W-:Y:S02]  /*54990*/  STL [R1+0x2f0c], R11 ;  /* 0x002f0c0b01007387 */ /* 0x000fe40000100800 */
[----:B----4-:R1:W-:Y:S02]  /*549a0*/  STL [R1+0x218], R9 ;  /* 0x0002180901007387 */ /* 0x0103e40000100800 */
[----:B-1----:R-:W2:Y:S01]  /*549b0*/  LDL.LU R9, [R1+0x1488] ;  /* 0x0014880001097983 */ /* 0x002ea20000300800 */
[----:B------:R-:W-:Y:S01]  /*549c0*/  FADD R3, -R3, R10 ;  /* 0x0000000a03037221 */ /* 0x000fe20000000100 */
[----:B------:R-:W-:Y:S01]  /*549d0*/  F2FP.BF16.PACK_AB R8, R12, R8 ;  /* 0x000000080c08723e */ /* 0x000fe200000010ff */
[----:B------:R-:W-:Y:S02]  /*549e0*/  STL [R1+0x2f10], R4 ;  /* 0x002f100401007387 */ /* 0x000fe40000100800 */
[----:B------:R-:W-:Y:S01]  /*549f0*/  FMUL R3, R3, 1.4426950216293334961 ;  /* 0x3fb8aa3b03037820 */ /* 0x000fe20000400000 */
[----:B------:R-:W-:-:S05]  /*54a00*/  F2FP.BF16.PACK_AB R2, R19, R2 ;  /* 0x000000021302723e */ /* 0x000fca00000010ff */
[----:B------:R-:W2:Y:S01]  /*54a10*/  MUFU.EX2 R3, R3 ;  /* 0x0000000300037308 */ /* 0x000ea20000000800 */
[----:B0-----:R-:W-:-:S05]  /*54a20*/  IMAD.WIDE R20, R0, 0x2, R14 ;  /* 0x0000000200147825 */ /* 0x001fca00078e020e */
[----:B------:R0:W4:Y:S04]  /*54a30*/  LDG.E.U16 R17, [R20.64] ;  /* 0x0000000414117981 */ /* 0x000128000c1e1500 */
[----:B---3--:R1:W-:Y:S01]  /*54a40*/  STL [R1+0x2f54], R5 ;  /* 0x002f540501007387 */ /* 0x0083e20000100800 */
[----:B------:R-:W-:Y:S02]  /*54a50*/  STL [R1+0x233c], R0 ;  /* 0x00233c0001007387 */ /* 0x000fe40000100800 */
[----:B------:R-:W-:Y:S02]  /*54a60*/  STL [R1+0x2f14], R8 ;  /* 0x002f140801007387 */ /* 0x000fe40000100800 */
[----:B------:R-:W3:Y:S01]  /*54a70*/  LDL.LU R10, [R1+0xc60] ;  /* 0x000c6000010a7983 */ /* 0x000ee20000300800 */
[----:B------:R-:W4:Y:S01]  /*54a80*/  LDL.LU R6, [R1+0xc64] ;  /* 0x000c640001067983 */ /* 0x000f220000300800 */
[----:B------:R1:W-:Y:S03]  /*54a90*/  STL [R1+0x2f18], R2 ;  /* 0x002f180201007387 */ /* 0x0003e60000100800 */
[----:B0-----:R-:W0:Y:S04]  /*54aa0*/  LDS R21, [R7.X4+0x20580] ;  /* 0x0205800007157984 */ /* 0x001e280000004800 */
[----:B-1----:R-:W4:Y:S01]  /*54ab0*/  LDL.LU R5, [R1+0xc50] ;  /* 0x000c500001057983 */ /* 0x002f220000300800 */
[----:B------:R-:W4:Y:S03]  /*54ac0*/  LDL.LU R4, [R1+0xc54] ;  /* 0x000c540001047983 */ /* 0x000f260000300800 */
[----:B------:R-:W4:Y:S01]  /*54ad0*/  LDL.LU R2, [R1+0xd30] ;  /* 0x000d300001027983 */ /* 0x000f220000300800 */
[----:B------:R-:W-:Y:S02]  /*54ae0*/  STL [R1+0x210], R22 ;  /* 0x0002101601007387 */ /* 0x000fe40000100800 */
[----:B--2---:R-:W-:-:S05]  /*54af0*/  FFMA R9, R3, R9, R26 ;  /* 0x0000000903097223 */ /* 0x004fca000000001a */
[----:B------:R1:W-:Y:S01]  /*54b00*/  STL [R1+0x1488], R9 ;  /* 0x0014880901007387 */ /* 0x0003e20000100800 */
[----:B------:R-:W2:Y:S02]  /*54b10*/  LDL.LU R0, [R1+0xd34] ;  /* 0x000d340001007983 */ /* 0x000ea40000300800 */
[----:B------:R-:W2:Y:S02]  /*54b20*/  LDL.LU R14, [R1+0xd20] ;  /* 0x000d2000010e7983 */ /* 0x000ea40000300800 */
[----:B------:R-:W-:Y:S01]  /*54b30*/  FADD R20, -R29, R13 ;  /* 0x0000000d1d147221 */ /* 0x000fe20000000100 */
[----:B------:R-:W-:Y:S01]  /*54b40*/  STL [R1+0x20c], R23 ;  /* 0x00020c1701007387 */ /* 0x000fe20000100800 */
[----:B------:R-:W2:Y:S03]  /*54b50*/  LDL.LU R13, [R1+0xd24] ;  /* 0x000d2400010d7983 */ /* 0x000ea60000300800 */
[----:B-1----:R-:W2:Y:S01]  /*54b60*/  LDL.LU R9, [R1+0xd10] ;  /* 0x000d100001097983 */ /* 0x002ea20000300800 */
[----:B------:R-:W2:Y:S02]  /*54b70*/  LDL.LU R8, [R1+0xd14] ;  /* 0x000d140001087983 */ /* 0x000ea40000300800 */
[----:B------:R-:W2:Y:S02]  /*54b80*/  LDL.LU R12, [R1+0xd00] ;  /* 0x000d0000010c7983 */ /* 0x000ea40000300800 */
[----:B---3--:R-:W-:-:S02]  /*54b90*/  FMUL R10, R3, R10 ;  /* 0x0000000a030a7220 */ /* 0x008fc40000400000 */
[----:B----4-:R-:W-:-:S03]  /*54ba0*/  FMUL R6, R3, R6 ;  /* 0x0000000603067220 */ /* 0x010fc60000400000 */
[----:B------:R1:W-:Y:S01]  /*54bb0*/  STL [R1+0x80], R10 ;  /* 0x0000800a01007387 */ /* 0x0003e20000100800 */
[----:B------:R-:W3:Y:S03]  /*54bc0*/  LDL.LU R11, [R1+0xd04] ;  /* 0x000d0400010b7983 */ /* 0x000ee60000300800 */
[----:B------:R4:W-:Y:S01]  /*54bd0*/  STL [R1+0x84], R6 ;  /* 0x0000840601007387 */ /* 0x0009e20000100800 */
[C---:B------:R-:W-:Y:S02]  /*54be0*/  FMUL R16, R3.reuse, R5 ;  /* 0x0000000503107220 */ /* 0x040fe40000400000 */
[C---:B------:R-:W-:Y:S01]  /*54bf0*/  FMUL R15, R3.reuse, R4 ;  /* 0x00000004030f7220 */ /* 0x040fe20000400000 */
[----:B-1----:R-:W3:Y:S04]  /*54c00*/  LDL.LU R10, [R1+0xcf0] ;  /* 0x000cf000010a7983 */ /* 0x002ee80000300800 */
[----:B----4-:R-:W4:Y:S01]  /*54c10*/  LDL.LU R6, [R1+0xcf4] ;  /* 0x000cf40001067983 */ /* 0x010f220000300800 */
[----:B------:R-:W4:Y:S02]  /*54c20*/  LDL.LU R5, [R1+0xce0] ;  /* 0x000ce00001057983 */ /* 0x000f240000300800 */
[----:B------:R1:W-:Y:S01]  /*54c30*/  STL [R1+0x70], R16 ;  /* 0x0000701001007387 */ /* 0x0003e20000100800 */
[----:B------:R-:W4:Y:S01]  /*54c40*/  LDL.LU R4, [R1+0xce4] ;  /* 0x000ce40001047983 */ /* 0x000f220000300800 */
[----:B------:R2:W-:Y:S02]  /*54c50*/  STL [R1+0x74], R15 ;  /* 0x0000740f01007387 */ /* 0x0005e40000100800 */
[----:B------:R-:W-:Y:S02]  /*54c60*/  STL [R1+0x204], R17 ;  /* 0x0002041101007387 */ /* 0x000fe40000100800 */
[----:B-1----:R-:W-:-:S02]  /*54c70*/  FMUL R16, R3, R2 ;  /* 0x0000000203107220 */ /* 0x002fc40000400000 */
[----:B------:R-:W4:Y:S03]  /*54c80*/  LDL.LU R2, [R1+0xcd0] ;  /* 0x000cd00001027983 */ /* 0x000f260000300800 */
[----:B------:R1:W-:Y:S02]  /*54c90*/  STL [R1+0x60], R16 ;  /* 0x0000601001007387 */ /* 0x0003e40000100800 */
[C---:B--2---:R-:W-:Y:S02]  /*54ca0*/  FMUL R15, R3.reuse, R0 ;  /* 0x00000000030f7220 */ /* 0x044fe40000400000 */
[----:B------:R-:W2:Y:S03]  /*54cb0*/  LDL.LU R0, [R1+0xcd4] ;  /* 0x000cd40001007983 */ /* 0x000ea60000300800 */
[----:B------:R0:W-:Y:S02]  /*54cc0*/  STL [R1+0x64], R15 ;  /* 0x0000640f01007387 */ /* 0x0001e40000100800 */
[----:B-1----:R-:W-:-:S02]  /*54cd0*/  FMUL R16, R3, R14 ;  /* 0x0000000e03107220 */ /* 0x002fc40000400000 */
[C---:B------:R-:W-:Y:S02]  /*54ce0*/  FMUL R14, R3.reuse, R9 ;  /* 0x00000009030e7220 */ /* 0x040fe40000400000 */
[C---:B0-----:R-:W-:Y:S01]  /*54cf0*/  FMUL R15, R3.reuse, R13 ;  /* 0x0000000d030f7220 */ /* 0x041fe20000400000 */
[----:B------:R-:W-:Y:S01]  /*54d00*/  STL [R1+0x50], R16 ;  /* 0x0000501001007387 */ /* 0x000fe20000100800 */
[----:B------:R-:W-:-:S03]  /*54d10*/  FMUL R13, R3, R8 ;  /* 0x00000008030d7220 */ /* 0x000fc60000400000 */
[----:B------:R-:W-:Y:S01]  /*54d20*/  STL [R1+0x54], R15 ;  /* 0x0000540f01007387 */ /* 0x000fe20000100800 */
[----:B------:R-:W2:Y:S02]  /*54d30*/  LDL.LU R9, [R1+0xcc0] ;  /* 0x000cc00001097983 */ /* 0x000ea40000300800 */
[----:B------:R-:W-:Y:S02]  /*54d40*/  STL [R1+0x40], R14 ;  /* 0x0000400e01007387 */ /* 0x000fe40000100800 */
[----:B------:R-:W2:Y:S01]  /*54d50*/  LDL.LU R8, [R1+0xcc4] ;  /* 0x000cc40001087983 */ /* 0x000ea20000300800 */
[----:B------:R0:W-:Y:S02]  /*54d60*/  STL [R1+0x44], R13 ;  /* 0x0000440d01007387 */ /* 0x0001e40000100800 */
[----:B0-----:R-:W-:-:S05]  /*54d70*/  FMUL R13, R3, R12 ;  /* 0x0000000c030d7220 */ /* 0x001fca0000400000 */
[----:B------:R-:W-:Y:S01]  /*54d80*/  STL [R1+0x30], R13 ;  /* 0x0000300d01007387 */ /* 0x000fe20000100800 */
[----:B---3--:R-:W-:-:S05]  /*54d90*/  FMUL R12, R3, R11 ;  /* 0x0000000b030c7220 */ /* 0x008fca0000400000 */
[----:B------:R-:W-:Y:S01]  /*54da0*/  STL [R1+0x34], R12 ;  /* 0x0000340c01007387 */ /* 0x000fe20000100800 */
[----:B------:R-:W3:Y:S02]  /*54db0*/  LDL.LU R14, [R1+0xcb0] ;  /* 0x000cb000010e7983 */ /* 0x000ee40000300800 */
[C---:B------:R-:W-:Y:S02]  /*54dc0*/  FMUL R11, R3.reuse, R10 ;  /* 0x0000000a030b7220 */ /* 0x040fe40000400000 */
[----:B----4-:R-:W-:-:S03]  /*54dd0*/  FMUL R10, R3, R6 ;  /* 0x00000006030a7220 */ /* 0x010fc60000400000 */
[----:B------:R0:W-:Y:S01]  /*54de0*/  STL [R1+0x20], R11 ;  /* 0x0000200b01007387 */ /* 0x0001e20000100800 */
[----:B------:R-:W4:Y:S03]  /*54df0*/  LDL.LU R6, [R1+0xcb4] ;  /* 0x000cb40001067983 */ /* 0x000f260000300800 */
[----:B------:R1:W-:Y:S01]  /*54e00*/  STL [R1+0x24], R10 ;  /* 0x0000240a01007387 */ /* 0x0003e20000100800 */
[C---:B0-----:R-:W-:Y:S02]  /*54e10*/  FMUL R11, R3.reuse, R5 ;  /* 0x00000005030b7220 */ /* 0x041fe40000400000 */
[C---:B-1----:R-:W-:Y:S01]  /*54e20*/  FMUL R10, R3.reuse, R4 ;  /* 0x00000004030a7220 */ /* 0x042fe20000400000 */
[----:B------:R-:W4:Y:S02]  /*54e30*/  LDL.LU R5, [R1+0xca0] ;  /* 0x000ca00001057983 */ /* 0x000f240000300800 */
[----:B------:R-:W-:Y:S02]  /*54e40*/  STL [R1+0x320], R11 ;  /* 0x0003200b01007387 */ /* 0x000fe40000100800 */
[----:B------:R-:W4:Y:S02]  /*54e50*/  LDL.LU R4, [R1+0xca4] ;  /* 0x000ca40001047983 */ /* 0x000f240000300800 */
[C---:B------:R-:W-:Y:S01]  /*54e60*/  FMUL R2, R3.reuse, R2 ;  /* 0x0000000203027220 */ /* 0x040fe20000400000 */
[----:B------:R-:W-:Y:S01]  /*54e70*/  STL [R1+0x324], R10 ;  /* 0x0003240a01007387 */ /* 0x000fe20000100800 */
[----:B------:R-:W4:Y:S03]  /*54e80*/  LDL.LU R13, [R1+0xc90] ;  /* 0x000c9000010d7983 */ /* 0x000f260000300800 */
[----:B------:R0:W-:Y:S01]  /*54e90*/  STL [R1+0x310], R2 ;  /* 0x0003100201007387 */ /* 0x0001e20000100800 */
[----:B------:R-:W4:Y:S02]  /*54ea0*/  LDL.LU R12, [R1+0xc94] ;  /* 0x000c9400010c7983 */ /* 0x000f240000300800 */
[----:B--2---:R-:W-:-:S05]  /*54eb0*/  FMUL R0, R3, R0 ;  /* 0x0000000003007220 */ /* 0x004fca0000400000 */
[----:B------:R1:W-:Y:S01]  /*54ec0*/  STL [R1+0x314], R0 ;  /* 0x0003140001007387 */ /* 0x0003e20000100800 */
[----:B0-----:R-:W2:Y:S03]  /*54ed0*/  LDL.LU R2, [R1+0xc80] ;  /* 0x000c800001027983 */ /* 0x001ea60000300800 */
[----:B-1----:R-:W2:Y:S01]  /*54ee0*/  LDL.LU R0, [R1+0xc84] ;  /* 0x000c840001007983 */ /* 0x002ea20000300800 */
[----:B------:R-:W2:Y:S02]  /*54ef0*/  LDL.LU R11, [R1+0xc70] ;  /* 0x000c7000010b7983 */ /* 0x000ea40000300800 */
[C---:B------:R-:W-:Y:S02]  /*54f00*/  FMUL R9, R3.reuse, R9 ;  /* 0x0000000903097220 */ /* 0x040fe40000400000 */
[----:B------:R-:W-:-:S03]  /*54f10*/  FMUL R8, R3, R8 ;  /* 0x0000000803087220 */ /* 0x000fc60000400000 */
[----:B------:R0:W-:Y:S01]  /*54f20*/  STL [R1+0x300], R9 ;  /* 0x0003000901007387 */ /* 0x0001e20000100800 */
[----:B------:R-:W2:Y:S02]  /*54f30*/  LDL.LU R10, [R1+0xc74] ;  /* 0x000c7400010a7983 */ /* 0x000ea40000300800 */
[----:B------:R1:W-:Y:S01]  /*54f40*/  STL [R1+0x304], R8 ;  /* 0x0003040801007387 */ /* 0x0003e20000100800 */
[----:B0-----:R-:W2:Y:S01]  /*54f50*/  LDL.LU R9, [R1+0xc40] ;  /* 0x000c400001097983 */ /* 0x001ea20000300800 */
[----:B-1----:R-:W2:Y:S02]  /*54f60*/  LDL.LU R8, [R1+0xc44] ;  /* 0x000c440001087983 */ /* 0x002ea40000300800 */
[C---:B---3--:R-:W-:Y:S02]  /*54f70*/  FMUL R15, R3.reuse, R14 ;  /* 0x0000000e030f7220 */ /* 0x048fe40000400000 */
[C---:B----4-:R-:W-:Y:S02]  /*54f80*/  FMUL R14, R3.reuse, R6 ;  /* 0x00000006030e7220 */ /* 0x050fe40000400000 */
[----:B------:R-:W3:Y:S01]  /*54f90*/  LDL.LU R6, [R1+0x148c] ;  /* 0x00148c0001067983 */ /* 0x000ee20000300800 */
[----:B------:R0:W-:Y:S02]  /*54fa0*/  STL [R1+0x2f0], R15 ;  /* 0x0002f00f01007387 */ /* 0x0001e40000100800 */
[----:B------:R1:W-:Y:S02]  /*54fb0*/  STL [R1+0x2f4], R14 ;  /* 0x0002f40e01007387 */ /* 0x0003e40000100800 */
[----:B0-----:R-:W-:-:S02]  /*54fc0*/  FMUL R15, R3, R5 ;  /* 0x00000005030f7220 */ /* 0x001fc40000400000 */
[C---:B-1----:R-:W-:Y:S01]  /*54fd0*/  FMUL R14, R3.reuse, R4 ;  /* 0x00000004030e7220 */ /* 0x042fe20000400000 */
[----:B------:R-:W4:Y:S02]  /*54fe0*/  LDL.LU R5, [R1+0xc68] ;  /* 0x000c680001057983 */ /* 0x000f240000300800 */
[----:B------:R0:W-:Y:S02]  /*54ff0*/  STL [R1+0x1e0], R15 ;  /* 0x0001e00f01007387 */ /* 0x0001e40000100800 */
[----:B------:R-:W4:Y:S01]  /*55000*/  LDL.LU R4, [R1+0xc6c] ;  /* 0x000c6c0001047983 */ /* 0x000f220000300800 */
[----:B------:R1:W-:Y:S01]  /*55010*/  STL [R1+0x1e4], R14 ;  /* 0x0001e40e01007387 */ /* 0x0003e20000100800 */
[C---:B0-----:R-:W-:Y:S02]  /*55020*/  FMUL R15, R3.reuse, R13 ;  /* 0x0000000d030f7220 */ /* 0x041fe40000400000 */
[----:B-1----:R-:W-:-:S03]  /*55030*/  FMUL R14, R3, R12 ;  /* 0x0000000c030e7220 */ /* 0x002fc60000400000 */
[----:B------:R-:W-:Y:S02]  /*55040*/  STL [R1+0x1d0], R15 ;  /* 0x0001d00f01007387 */ /* 0x000fe40000100800 */
[----:B------:R-:W-:Y:S02]  /*55050*/  STL [R1+0x1d4], R14 ;  /* 0x0001d40e01007387 */ /* 0x000fe40000100800 */
[C---:B--2---:R-:W-:Y:S02]  /*55060*/  FMUL R13, R3.reuse, R2 ;  /* 0x00000002030d7220 */ /* 0x044fe40000400000 */
[----:B------:R-:W2:Y:S03]  /*55070*/  LDL.LU R2, [R1+0xc58] ;  /* 0x000c580001027983 */ /* 0x000ea60000300800 */
[----:B------:R-:W-:Y:S02]  /*55080*/  STL [R1+0x1c0], R13 ;  /* 0x0001c00d01007387 */ /* 0x000fe40000100800 */
[----:B------:R-:W-:-:S02]  /*55090*/  FMUL R12, R3, R0 ;  /* 0x00000000030c7220 */ /* 0x000fc40000400000 */
[----:B------:R-:W2:Y:S01]  /*550a0*/  LDL.LU R0, [R1+0xc5c] ;  /* 0x000c5c0001007983 */ /* 0x000ea20000300800 */
[C---:B------:R-:W-:Y:S02]  /*550b0*/  FMUL R11, R3.reuse, R11 ;  /* 0x0000000b030b7220 */ /* 0x040fe40000400000 */
[----:B------:R-:W-:Y:S02]  /*550c0*/  STL [R1+0x1c4], R12 ;  /* 0x0001c40c01007387 */ /* 0x000fe40000100800 */
[----:B------:R-:W-:Y:S01]  /*550d0*/  FMUL R10, R3, R10 ;  /* 0x0000000a030a7220 */ /* 0x000fe20000400000 */
[----:B------:R-:W-:Y:S01]  /*550e0*/  STL [R1+0x1b0], R11 ;  /* 0x0001b00b01007387 */ /* 0x000fe20000100800 */
[----:B------:R-:W-:Y:S02]  /*550f0*/  FMUL R20, R20, 1.4426950216293334961 ;  /* 0x3fb8aa3b14147820 */ /* 0x000fe40000400000 */
[----:B------:R-:W-:Y:S01]  /*55100*/  FADD R22, -R27, R28 ;  /* 0x0000001c1b167221 */ /* 0x000fe20000000100 */
[----:B------:R-:W-:Y:S01]  /*55110*/  STL [R1+0x1b4], R10 ;  /* 0x0001b40a01007387 */ /* 0x000fe20000100800 */
[----:B------:R-:W2:Y:S02]  /*55120*/  LDL.LU R18, [R1+0xd38] ;  /* 0x000d380001127983 */ /* 0x000ea40000300800 */
[----:B------:R-:W-:-:S02]  /*55130*/  FMUL R9, R3, R9 ;  /* 0x0000000903097220 */ /* 0x000fc40000400000 */
[----:B------:R-:W-:-:S03]  /*55140*/  FMUL R3, R3, R8 ;  /* 0x0000000803037220 */ /* 0x000fc60000400000 */
[----:B------:R-:W-:Y:S01]  /*55150*/  STL [R1+0x1a0], R9 ;  /* 0x0001a00901007387 */ /* 0x000fe20000100800 */
[----:B------:R-:W2:Y:S02]  /*55160*/  LDL.LU R16, [R1+0xd28] ;  /* 0x000d280001107983 */ /* 0x000ea40000300800 */
[----:B------:R0:W-:Y:S01]  /*55170*/  STL [R1+0x1a4], R3 ;  /* 0x0001a40301007387 */ /* 0x0001e20000100800 */
[----:B------:R-:W3:Y:S01]  /*55180*/  MUFU.EX2 R20, R20 ;  /* 0x0000001400147308 */ /* 0x000ee20000000800 */
[----:B0-----:R-:W-:-:S07]  /*55190*/  FMUL R3, R22, 1.4426950216293334961 ;  /* 0x3fb8aa3b16037820 */ /* 0x001fce0000400000 */
[----:B------:R-:W0:Y:S01]  /*551a0*/  MUFU.EX2 R3, R3 ;  /* 0x0000000300037308 */ /* 0x000e220000000800 */
[C---:B---3--:R-:W-:Y:S01]  /*551b0*/  FFMA R6, R20.reuse, R6, R21 ;  /* 0x0000000614067223 */ /* 0x048fe20000000015 */
[----:B0-----:R0:W-:Y:S04]  /*551c0*/  STL [R1+0x2fd0], R3 ;  /* 0x002fd00301007387 */ /* 0x0011e80000100800 */
[----:B------:R1:W-:Y:S01]  /*551d0*/  STL [R1+0x148c], R6 ;  /* 0x00148c0601007387 */ /* 0x0003e20000100800 */
[----:B------:R-:W3:Y:S02]  /*551e0*/  LDL.LU R17, [R1+0xd3c] ;  /* 0x000d3c0001117983 */ /* 0x000ee40000300800 */
[C---:B----4-:R-:W-:Y:S02]  /*551f0*/  FMUL R5, R20.reuse, R5 ;  /* 0x0000000514057220 */ /* 0x050fe40000400000 */
[----:B0-----:R-:W-:-:S03]  /*55200*/  FMUL R3, R20, R4 ;  /* 0x0000000414037220 */ /* 0x001fc60000400000 */
[----:B------:R0:W-:Y:S01]  /*55210*/  STL [R1+0x88], R5 ;  /* 0x0000880501007387 */ /* 0x0001e20000100800 */
[----:B------:R-:W4:Y:S02]  /*55220*/  LDL.LU R15, [R1+0xd2c] ;  /* 0x000d2c00010f7983 */ /* 0x000f240000300800 */
[----:B------:R0:W-:Y:S02]  /*55230*/  STL [R1+0x8c], R3 ;  /* 0x00008c0301007387 */ /* 0x0001e40000100800 */
[----:B------:R-:W4:Y:S01]  /*55240*/  LDL.LU R14, [R1+0xd18] ;  /* 0x000d1800010e7983 */ /* 0x000f220000300800 */
[----:B------:R-:W4:Y:S01]  /*55250*/  LDL.LU R12, [R1+0xd08] ;  /* 0x000d0800010c7983 */ /* 0x000f220000300800 */
[----:B------:R-:W4:Y:S02]  /*55260*/  LDL.LU R13, [R1+0xd1c] ;  /* 0x000d1c00010d7983 */ /* 0x000f240000300800 */
[----:B--2---:R-:W-:-:S05]  /*55270*/  FMUL R2, R20, R2 ;  /* 0x0000000214027220 */ /* 0x004fca0000400000 */
[----:B------:R-:W-:Y:S01]  /*55280*/  STL [R1+0x78], R2 ;  /* 0x0000780201007387 */ /* 0x000fe20000100800 */
[----:B------:R-:W2:Y:S02]  /*55290*/  LDL.LU R11, [R1+0xd0c] ;  /* 0x000d0c00010b7983 */ /* 0x000ea40000300800 */
[----:B------:R-:W3:Y:S04]  /*552a0*/  LDS R2, [R7.X4+0x20600] ;  /* 0x0206000007027984 */ /* 0x000ee80000004800 */
[----:B------:R-:W-:-:S05]  /*552b0*/  FMUL R0, R20, R0 ;  /* 0x0000000014007220 */ /* 0x000fca0000400000 */
[----:B------:R0:W-:Y:S01]  /*552c0*/  STL [R1+0x7c], R0 ;  /* 0x00007c0001007387 */ /* 0x0001e20000100800 */
[----:B------:R-:W2:Y:S02]  /*552d0*/  LDL.LU R10, [R1+0xcf8] ;  /* 0x000cf800010a7983 */ /* 0x000ea40000300800 */
[----:B------:R-:W2:Y:S02]  /*552e0*/  LDL.LU R9, [R1+0xcfc] ;  /* 0x000cfc0001097983 */ /* 0x000ea40000300800 */
[----:B------:R-:W2:Y:S01]  /*552f0*/  LDL.LU R8, [R1+0xce8] ;  /* 0x000ce80001087983 */ /* 0x000ea20000300800 */
[----:B-1----:R-:W2:Y:S01]  /*55300*/  LDL.LU R6, [R1+0xcec] ;  /* 0x000cec0001067983 */ /* 0x002ea20000300800 */
[----:B0-----:R-:W2:Y:S03]  /*55310*/  LDL.LU R5, [R1+0xcd8] ;  /* 0x000cd80001057983 */ /* 0x001ea60000300800 */
[----:B------:R-:W2:Y:S01]  /*55320*/  LDL.LU R4, [R1+0xcdc] ;  /* 0x000cdc0001047983 */ /* 0x000ea20000300800 */
[----:B------:R-:W2:Y:S03]  /*55330*/  LDL.LU R3, [R1+0xcc8] ;  /* 0x000cc80001037983 */ /* 0x000ea60000300800 */
[----:B------:R-:W2:Y:S01]  /*55340*/  LDL.LU R0, [R1+0xccc] ;  /* 0x000ccc0001007983 */ /* 0x000ea20000300800 */
[----:B------:R-:W-:-:S03]  /*55350*/  FMUL R16, R20, R16 ;  /* 0x0000001014107220 */ /* 0x000fc60000400000 */
[----:B---3--:R-:W-:Y:S01]  /*55360*/  STL [R1+0x2fd8], R2 ;  /* 0x002fd80201007387 */ /* 0x008fe20000100800 */
[----:B------:R0:W-:Y:S02]  /*55370*/  STL [R1+0x2fd4], R7 ;  /* 0x002fd40701007387 */ /* 0x0001e40000100800 */
[C---:B0-----:R-:W-:Y:S02]  /*55380*/  FMUL R7, R20.reuse, R18 ;  /* 0x0000001214077220 */ /* 0x041fe40000400000 */
[----:B------:R-:W-:-:S03]  /*55390*/  FMUL R2, R20, R17 ;  /* 0x0000001114027220 */ /* 0x000fc60000400000 */
[----:B------:R4:W-:Y:S04]  /*553a0*/  STL [R1+0x68], R7 ;  /* 0x0000680701007387 */ /* 0x0009e80000100800 */
[----:B------:R0:W-:Y:S01]  /*553b0*/  STL [R1+0x6c], R2 ;  /* 0x00006c0201007387 */ /* 0x0001e20000100800 */
[----:B------:R-:W-:Y:S02]  /*553c0*/  STL [R1+0x58], R16 ;  /* 0x0000581001007387 */ /* 0x000fe40000100800 */
[C---:B----4-:R-:W-:Y:S02]  /*553d0*/  FMUL R7, R20.reuse, R15 ;  /* 0x0000000f14077220 */ /* 0x050fe40000400000 */
[C---:B0-----:R-:W-:Y:S02]  /*553e0*/  FMUL R2, R20.reuse, R14 ;  /* 0x0000000e14027220 */ /* 0x041fe40000400000 */
[C---:B------:R-:W-:Y:S01]  /*553f0*/  FMUL R13, R20.reuse, R13 ;  /* 0x0000000d140d7220 */ /* 0x040fe20000400000 */
[----:B------:R0:W-:Y:S02]  /*55400*/  STL [R1+0x5c], R7 ;  /* 0x00005c0701007387 */ /* 0x0001e40000100800 */
[----:B------:R2:W-:Y:S02]  /*55410*/  STL [R1+0x48], R2 ;  /* 0x0000480201007387 */ /* 0x0005e40000100800 */
[----:B------:R-:W-:Y:S01]  /*55420*/  STL [R1+0x4c], R13 ;  /* 0x00004c0d01007387 */ /* 0x000fe20000100800 */
[----:B0-----:R-:W-:-:S05]  /*55430*/  FMUL R7, R20, R12 ;  /* 0x0000000c14077220 */ /* 0x001fca0000400000 */
[----:B------:R0:W-:Y:S01]  /*55440*/  STL [R1+0x38], R7 ;  /* 0x0000380701007387 */ /* 0x0001e20000100800 */
[----:B--2---:R-:W-:-:S05]  /*55450*/  FMUL R2, R20, R11 ;  /* 0x0000000b14027220 */ /* 0x004fca0000400000 */
[----:B------:R1:W-:Y:S01]  /*55460*/  STL [R1+0x3c], R2 ;  /* 0x00003c0201007387 */ /* 0x0003e20000100800 */
[C---:B------:R-:W-:Y:S02]  /*55470*/  FMUL R10, R20.reuse, R10 ;  /* 0x0000000a140a7220 */ /* 0x040fe40000400000 */
[C---:B0-----:R-:W-:Y:S02]  /*55480*/  FMUL R7, R20.reuse, R9 ;  /* 0x0000000914077220 */ /* 0x041fe40000400000 */
[C---:B------:R-:W-:Y:S02]  /*55490*/  FMUL R6, R20.reuse, R6 ;  /* 0x0000000614067220 */ /* 0x040fe40000400000 */
[C---:B-1----:R-:W-:Y:S01]  /*554a0*/  FMUL R2, R20.reuse, R8 ;  /* 0x0000000814027220 */ /* 0x042fe20000400000 */
[----:B------:R-:W-:Y:S01]  /*554b0*/  STL [R1+0x28], R10 ;  /* 0x0000280a01007387 */ /* 0x000fe20000100800 */
[----:B------:R-:W-:Y:S02]  /*554c0*/  STL [R1+0x2c], R7 ;  /* 0x00002c0701007387 */ /* 0x000fe40000100800 */
[C---:B------:R-:W-:Y:S01]  /*554d0*/  FMUL R5, R20.reuse, R5 ;  /* 0x0000000514057220 */ /* 0x040fe20000400000 */
[----:B------:R0:W-:Y:S01]  /*554e0*/  STL [R1+0x328], R2 ;  /* 0x0003280201007387 */ /* 0x0001e20000100800 */
[----:B------:R-:W-:Y:S03]  /*554f0*/  STL [R1+0x32c], R6 ;  /* 0x00032c0601007387 */ /* 0x000fe60000100800 */
[----:B------:R-:W-:Y:S02]  /*55500*/  STL [R1+0x318], R5 ;  /* 0x0003180501007387 */ /* 0x000fe40000100800 */
[----:B0-----:R-:W-:-:S05]  /*55510*/  FMUL R2, R20, R4 ;  /* 0x0000000414027220 */ /* 0x001fca0000400000 */
[----:B------:R0:W-:Y:S04]  /*55520*/  STL [R1+0x31c], R2 ;  /* 0x00031c0201007387 */ /* 0x0001e80000100800 */
[----:B0-----:R-:W2:Y:S01]  /*55530*/  LDL.LU R2, [R1+0xc98] ;  /* 0x000c980001027983 */ /* 0x001ea20000300800 */
[C---:B------:R-:W-:Y:S02]  /*55540*/  FMUL R3, R20.reuse, R3 ;  /* 0x0000000314037220 */ /* 0x040fe40000400000 */
[----:B------:R-:W-:-:S03]  /*55550*/  FMUL R0, R20, R0 ;  /* 0x0000000014007220 */ /* 0x000fc60000400000 */
[----:B------:R-:W-:Y:S04]  /*55560*/  STL [R1+0x308], R3 ;  /* 0x0003080301007387 */ /* 0x000fe80000100800 */
[----:B--2---:R0:W-:Y:S01]  /*55570*/  STL [R1+0x2fdc], R2 ;  /* 0x002fdc0201007387 */ /* 0x0041e20000100800 */
[----:B------:R-:W-:Y:S03]  /*55580*/  STL [R1+0x30c], R0 ;  /* 0x00030c0001007387 */ /* 0x000fe60000100800 */
[----:B0-----:R-:W2:Y:S04]  /*55590*/  LDL.LU R2, [R1+0xcac] ;  /* 0x000cac0001027983 */ /* 0x001ea80000300800 */
[----:B--2---:R0:W-:Y:S04]  /*555a0*/  STL [R1+0x2fe0], R2 ;  /* 0x002fe00201007387 */ /* 0x0041e80000100800 */
[----:B0-----:R-:W2:Y:S04]  /*555b0*/  LDL.LU R2, [R1+0xca8] ;  /* 0x000ca80001027983 */ /* 0x001ea80000300800 */
[----:B--2---:R0:W-:Y:S04]  /*555c0*/  STL [R1+0x2fe4], R2 ;  /* 0x002fe40201007387 */ /* 0x0041e80000100800 */
[----:B0-----:R-:W2:Y:S04]  /*555d0*/  LDL.LU R2, [R1+0xcbc] ;  /* 0x000cbc0001027983 */ /* 0x001ea80000300800 */
[----:B--2---:R0:W-:Y:S04]  /*555e0*/  STL [R1+0x2fe8], R2 ;  /* 0x002fe80201007387 */ /* 0x0041e80000100800 */
[----:B0-----:R-:W2:Y:S01]  /*555f0*/  LDL.LU R2, [R1+0xcb8] ;  /* 0x000cb80001027983 */ /* 0x001ea20000300800 */
[----:B------:R-:W3:Y:S02]  /*55600*/  LDL.LU R7, [R1+0xc9c] ;  /* 0x000c9c0001077983 */ /* 0x000ee40000300800 */
[----:B------:R-:W4:Y:S02]  /*55610*/  LDL.LU R3, [R1+0xc88] ;  /* 0x000c880001037983 */ /* 0x000f240000300800 */
        /* <DEDUP_REMOVED lines=24> */
[----:B------:R-:W3:Y:S02]  /*557a0*/  LDL.LU R13, [R1+0x11f0] ;  /* 0x0011f000010d7983 */ /* 0x000ee40000300800 */
[----:B--2---:R-:W-:-:S05]  /*557b0*/  FMUL R2, R20, R2 ;  /* 0x0000000214027220 */ /* 0x004fca0000400000 */
[----:B------:R0:W-:Y:S04]  /*557c0*/  STL [R1+0x2f8], R2 ;  /* 0x0002f80201007387 */ /* 0x0001e80000100800 */
[----:B0-----:R-:W2:Y:S02]  /*557d0*/  LDL.LU R2, [R1+0x2fe8] ;  /* 0x002fe80001027983 */ /* 0x001ea40000300800 */
        /* <DEDUP_REMOVED lines=8> */
[----:B0-----:R-:W2:Y:S01]  /*55860*/  LDL.LU R2, [R1+0x2fdc] ;  /* 0x002fdc0001027983 */ /* 0x001ea20000300800 */
[C---:B---3--:R-:W-:Y:S02]  /*55870*/  FMUL R7, R20.reuse, R7 ;  /* 0x0000000714077220 */ /* 0x048fe40000400000 */
[C---:B----4-:R-:W-:Y:S02]  /*55880*/  FMUL R3, R20.reuse, R3 ;  /* 0x0000000314037220 */ /* 0x050fe40000400000 */
[C---:B------:R-:W-:Y:S02]  /*55890*/  FMUL R26, R20.reuse, R26 ;  /* 0x0000001a141a7220 */ /* 0x040fe40000400000 */
[----:B------:R-:W-:-:S02]  /*558a0*/  FMUL R22, R20, R22 ;  /* 0x0000001614167220 */ /* 0x000fc40000400000 */
[C---:B------:R-:W-:Y:S02]  /*558b0*/  FMUL R21, R20.reuse, R21 ;  /* 0x0000001514157220 */ /* 0x040fe40000400000 */
[C---:B------:R-:W-:Y:S01]  /*558c0*/  FMUL R8, R20.reuse, R8 ;  /* 0x0000000814087220 */ /* 0x040fe20000400000 */
[----:B------:R-:W-:Y:S01]  /*558d0*/  F2FP.BF16.PACK_AB R29, R5, R29 ;  /* 0x0000001d051d723e */ /* 0x000fe200000010ff */
[C---:B------:R-:W-:Y:S02]  /*558e0*/  FMUL R0, R20.reuse, R0 ;  /* 0x0000000014007220 */ /* 0x040fe40000400000 */
[----:B--2---:R-:W-:-:S05]  /*558f0*/  FMUL R2, R20, R2 ;  /* 0x0000000214027220 */ /* 0x004fca0000400000 */
[----:B------:R0:W-:Y:S04]  /*55900*/  STL [R1+0x1d8], R2 ;  /* 0x0001d80201007387 */ /* 0x0001e80000100800 */
[----:B0-----:R-:W2:Y:S01]  /*55910*/  LDL.LU R2, [R1+0x2fd8] ;  /* 0x002fd80001027983 */ /* 0x001ea20000300800 */
[----:B------:R0:W-:Y:S03]  /*55920*/  STL [R1+0x1dc], R7 ;  /* 0x0001dc0701007387 */ /* 0x0001e60000100800 */
[----:B0-----:R-:W3:Y:S01]  /*55930*/  LDL.LU R7, [R1+0x2fd4] ;  /* 0x002fd40001077983 */ /* 0x001ee20000300800 */
[----:B------:R0:W-:Y:S03]  /*55940*/  STL [R1+0x1c8], R3 ;  /* 0x0001c80301007387 */ /* 0x0001e60000100800 */
[----:B0-----:R-:W2:Y:S01]  /*55950*/  LDL.LU R3, [R1+0x2fd0] ;  /* 0x002fd00001037983 */ /* 0x001ea20000300800 */
[----:B------:R-:W-:Y:S02]  /*55960*/  STL [R1+0x1cc], R26 ;  /* 0x0001cc1a01007387 */ /* 0x000fe40000100800 */
[----:B------:R-:W-:Y:S02]  /*55970*/  STL [R1+0x1b8], R22 ;  /* 0x0001b81601007387 */ /* 0x000fe40000100800 */
[----:B------:R-:W-:Y:S01]  /*55980*/  STL [R1+0x1bc], R21 ;  /* 0x0001bc1501007387 */ /* 0x000fe20000100800 */
[----:B------:R-:W-:Y:S01]  /*55990*/  STL [R1+0x1a8], R8 ;  /* 0x0001a80801007387 */ /* 0x000fe20000100800 */
[----:B------:R-:W-:Y:S02]  /*559a0*/  STL [R1+0x2f1c], R29 ;  /* 0x002f1c1d01007387 */ /* 0x000fe40000100800 */
[----:B------:R0:W-:Y:S02]  /*559b0*/  STL [R1+0x1ac], R0 ;  /* 0x0001ac0001007387 */ /* 0x0001e40000100800 */
[----:B0-----:R-:W2:Y:S01]  /*559c0*/  LDL.LU R0, [R1+0x14c0] ;  /* 0x0014c00001007983 */ /* 0x001ea20000300800 */
[----:B------:R-:W-:-:S02]  /*559d0*/  F2FP.BF16.PACK_AB R28, R4, R28 ;  /* 0x0000001c041c723e */ /* 0x000fc400000010ff */
[----:B------:R-:W-:Y:S02]  /*559e0*/  F2FP.BF16.PACK_AB R27, R11, R27 ;  /* 0x0000001b0b1b723e */ /* 0x000fe400000010ff */
[----:B------:R-:W-:Y:S02]  /*559f0*/  F2FP.BF16.PACK_AB R25, R6, R25 ;  /* 0x000000190619723e */ /* 0x000fe400000010ff */
[----:B------:R-:W-:Y:S01]  /*55a00*/  F2FP.BF16.PACK_AB R26, R23, R24 ;  /* 0x00000018171a723e */ /* 0x000fe200000010ff */
[----:B------:R-:W-:Y:S01]  /*55a10*/  F2FP.BF16.PACK_AB R24, R14, R15 ;  /* 0x0000000f0e18723e */ /* 0x000fe200000010ff */
[----:B------:R-:W-:Y:S01]  /*55a20*/  STL [R1+0x2f20], R28 ;  /* 0x002f201c01007387 */ /* 0x000fe20000100800 */
        /* <DEDUP_REMOVED lines=8> */
[----:B------:R-:W-:Y:S02]  /*55ab0*/  STL [R1+0x2f60], R23 ;  /* 0x002f601701007387 */ /* 0x000fe40000100800 */
[----:B------:R-:W-:Y:S02]  /*55ac0*/  STL [R1+0x2f64], R21 ;  /* 0x002f641501007387 */ /* 0x000fe40000100800 */
[----:B------:R-:W-:Y:S01]  /*55ad0*/  STL [R1+0x2f68], R22 ;  /* 0x002f681601007387 */ /* 0x000fe20000100800 */
[----:B------:R-:W-:Y:S04]  /*55ae0*/  STL [R1+0x2f6c], R20 ;  /* 0x002f6c1401007387 */ /* 0x000fe80000100800 */
[----:B------:R-:W0:Y:S02]  /*55af0*/  S2R R13, SR_TID.X ;  /* 0x00000000000d7919 */ /* 0x000e240000002100 */
[C---:B0-----:R-:W-:Y:S01]  /*55b00*/  LOP3.LUT P2, RZ, R13.reuse, 0x40, RZ, 0xc0, !PT ;  /* 0x000000400dff7812 */ /* 0x041fe2000784c0ff */
[----:B------:R-:W-:-:S04]  /*55b10*/  LOP3.LUT R13, R13, 0x3f, RZ, 0xc0, !PT ;  /* 0x0000003f0d0d7812 */ /* 0x000fc800078ec0ff */
[----:B------:R-:W-:Y:S01]  /*55b20*/  SHF.L.U32 R13, R13, 0x1, RZ ;  /* 0x000000010d0d7819 */ /* 0x000fe200000006ff */
[----:B--2---:R-:W-:Y:S02]  /*55b30*/  FFMA R0, R3, R0, R2 ;  /* 0x0000000003007223 */ /* 0x004fe40000000002 */
[----:B---3--:R-:W0:Y:S04]  /*55b40*/  LDS R2, [R7.X4+0x20680] ;  /* 0x0206800007027984 */ /* 0x008e280000004800 */
[----:B------:R-:W-:Y:S01]  /*55b50*/  STL [R1+0x2890], R3 ;  /* 0x0028900301007387 */ /* 0x000fe20000100800 */
[----:B------:R-:W-:Y:S02]  /*55b60*/  STL [R1+0x14c0], R0 ;  /* 0x0014c00001007387 */ /* 0x000fe40000100800 */
[----:B------:R-:W1:Y:S01]  /*55b70*/  LDS R0, [R7.X4+0x20700] ;  /* 0x0207000007007984 */ /* 0x000e620000004800 */
[----:B0-----:R-:W-:Y:S03]  /*55b80*/  STL [R1+0x11f4], R2 ;  /* 0x0011f40201007387 */ /* 0x001fe60000100800 */
[----:B------:R-:W0:Y:S04]  /*55b90*/  LDS R2, [R7.X4+0x20780] ;  /* 0x0207800007027984 */ /* 0x000e280000004800 */
[----:B-1----:R1:W-:Y:S02]  /*55ba0*/  STL [R1+0x11f0], R0 ;  /* 0x0011f00001007387 */ /* 0x0023e40000100800 */
[----:B------:R-:W2:Y:S01]  /*55bb0*/  LDL.LU R10, [R1+0x11e8] ;  /* 0x0011e800010a7983 */ /* 0x000ea20000300800 */
[----:B------:R-:W3:Y:S01]  /*55bc0*/  LDL.LU R12, [R1+0x11d8] ;  /* 0x0011d800010c7983 */ /* 0x000ee20000300800 */
[----:B------:R-:W4:Y:S02]  /*55bd0*/  LDL.LU R3, [R1+0x11b8] ;  /* 0x0011b80001037983 */ /* 0x000f240000300800 */
[----:B------:R-:W4:Y:S01]  /*55be0*/  LDL.LU R20, [R1+0x11a8] ;  /* 0x0011a80001147983 */ /* 0x000f220000300800 */
[----:B------:R-:W-:Y:S01]  /*55bf0*/  BAR.SYNC.DEFER_BLOCKING 0x0 ;  /* 0x0000000000007b1d */ /* 0x000fe20000010000 */
[----:B-1----:R-:W-:-:S04]  /*55c00*/  SEL R0, RZ, 0x90, !P2 ;  /* 0x00000090ff007807 */ /* 0x002fc80005000000 */
[----:B------:R-:W-:Y:S01]  /*55c10*/  LOP3.LUT R0, R0, R13, RZ, 0x3c, !PT ;  /* 0x0000000d00007212 */ /* 0x000fe200078e3cff */
[----:B0-----:R0:W-:Y:S01]  /*55c20*/  STL [R1+0x11ec], R2 ;  /* 0x0011ec0201007387 */ /* 0x0011e20000100800 */
[----:B------:R-:W4:Y:S02]  /*55c30*/  LDL.LU R22, [R1+0x1198] ;  /* 0x0011980001167983 */ /* 0x000f240000300800 */
[----:B------:R-:W4:Y:S02]  /*55c40*/  LDL.LU R21, [R1+0x1188] ;  /* 0x0011880001157983 */ /* 0x000f240000300800 */
[----:B------:R-:W4:Y:S01]  /*55c50*/  LDL.LU R23, [R1+0x1178] ;  /* 0x0011780001177983 */ /* 0x000f220000300800 */
[----:B------:R-:W4:Y:S01]  /*55c60*/  LDL.LU R24, [R1+0x1168] ;  /* 0x0011680001187983 */ /* 0x000f220000300800 */
[----:B------:R-:W4:Y:S02]  /*55c70*/  LDL.LU R19, [R1+0x1158] ;  /* 0x0011580001137983 */ /* 0x000f240000300800 */
[----:B------:R-:W4:Y:S02]  /*55c80*/  LDL.LU R26, [R1+0x1148] ;  /* 0x00114800011a7983 */ /* 0x000f240000300800 */
[----:B------:R-:W4:Y:S01]  /*55c90*/  LDL.LU R25, [R1+0x1138] ;  /* 0x0011380001197983 */ /* 0x000f220000300800 */
[----:B------:R-:W4:Y:S01]  /*55ca0*/  LDL.LU R27, [R1+0x1128] ;  /* 0x00112800011b7983 */ /* 0x000f220000300800 */
[----:B------:R-:W4:Y:S02]  /*55cb0*/  LDL.LU R28, [R1+0x1118] ;  /* 0x00111800011c7983 */ /* 0x000f240000300800 */
[----:B------:R-:W4:Y:S02]  /*55cc0*/  LDL.LU R29, [R1+0x1108] ;  /* 0x00110800011d7983 */ /* 0x000f240000300800 */
[----:B0-----:R-:W4:Y:S01]  /*55cd0*/  LDL.LU R2, [R1+0x10f8] ;  /* 0x0010f80001027983 */ /* 0x001f220000300800 */
[----:B------:R-:W4:Y:S01]  /*55ce0*/  LDL.LU R8, [R1+0x10e8] ;  /* 0x0010e80001087983 */ /* 0x000f220000300800 */
        /* <DEDUP_REMOVED lines=10> */
[----:B------:R0:W-:Y:S02]  /*55d90*/  STL [R1+0x2f70], R7 ;  /* 0x002f700701007387 */ /* 0x0001e40000100800 */
[----:B0-----:R-:W4:Y:S01]  /*55da0*/  LDL.LU R7, [R1+0x11c8] ;  /* 0x0011c80001077983 */ /* 0x001f220000300800 */
[----:B------:R-:W4:Y:S03]  /*55db0*/  LDL.LU R17, [R1+0xdc8] ;  /* 0x000dc80001117983 */ /* 0x000f260000300800 */
[----:B--2---:R0:W-:Y:S01]  /*55dc0*/  STS.U16 [R0+0x20000], R10 ;  /* 0x0200000a00007388 */ /* 0x0041e20000000400 */
[----:B---3--:R1:W-:Y:S03]  /*55dd0*/  STS.U16 [R0+0x20400], R12 ;  /* 0x0204000c00007388 */ /* 0x0083e60000000400 */
[----:B0-----:R-:W2:Y:S01]  /*55de0*/  LDL.LU R10, [R1+0xdb8] ;  /* 0x000db800010a7983 */ /* 0x001ea20000300800 */
[----:B-1----:R-:W3:Y:S03]  /*55df0*/  LDL.LU R12, [R1+0xda8] ;  /* 0x000da800010c7983 */ /* 0x002ee60000300800 */
[----:B----4-:R-:W-:Y:S01]  /*55e00*/  STS.U16 [R0+0x20800], R7 ;  /* 0x0208000700007388 */ /* 0x010fe20000000400 */
[----:B------:R-:W-:Y:S02]  /*55e10*/  STS.U16 [R0+0x20c00], R3 ;  /* 0x020c000300007388 */ /* 0x000fe40000000400 */
[----:B------:R-:W-:Y:S02]  /*55e20*/  STS.U16 [R0+0x21000], R20 ;  /* 0x0210001400007388 */ /* 0x000fe40000000400 */
[----:B------:R-:W-:Y:S01]  /*55e30*/  STS.U16 [R0+0x21400], R22 ;  /* 0x0214001600007388 */ /* 0x000fe20000000400 */
[----:B------:R-:W-:Y:S01]  /*55e40*/  STS.U16 [R0+0x21800], R21 ;  /* 0x0218001500007388 */ /* 0x000fe20000000400 */
[----:B------:R-:W-:Y:S02]  /*55e50*/  STS.U16 [R0+0x21c00], R23 ;  /* 0x021c001700007388 */ /* 0x000fe40000000400 */
[----:B------:R-:W-:Y:S02]  /*55e60*/  STS.U16 [R0+0x22000], R24 ;  /* 0x0220001800007388 */ /* 0x000fe40000000400 */
[----:B------:R0:W-:Y:S01]  /*55e70*/  STS.U16 [R0+0x22400], R19 ;  /* 0x0224001300007388 */ /* 0x0001e20000000400 */
[----:B------:R-:W-:Y:S01]  /*55e80*/  STS.U16 [R0+0x22800], R26 ;  /* 0x0228001a00007388 */ /* 0x000fe20000000400 */
[----:B------:R-:W-:Y:S03]  /*55e90*/  STS.U16 [R0+0x22c00], R25 ;  /* 0x022c001900007388 */ /* 0x000fe60000000400 */
[----:B0-----:R-:W4:Y:S01]  /*55ea0*/  LDL.LU R19, [R1+0xd98] ;  /* 0x000d980001137983 */ /* 0x001f220000300800 */
        /* <DEDUP_REMOVED lines=13> */
[----:B------:R0:W-:Y:S02]  /*55f80*/  STS.U16 [R0+0x26400], R18 ;  /* 0x0264001200007388 */ /* 0x0001e40000000400 */
[----:B------:R1:W-:Y:S01]  /*55f90*/  STS.U16 [R0+0x26800], R13 ;  /* 0x0268000d00007388 */ /* 0x0003e20000000400 */
[----:B0-----:R-:W4:Y:S01]  /*55fa0*/  LDL.LU R18, [R1+0xd88] ;  /* 0x000d880001127983 */ /* 0x001f220000300800 */
[----:B-1----:R-:W4:Y:S02]  /*55fb0*/  LDL.LU R13, [R1+0xd78] ;  /* 0x000d7800010d7983 */ /* 0x002f240000300800 */
[----:B------:R-:W4:Y:S02]  /*55fc0*/  LDL.LU R7, [R1+0xd68] ;  /* 0x000d680001077983 */ /* 0x000f240000300800 */
[----:B------:R-:W4:Y:S01]  /*55fd0*/  LDL.LU R3, [R1+0xd58] ;  /* 0x000d580001037983 */ /* 0x000f220000300800 */
[----:B------:R-:W4:Y:S01]  /*55fe0*/  LDL.LU R20, [R1+0xd48] ;  /* 0x000d480001147983 */ /* 0x000f220000300800 */
[----:B------:R-:W4:Y:S03]  /*55ff0*/  LDL.LU R22, [R1+0x7e8] ;  /* 0x0007e80001167983 */ /* 0x000f260000300800 */
[----:B------:R-:W-:Y:S01]  /*56000*/  STS.U16 [R0+0x26c00], R17 ;  /* 0x026c001100007388 */ /* 0x000fe20000000400 */
[----:B------:R-:W4:Y:S02]  /*56010*/  LDL.LU R21, [R1+0x7d8] ;  /* 0x0007d80001157983 */ /* 0x000f240000300800 */
[----:B------:R-:W4:Y:S02]  /*56020*/  LDL.LU R23, [R1+0x79c] ;  /* 0x00079c0001177983 */ /* 0x000f240000300800 */
[----:B------:R-:W4:Y:S01]  /*56030*/  LDL.LU R24, [R1+0x780] ;  /* 0x0007800001187983 */ /* 0x000f220000300800 */
[----:B--2---:R-:W-:Y:S01]  /*56040*/  STS.U16 [R0+0x27000], R10 ;  /* 0x0270000a00007388 */ /* 0x004fe20000000400 */
[----:B---3--:R0:W-:Y:S03]  /*56050*/  STS.U16 [R0+0x27400], R12 ;  /* 0x0274000c00007388 */ /* 0x0081e60000000400 */
[----:B0-----:R-:W2:Y:S01]  /*56060*/  LDL.LU R12, [R1+0x760] ;  /* 0x00076000010c7983 */ /* 0x001ea20000300800 */
        /* <DEDUP_REMOVED lines=16> */
[----:B----4-:R0:W-:Y:S04]  /*56170*/  STS.U16 [R0+0x27800], R19 ;  /* 0x0278001300007388 */ /* 0x0101e80000000400 */
[----:B0-----:R-:W4:Y:S01]  /*56180*/  LDL.LU R19, [R1+0x2ac] ;  /* 0x0002ac0001137983 */ /* 0x001f220000300800 */
[----:B------:R-:W4:Y:S03]  /*56190*/  LDL.LU R10, [R1+0x2a8] ;  /* 0x0002a800010a7983 */ /* 0x000f260000300800 */
[----:B------:R0:W-:Y:S01]  /*561a0*/  STS.U16 [R0+0x27c00], R18 ;  /* 0x027c001200007388 */ /* 0x0001e20000000400 */
[----:B------:R1:W-:Y:S03]  /*561b0*/  STS.U16 [R0+0x28000], R13 ;  /* 0x0280000d00007388 */ /* 0x0003e60000000400 */
[----:B0-----:R-:W4:Y:S01]  /*561c0*/  LDL.LU R18, [R1+0x2a4] ;  /* 0x0002a40001127983 */ /* 0x001f220000300800 */
[----:B-1----:R-:W4:Y:S02]  /*561d0*/  LDL.LU R13, [R1+0x2a0] ;  /* 0x0002a000010d7983 */ /* 0x002f240000300800 */
[----:B------:R-:W-:Y:S02]  /*561e0*/  STS.U16 [R0+0x28400], R7 ;  /* 0x0284000700007388 */ /* 0x000fe40000000400 */
[----:B------:R0:W-:Y:S01]  /*561f0*/  STS.U16 [R0+0x28800], R3 ;  /* 0x0288000300007388 */ /* 0x0001e20000000400 */
[----:B------:R-:W-:Y:S01]  /*56200*/  STS.U16 [R0+0x28c00], R20 ;  /* 0x028c001400007388 */ /* 0x000fe20000000400 */
[----:B------:R-:W-:Y:S02]  /*56210*/  STS.U16 [R0+0x29000], R22 ;  /* 0x0290001600007388 */ /* 0x000fe40000000400 */
[----:B------:R-:W-:Y:S02]  /*56220*/  STS.U16 [R0+0x29400], R21 ;  /* 0x0294001500007388 */ /* 0x000fe40000000400 */
[----:B------:R-:W-:Y:S01]  /*56230*/  STS.U16 [R0+0x29800], R23 ;  /* 0x0298001700007388 */ /* 0x000fe20000000400 */
[----:B------:R-:W-:Y:S04]  /*56240*/  STS.U16 [R0+0x29c00], R24 ;  /* 0x029c001800007388 */ /* 0x000fe80000000400 */
[----:B0-----:R-:W0:Y:S02]  /*56250*/  S2R R3, SR_TID.X ;  /* 0x0000000000037919 */ /* 0x001e240000002100 */
[----:B0-----:R-:W-:-:S04]  /*56260*/  LOP3.LUT P1, RZ, R3, 0x40, RZ, 0xc0, !PT ;  /* 0x0000004003ff7812 */ /* 0x001fc8000782c0ff */
[----:B------:R-:W-:Y:S01]  /*56270*/  SEL R7, RZ, 0x90, !P1 ;  /* 0x00000090ff077807 */ /* 0x000fe20004800000 */
[----:B--2---:R0:W-:Y:S01]  /*56280*/  STS.U16 [R0+0x2a000], R12 ;  /* 0x02a0000c00007388 */ /* 0x0041e20000000400 */
[----:B---3--:R-:W-:Y:S03]  /*56290*/  STS.U16 [R0+0x2a400], R26 ;  /* 0x02a4001a00007388 */ /* 0x008fe60000000400 */
[----:B------:R-:W-:Y:S01]  /*562a0*/  STS.U16 [R0+0x2a800], R25 ;  /* 0x02a8001900007388 */ /* 0x000fe20000000400 */
[----:B------:R-:W-:Y:S03]  /*562b0*/  STS.U16 [R0+0x2ac00], R27 ;  /* 0x02ac001b00007388 */ /* 0x000fe60000000400 */
        /* <DEDUP_REMOVED lines=14> */
[----:B------:R-:W-:Y:S03]  /*563a0*/  STL [R1+0x2fb0], R3 ;  /* 0x002fb00301007387 */ /* 0x000fe60000100800 */
[----:B----4-:R0:W-:Y:S04]  /*563b0*/  STS.U16 [R0+0x2e400], R19 ;  /* 0x02e4001300007388 */ /* 0x0101e80000000400 */
[----:B0-----:R-:W0:Y:S01]  /*563c0*/  S2R R19, SR_TID.X ;  /* 0x0000000000137919 */ /* 0x001e220000002100 */
[----:B------:R-:W-:Y:S03]  /*563d0*/  STS.U16 [R0+0x2e800], R10 ;  /* 0x02e8000a00007388 */ /* 0x000fe60000000400 */
[----:B------:R-:W-:Y:S01]  /*563e0*/  STS.U16 [R0+0x2ec00], R18 ;  /* 0x02ec001200007388 */ /* 0x000fe20000000400 */
[----:B------:R0:W-:Y:S02]  /*563f0*/  STS.U16 [R0+0x2f000], R13 ;  /* 0x02f0000d00007388 */ /* 0x0001e40000000400 */
[----:B0-----:R-:W-:-:S04]  /*56400*/  LOP3.LUT R13, R19, 0x3f, RZ, 0xc0, !PT ;  /* 0x0000003f130d7812 */ /* 0x001fc800078ec0ff */
[----:B------:R-:W-:-:S04]  /*56410*/  SHF.L.U32 R13, R13, 0x1, RZ ;  /* 0x000000010d0d7819 */ /* 0x000fc800000006ff */
[----:B------:R-:W-:-:S04]  /*56420*/  LOP3.LUT R7, R7, R13, RZ, 0x3c, !PT ;  /* 0x0000000d07077212 */ /* 0x000fc800078e3cff */
[----:B------:R-:W-:-:S05]  /*56430*/  LOP3.LUT R7, R7, 0x20, RZ, 0x3c, !PT ;  /* 0x0000002007077812 */ /* 0x000fca00078e3cff */
[----:B------:R0:W-:Y:S04]  /*56440*/  STL [R1+0x2fc4], R7 ;  /* 0x002fc40701007387 */ /* 0x0001e80000100800 */
[----:B0-----:R-:W3:Y:S04]  /*56450*/  LDL.LU R7, [R1+0x294] ;  /* 0x0002940001077983 */ /* 0x001ee80000300800 */
[----:B---3--:R0:W-:Y:S04]  /*56460*/  STL [R1+0x2fcc], R7 ;  /* 0x002fcc0701007387 */ /* 0x0081e80000100800 */
[----:B0-----:R-:W3:Y:S01]  /*56470*/  LDL.LU R7, [R1+0x298] ;  /* 0x0002980001077983 */ /* 0x001ee20000300800 */
[----:B------:R-:W4:Y:S03]  /*56480*/  LDL.LU R3, [R1+0x11d4] ;  /* 0x0011d40001037983 */ /* 0x000f260000300800 */
[----:B----4-:R0:W-:Y:S04]  /*56490*/  STL [R1+0x2fc0], R3 ;  /* 0x002fc00301007387 */ /* 0x0101e80000100800 */
[----:B0-----:R-:W4:Y:S04]  /*564a0*/  LDL.LU R3, [R1+0x11e4] ;  /* 0x0011e40001037983 */ /* 0x001f280000300800 */
[----:B--2---:R0:W-:Y:S01]  /*564b0*/  STS.U16 [R0+0x2f400], R12 ;  /* 0x02f4000c00007388 */ /* 0x0041e20000000400 */
[----:B------:R-:W-:-:S03]  /*564c0*/  LOP3.LUT P1, RZ, R19, 0x40, RZ, 0xc0, !PT ;  /* 0x0000004013ff7812 */ /* 0x000fc6000782c0ff */
[----:B----4-:R1:W-:Y:S01]  /*564d0*/  STL [R1+0x2fc8], R3 ;  /* 0x002fc80301007387 */ /* 0x0103e20000100800 */
[----:B------:R-:W2:Y:S02]  /*564e0*/  LDL.LU R20, [R1+0x11c4] ;  /* 0x0011c40001147983 */ /* 0x000ea40000300800 */
[----:B------:R-:W4:Y:S02]  /*564f0*/  LDL.LU R22, [R1+0x11b4] ;  /* 0x0011b40001167983 */ /* 0x000f240000300800 */
[----:B------:R-:W2:Y:S01]  /*56500*/  LDL.LU R21, [R1+0x11a4] ;  /* 0x0011a40001157983 */ /* 0x000ea20000300800 */
[----:B------:R-:W2:Y:S01]  /*56510*/  LDL.LU R23, [R1+0x1194] ;  /* 0x0011940001177983 */ /* 0x000ea20000300800 */
[----:B------:R-:W2:Y:S02]  /*56520*/  LDL.LU R24, [R1+0x1184] ;  /* 0x0011840001187983 */ /* 0x000ea40000300800 */
[----:B------:R-:W2:Y:S02]  /*56530*/  LDL.LU R26, [R1+0x1174] ;  /* 0x00117400011a7983 */ /* 0x000ea40000300800 */
[----:B------:R-:W2:Y:S01]  /*56540*/  LDL.LU R25, [R1+0x1164] ;  /* 0x0011640001197983 */ /* 0x000ea20000300800 */
[----:B------:R-:W2:Y:S01]  /*56550*/  LDL.LU R27, [R1+0x1154] ;  /* 0x00115400011b7983 */ /* 0x000ea20000300800 */
[----:B------:R-:W2:Y:S02]  /*56560*/  LDL.LU R28, [R1+0x1144] ;  /* 0x00114400011c7983 */ /* 0x000ea40000300800 */
[----:B------:R-:W2:Y:S02]  /*56570*/  LDL.LU R29, [R1+0x1134] ;  /* 0x00113400011d7983 */ /* 0x000ea40000300800 */
[----:B------:R-:W2:Y:S01]  /*56580*/  LDL.LU R2, [R1+0x1124] ;  /* 0x0011240001027983 */ /* 0x000ea20000300800 */
[----:B------:R-:W2:Y:S01]  /*56590*/  LDL.LU R8, [R1+0x1114] ;  /* 0x0011140001087983 */ /* 0x000ea20000300800 */
[----:B0-----:R-:W2:Y:S02]  /*565a0*/  LDL.LU R0, [R1+0x1104] ;  /* 0x0011040001007983 */ /* 0x001ea40000300800 */
[----:B------:R-:W2:Y:S02]  /*565b0*/  LDL.LU R5, [R1+0x10f4] ;  /* 0x0010f40001057983 */ /* 0x000ea40000300800 */
[----:B------:R-:W2:Y:S01]  /*565c0*/  LDL.LU R4, [R1+0x10e4] ;  /* 0x0010e40001047983 */ /* 0x000ea20000300800 */
[----:B------:R-:W2:Y:S01]  /*565d0*/  LDL.LU R11, [R1+0x10d4] ;  /* 0x0010d400010b7983 */ /* 0x000ea20000300800 */
[----:B------:R-:W2:Y:S02]  /*565e0*/  LDL.LU R6, [R1+0x10c4] ;  /* 0x0010c40001067983 */ /* 0x000ea40000300800 */
[----:B------:R-:W2:Y:S01]  /*565f0*/  LDL.LU R14, [R1+0x10b4] ;  /* 0x0010b400010e7983 */ /* 0x000ea20000300800 */
[----:B-1----:R-:W-:Y:S01]  /*56600*/  SEL R3, RZ, 0x90, !P1 ;  /* 0x00000090ff037807 */ /* 0x002fe20004800000 */
[----:B------:R-:W2:Y:S01]  /*56610*/  LDL.LU R15, [R1+0x10a4] ;  /* 0x0010a400010f7983 */ /* 0x000ea20000300800 */
[----:B------:R-:W2:Y:S02]  /*56620*/  LDL.LU R16, [R1+0x1094] ;  /* 0x0010940001107983 */ /* 0x000ea40000300800 */
[----:B------:R-:W2:Y:S02]  /*56630*/  LDL.LU R9, [R1+0x1064] ;  /* 0x0010640001097983 */ /* 0x000ea40000300800 */
[----:B------:R-:W2:Y:S01]  /*56640*/  LDL.LU R17, [R1+0xe04] ;  /* 0x000e040001117983 */ /* 0x000ea20000300800 */
[----:B------:R-:W-:Y:S01]  /*56650*/  LOP3.LUT R3, R3, R13, RZ, 0x3c, !PT ;  /* 0x0000000d03037212 */ /* 0x000fe200078e3cff */
[----:B------:R-:W2:Y:S01]  /*56660*/  LDL.LU R10, [R1+0xdf4] ;  /* 0x000df400010a7983 */ /* 0x000ea20000300800 */
[----:B------:R-:W2:Y:S02]  /*56670*/  LDL.LU R18, [R1+0xde4] ;  /* 0x000de40001127983 */ /* 0x000ea40000300800 */
[----:B------:R-:W2:Y:S02]  /*56680*/  LDL.LU R12, [R1+0xdd4] ;  /* 0x000dd400010c7983 */ /* 0x000ea40000300800 */
[----:B------:R-:W2:Y:S01]  /*56690*/  LDL.LU R19, [R1+0xdc4] ;  /* 0x000dc40001137983 */ /* 0x000ea20000300800 */
[----:B------:R-:W2:Y:S04]  /*566a0*/  LDL.LU R13, [R1+0xdb4] ;  /* 0x000db400010d7983 */ /* 0x000ea80000300800 */
[----:B---3--:R0:W-:Y:S04]  /*566b0*/  STS.U16 [R3+0x2f800], R7 ;  /* 0x02f8000703007388 */ /* 0x0081e80000000400 */
[----:B0-----:R-:W3:Y:S04]  /*566c0*/  LDL.LU R7, [R1+0x2fcc] ;  /* 0x002fcc0001077983 */ /* 0x001ee80000300800 */
[----:B---3--:R0:W-:Y:S04]  /*566d0*/  STS.U16 [R3+0x2fc00], R7 ;  /* 0x02fc000703007388 */ /* 0x0081e80000000400 */
[----:B0-----:R-:W3:Y:S01]  /*566e0*/  LDL.LU R3, [R1+0x2fc8] ;  /* 0x002fc80001037983 */ /* 0x001ee20000300800 */
[----:B------:R-:W3:Y:S03]  /*566f0*/  LDL.LU R7, [R1+0x2fc4] ;  /* 0x002fc40001077983 */ /* 0x000ee60000300800 */
[----:B---3--:R0:W-:Y:S04]  /*56700*/  STS.U16 [R7+0x20100], R3 ;  /* 0x0201000307007388 */ /* 0x0081e80000000400 */
[----:B0-----:R-:W3:Y:S04]  /*56710*/  LDL.LU R3, [R1+0x2fc0] ;  /* 0x002fc00001037983 */ /* 0x001ee80000300800 */
[----:B---3--:R0:W-:Y:S04]  /*56720*/  STS.U16 [R7+0x20500], R3 ;  /* 0x0205000307007388 */ /* 0x0081e80000000400 */
[----:B0-----:R-:W3:Y:S04]  /*56730*/  LDL.LU R3, [R1+0xd74] ;  /* 0x000d740001037983 */ /* 0x001ee80000300800 */
[----:B---3--:R0:W-:Y:S04]  /*56740*/  STL [R1+0x2fb4], R3 ;  /* 0x002fb40301007387 */ /* 0x0081e80000100800 */
[----:B0-----:R-:W3:Y:S04]  /*56750*/  LDL.LU R3, [R1+0xd84] ;  /* 0x000d840001037983 */ /* 0x001ee80000300800 */
[----:B---3--:R0:W-:Y:S04]  /*56760*/  STL [R1+0x2fb8], R3 ;  /* 0x002fb80301007387 */ /* 0x0081e80000100800 */
[----:B0-----:R-:W3:Y:S01]  /*56770*/  LDL.LU R3, [R1+0xd94] ;  /* 0x000d940001037983 */ /* 0x001ee20000300800 */
[----:B--2---:R-:W-:Y:S02]  /*56780*/  STS.U16 [R7+0x20900], R20 ;  /* 0x0209001407007388 */ /* 0x004fe40000000400 */
[----:B----4-:R-:W-:Y:S02]  /*56790*/  STS.U16 [R7+0x20d00], R22 ;  /* 0x020d001607007388 */ /* 0x010fe40000000400 */
        /* <DEDUP_REMOVED lines=23> */
[----:B------:R-:W-:Y:S01]  /*56910*/  STS.U16 [R7+0x26d00], R19 ;  /* 0x026d001307007388 */ /* 0x000fe20000000400 */
[----:B---3--:R0:W-:Y:S04]  /*56920*/  STL [R1+0x2fbc], R3 ;  /* 0x002fbc0301007387 */ /* 0x0081e80000100800 */
[----:B0-----:R-:W2:Y:S01]  /*56930*/  LDL.LU R3, [R1+0xda4] ;  /* 0x000da40001037983 */ /* 0x001ea20000300800 */
[----:B------:R0:W-:Y:S03]  /*56940*/  STS.U16 [R7+0x27100], R13 ;  /* 0x0271000d07007388 */ /* 0x0001e60000000400 */
[----:B0-----:R-:W3:Y:S01]  /*56950*/  LDL.LU R13, [R1+0xd64] ;  /* 0x000d6400010d7983 */ /* 0x001ee20000300800 */
[----:B------:R-:W4:Y:S02]  /*56960*/  LDL.LU R20, [R1+0xd54] ;  /* 0x000d540001147983 */ /* 0x000f240000300800 */
        /* <DEDUP_REMOVED lines=25> */
[----:B--2---:R0:W-:Y:S04]  /*56b00*/  STS.U16 [R7+0x27500], R3 ;  /* 0x0275000307007388 */ /* 0x0041e80000000400 */
[----:B0-----:R-:W2:Y:S04]  /*56b10*/  LDL.LU R3, [R1+0x2fbc] ;  /* 0x002fbc0001037983 */ /* 0x001ea80000300800 */
[----:B--2---:R0:W-:Y:S04]  /*56b20*/  STS.U16 [R7+0x27900], R3 ;  /* 0x0279000307007388 */ /* 0x0041e80000000400 */
[----:B0-----:R-:W2:Y:S04]  /*56b30*/  LDL.LU R3, [R1+0x2fb8] ;  /* 0x002fb80001037983 */ /* 0x001ea80000300800 */
[----:B--2---:R0:W-:Y:S04]  /*56b40*/  STS.U16 [R7+0x27d00], R3 ;  /* 0x027d000307007388 */ /* 0x0041e80000000400 */
[----:B0-----:R-:W2:Y:S04]  /*56b50*/  LDL.LU R3, [R1+0x2fb4] ;  /* 0x002fb40001037983 */ /* 0x001ea80000300800 */
[----:B--2---:R0:W-:Y:S01]  /*56b60*/  STS.U16 [R7+0x28100], R3 ;  /* 0x0281000307007388 */ /* 0x0041e20000000400 */
[----:B---3--:R1:W-:Y:S03]  /*56b70*/  STS.U16 [R7+0x28500], R13 ;  /* 0x0285000d07007388 */ /* 0x0083e60000000400 */
[----:B0-----:R-:W2:Y:S01]  /*56b80*/  LDL.LU R3, [R1+0x2fb0] ;  /* 0x002fb00001037983 */ /* 0x001ea20000300800 */
[----:B-1----:R-:W3:Y:S02]  /*56b90*/  LDL.LU R13, [R1+0x2fac] ;  /* 0x002fac00010d7983 */ /* 0x002ee40000300800 */
[----:B----4-:R-:W-:Y:S02]  /*56ba0*/  STS.U16 [R7+0x28900], R20 ;  /* 0x0289001407007388 */ /* 0x010fe40000000400 */
[----:B------:R0:W-:Y:S01]  /*56bb0*/  STS.U16 [R7+0x28d00], R22 ;  /* 0x028d001607007388 */ /* 0x0001e20000000400 */
[----:B------:R1:W-:Y:S01]  /*56bc0*/  STS.U16 [R7+0x29100], R21 ;  /* 0x0291001507007388 */ /* 0x0003e20000000400 */
[----:B------:R4:W-:Y:S02]  /*56bd0*/  STS.U16 [R7+0x29500], R23 ;  /* 0x0295001707007388 */ /* 0x0009e40000000400 */
[----:B------:R4:W-:Y:S02]  /*56be0*/  STS.U16 [R7+0x29900], R24 ;  /* 0x0299001807007388 */ /* 0x0009e40000000400 */
[----:B------:R4:W-:Y:S01]  /*56bf0*/  STS.U16 [R7+0x29d00], R26 ;  /* 0x029d001a07007388 */ /* 0x0009e20000000400 */
[----:B------:R4:W-:Y:S04]  /*56c00*/  STS.U16 [R7+0x2a100], R25 ;  /* 0x02a1001907007388 */ /* 0x0009e80000000400 */
[----:B0-----:R-:W3:Y:S01]  /*56c10*/  LDL.LU R22, [R1+0x254] ;  /* 0x0002540001167983 */ /* 0x001ee20000300800 */
[----:B-1----:R-:W3:Y:S02]  /*56c20*/  LDL.LU R21, [R1+0x250] ;  /* 0x0002500001157983 */ /* 0x002ee40000300800 */
[----:B----4-:R-:W4:Y:S01]  /*56c30*/  LDL.LU R23, [R1+0x24c] ;  /* 0x00024c0001177983 */ /* 0x010f220000300800 */
[----:B------:R-:W4:Y:S04]  /*56c40*/  LDL.LU R24, [R1+0x11e0] ;  /* 0x0011e00001187983 */ /* 0x000f280000300800 */
[----:B------:R-:W4:Y:S04]  /*56c50*/  LDL.LU R26, [R1+0x11d0] ;  /* 0x0011d000011a7983 */ /* 0x000f280000300800 */
[----:B------:R0:W-:Y:S01]  /*56c60*/  STS.U16 [R7+0x2a500], R27 ;  /* 0x02a5001b07007388 */ /* 0x0001e20000000400 */
[----:B------:R-:W4:Y:S02]  /*56c70*/  LDL.LU R25, [R1+0x11c0] ;  /* 0x0011c00001197983 */ /* 0x000f240000300800 */
[----:B------:R1:W-:Y:S02]  /*56c80*/  STS.U16 [R7+0x2a900], R28 ;  /* 0x02a9001c07007388 */ /* 0x0003e40000000400 */
[----:B------:R1:W-:Y:S01]  /*56c90*/  STS.U16 [R7+0x2ad00], R29 ;  /* 0x02ad001d07007388 */ /* 0x0003e20000000400 */
[----:B------:R1:W-:Y:S01]  /*56ca0*/  STS.U16 [R7+0x2b100], R2 ;  /* 0x02b1000207007388 */ /* 0x0003e20000000400 */
[----:B------:R1:W-:Y:S02]  /*56cb0*/  STS.U16 [R7+0x2b500], R8 ;  /* 0x02b5000807007388 */ /* 0x0003e40000000400 */
[----:B------:R1:W-:Y:S01]  /*56cc0*/  STS.U16 [R7+0x2b900], R0 ;  /* 0x02b9000007007388 */ /* 0x0003e20000000400 */
[----:B0-----:R-:W4:Y:S01]  /*56cd0*/  LDL.LU R27, [R1+0x11b0] ;  /* 0x0011b000011b7983 */ /* 0x001f220000300800 */
[----:B-1----:R-:W4:Y:S03]  /*56ce0*/  LDL.LU R28, [R1+0x11a0] ;  /* 0x0011a000011c7983 */ /* 0x002f260000300800 */
[----:B------:R-:W4:Y:S04]  /*56cf0*/  LDL.LU R29, [R1+0x1190] ;  /* 0x00119000011d7983 */ /* 0x000f280000300800 */
[----:B------:R-:W4:Y:S01]  /*56d00*/  LDL.LU R2, [R1+0x1180] ;  /* 0x0011800001027983 */ /* 0x000f220000300800 */
[----:B------:R-:W4:Y:S02]  /*56d10*/  LDL.LU R8, [R1+0x1170] ;  /* 0x0011700001087983 */ /* 0x000f240000300800 */
[----:B------:R0:W-:Y:S02]  /*56d20*/  STS.U16 [R7+0x2bd00], R5 ;  /* 0x02bd000507007388 */ /* 0x0001e40000000400 */
[----:B------:R-:W4:Y:S01]  /*56d30*/  LDL.LU R0, [R1+0x1160] ;  /* 0x0011600001007983 */ /* 0x000f220000300800 */
[----:B------:R1:W-:Y:S01]  /*56d40*/  STS.U16 [R7+0x2c100], R4 ;  /* 0x02c1000407007388 */ /* 0x0003e20000000400 */
[----:B------:R1:W-:Y:S02]  /*56d50*/  STS.U16 [R7+0x2c500], R11 ;  /* 0x02c5000b07007388 */ /* 0x0003e40000000400 */
[----:B------:R1:W-:Y:S02]  /*56d60*/  STS.U16 [R7+0x2c900], R6 ;  /* 0x02c9000607007388 */ /* 0x0003e40000000400 */
[----:B------:R1:W-:Y:S01]  /*56d70*/  STS.U16 [R7+0x2cd00], R14 ;  /* 0x02cd000e07007388 */ /* 0x0003e20000000400 */
[----:B------:R1:W-:Y:S04]  /*56d80*/  STS.U16 [R7+0x2d100], R15 ;  /* 0x02d1000f07007388 */ /* 0x0003e80000000400 */
        /* <DEDUP_REMOVED lines=19> */
[----:B0-----:R-:W4:Y:S01]  /*56ec0*/  LDL.LU R19, [R1+0x1090] ;  /* 0x0010900001137983 */ /* 0x001f220000300800 */
[----:B--2---:R-:W-:-:S02]  /*56ed0*/  LOP3.LUT R20, R3, 0x3f, RZ, 0xc0, !PT ;  /* 0x0000003f03147812 */ /* 0x004fc400078ec0ff */
[----:B------:R-:W-:Y:S01]  /*56ee0*/  LOP3.LUT P2, RZ, R3, 0x40, RZ, 0xc0, !PT ;  /* 0x0000004003ff7812 */ /* 0x000fe2000784c0ff */
[----:B---3--:R0:W-:Y:S02]  /*56ef0*/  STS.U16 [R7+0x2f100], R13 ;  /* 0x02f1000d07007388 */ /* 0x0081e40000000400 */
[----:B------:R-:W-:Y:S01]  /*56f00*/  IMAD.SHL.U32 R20, R20, 0x2, RZ ;  /* 0x0000000214147824 */ /* 0x000fe200078e00ff */
[----:B------:R-:W-:-:S04]  /*56f10*/  SEL R3, RZ, 0x90, !P2 ;  /* 0x00000090ff037807 */ /* 0x000fc80005000000 */
[----:B------:R-:W-:Y:S01]  /*56f20*/  LOP3.LUT R3, R3, R20, RZ, 0x3c, !PT ;  /* 0x0000001403037212 */ /* 0x000fe200078e3cff */
[----:B0-----:R-:W2:Y:S01]  /*56f30*/  LDL.LU R13, [R1+0xe10] ;  /* 0x000e1000010d7983 */ /* 0x001ea20000300800 */
[----:B------:R0:W-:Y:S03]  /*56f40*/  STL [R1+0x2f9c], R20 ;  /* 0x002f9c1401007387 */ /* 0x0001e60000100800 */
[----:B0-----:R-:W3:Y:S04]  /*56f50*/  LDL.LU R20, [R1+0xdd0] ;  /* 0x000dd00001147983 */ /* 0x001ee80000300800 */
[----:B---3--:R0:W-:Y:S04]  /*56f60*/  STL [R1+0x2fa0], R20 ;  /* 0x002fa01401007387 */ /* 0x0081e80000100800 */
[----:B0-----:R-:W3:Y:S04]  /*56f70*/  LDL.LU R20, [R1+0xde0] ;  /* 0x000de00001147983 */ /* 0x001ee80000300800 */
[----:B---3--:R0:W-:Y:S04]  /*56f80*/  STL [R1+0x2fa4], R20 ;  /* 0x002fa41401007387 */ /* 0x0081e80000100800 */
[----:B0-----:R-:W3:Y:S01]  /*56f90*/  LDL.LU R20, [R1+0xdf0] ;  /* 0x000df00001147983 */ /* 0x001ee20000300800 */
[----:B------:R-:W-:-:S03]  /*56fa0*/  LOP3.LUT R3, R3, 0x40, RZ, 0x3c, !PT ;  /* 0x0000004003037812 */ /* 0x000fc600078e3cff */
[----:B------:R-:W-:Y:S01]  /*56fb0*/  STS.U16 [R7+0x2f500], R22 ;  /* 0x02f5001607007388 */ /* 0x000fe20000000400 */
[----:B------:R-:W-:Y:S02]  /*56fc0*/  STS.U16 [R7+0x2f900], R21 ;  /* 0x02f9001507007388 */ /* 0x000fe40000000400 */
[----:B----4-:R-:W-:Y:S01]  /*56fd0*/  STS.U16 [R7+0x2fd00], R23 ;  /* 0x02fd001707007388 */ /* 0x010fe20000000400 */
        /* <DEDUP_REMOVED lines=20> */
[----:B---3--:R0:W-:Y:S04]  /*57120*/  STL [R1+0x2fa8], R20 ;  /* 0x002fa81401007387 */ /* 0x0081e80000100800 */
[----:B0-----:R-:W3:Y:S01]  /*57130*/  LDL.LU R20, [R1+0xe00] ;  /* 0x000e000001147983 */ /* 0x001ee20000300800 */
[----:B------:R-:W4:Y:S03]  /*57140*/  LDL.LU R9, [R1+0xdc0] ;  /* 0x000dc00001097983 */ /* 0x000f260000300800 */
[----:B------:R0:W-:Y:S01]  /*57150*/  STS.U16 [R3+0x25200], R12 ;  /* 0x0252000c03007388 */ /* 0x0001e20000000400 */
[----:B------:R-:W4:Y:S02]  /*57160*/  LDL.LU R10, [R1+0xdb0] ;  /* 0x000db000010a7983 */ /* 0x000f240000300800 */
[----:B------:R1:W-:Y:S02]  /*57170*/  STS.U16 [R3+0x25600], R19 ;  /* 0x0256001303007388 */ /* 0x0003e40000000400 */
[----:B--2---:R2:W-:Y:S01]  /*57180*/  STS.U16 [R3+0x25a00], R13 ;  /* 0x025a000d03007388 */ /* 0x0045e20000000400 */
[----:B0-----:R-:W4:Y:S01]  /*57190*/  LDL.LU R12, [R1+0xda0] ;  /* 0x000da000010c7983 */ /* 0x001f220000300800 */
[----:B-1----:R-:W4:Y:S02]  /*571a0*/  LDL.LU R19, [R1+0xd90] ;  /* 0x000d900001137983 */ /* 0x002f240000300800 */
[----:B--2---:R-:W2:Y:S02]  /*571b0*/  LDL.LU R13, [R1+0xd80] ;  /* 0x000d8000010d7983 */ /* 0x004ea40000300800 */
        /* <DEDUP_REMOVED lines=25> */
[----:B0-----:R-:W3:Y:S04]  /*57350*/  LDL.LU R20, [R1+0x2fa4] ;  /* 0x002fa40001147983 */ /* 0x001ee80000300800 */
[----:B---3--:R0:W-:Y:S04]  /*57360*/  STS.U16 [R3+0x26600], R20 ;  /* 0x0266001403007388 */ /* 0x0081e80000000400 */
[----:B0-----:R-:W3:Y:S04]  /*57370*/  LDL.LU R20, [R1+0x2fa0] ;  /* 0x002fa00001147983 */ /* 0x001ee80000300800 */
[----:B---3--:R0:W-:Y:S01]  /*57380*/  STS.U16 [R3+0x26a00], R20 ;  /* 0x026a001403007388 */ /* 0x0081e20000000400 */
[----:B----4-:R1:W-:Y:S02]  /*57390*/  STS.U16 [R3+0x26e00], R9 ;  /* 0x026e000903007388 */ /* 0x0103e40000000400 */
[----:B------:R3:W-:Y:S02]  /*573a0*/  STS.U16 [R3+0x27200], R10 ;  /* 0x0272000a03007388 */ /* 0x0007e40000000400 */
[----:B------:R4:W-:Y:S01]  /*573b0*/  STS.U16 [R3+0x27600], R12 ;  /* 0x0276000c03007388 */ /* 0x0009e20000000400 */
[----:B------:R4:W-:Y:S01]  /*573c0*/  STS.U16 [R3+0x27a00], R19 ;  /* 0x027a001303007388 */ /* 0x0009e20000000400 */
[----:B--2---:R4:W-:Y:S03]  /*573d0*/  STS.U16 [R3+0x27e00], R13 ;  /* 0x027e000d03007388 */ /* 0x0049e60000000400 */
[----:B0-----:R-:W2:Y:S01]  /*573e0*/  LDL.LU R20, [R1+0x2f9c] ;  /* 0x002f9c0001147983 */ /* 0x001ea20000300800 */
[----:B-1----:R-:W2:Y:S02]  /*573f0*/  LDL.LU R9, [R1+0x2f98] ;  /* 0x002f980001097983 */ /* 0x002ea40000300800 */
[----:B---3--:R-:W3:Y:S02]  /*57400*/  LDL.LU R10, [R1+0x2f94] ;  /* 0x002f9400010a7983 */ /* 0x008ee40000300800 */
[----:B----4-:R-:W4:Y:S01]  /*57410*/  LDL.LU R12, [R1+0x2f90] ;  /* 0x002f9000010c7983 */ /* 0x010f220000300800 */
[----:B------:R-:W2:Y:S01]  /*57420*/  LDL.LU R19, [R1+0x2f8c] ;  /* 0x002f8c0001137983 */ /* 0x000ea20000300800 */
[----:B------:R-:W2:Y:S03]  /*57430*/  LDL.LU R13, [R1+0x2f88] ;  /* 0x002f8800010d7983 */ /* 0x000ea60000300800 */
[----:B------:R0:W-:Y:S01]  /*57440*/  STS.U16 [R3+0x28200], R7 ;  /* 0x0282000703007388 */ /* 0x0001e20000000400 */
[----:B------:R-:W-:Y:S02]  /*57450*/  STS.U16 [R3+0x28600], R22 ;  /* 0x0286001603007388 */ /* 0x000fe40000000400 */
[----:B------:R-:W-:Y:S02]  /*57460*/  STS.U16 [R3+0x28a00], R21 ;  /* 0x028a001503007388 */ /* 0x000fe40000000400 */
[----:B------:R-:W-:Y:S01]  /*57470*/  STS.U16 [R3+0x28e00], R23 ;  /* 0x028e001703007388 */ /* 0x000fe20000000400 */
[----:B------:R-:W-:Y:S01]  /*57480*/  STS.U16 [R3+0x29200], R24 ;  /* 0x0292001803007388 */ /* 0x000fe20000000400 */
[----:B------:R-:W-:Y:S02]  /*57490*/  STS.U16 [R3+0x29600], R26 ;  /* 0x0296001a03007388 */ /* 0x000fe40000000400 */
[----:B------:R1:W-:Y:S02]  /*574a0*/  STS.U16 [R3+0x29a00], R25 ;  /* 0x029a001903007388 */ /* 0x0003e40000000400 */
        /* <DEDUP_REMOVED lines=15> */
[----:B0-----:R-:W3:Y:S01]  /*575a0*/  LDL.LU R7, [R1+0x228] ;  /* 0x0002280001077983 */ /* 0x001ee20000300800 */
[----:B-1----:R-:W3:Y:S03]  /*575b0*/  LDL.LU R25, [R1+0x220] ;  /* 0x0002200001197983 */ /* 0x002ee60000300800 */
[----:B--2---:R0:W-:Y:S04]  /*575c0*/  STS.U16 [R3+0x2da00], R13 ;  /* 0x02da000d03007388 */ /* 0x0041e80000000400 */
        /* <DEDUP_REMOVED lines=17> */
[----:B------:R-:W-:Y:S01]  /*576e0*/  STS.U16 [R3+0x2de00], R19 ;  /* 0x02de001303007388 */ /* 0x000fe20000000400 */
[----:B------:R-:W2:Y:S02]  /*576f0*/  LDL.LU R15, [R1+0x110c] ;  /* 0x00110c00010f7983 */ /* 0x000ea40000300800 */
[----:B----4-:R-:W-:Y:S02]  /*57700*/  STS.U16 [R3+0x2e200], R12 ;  /* 0x02e2000c03007388 */ /* 0x010fe40000000400 */
[----:B------:R-:W4:Y:S01]  /*57710*/  LDL.LU R16, [R1+0x10fc] ;  /* 0x0010fc0001107983 */ /* 0x000f220000300800 */
[----:B---3--:R-:W-:Y:S04]  /*57720*/  STS.U16 [R3+0x2e600], R10 ;  /* 0x02e6000a03007388 */ /* 0x008fe80000000400 */
[----:B------:R-:W3:Y:S01]  /*57730*/  LDL.LU R17, [R1+0x10ec] ;  /* 0x0010ec0001117983 */ /* 0x000ee20000300800 */
[----:B------:R0:W-:Y:S02]  /*57740*/  STS.U16 [R3+0x2ea00], R9 ;  /* 0x02ea000903007388 */ /* 0x0001e40000000400 */
[----:B------:R-:W3:Y:S01]  /*57750*/  LDL.LU R18, [R1+0x10dc] ;  /* 0x0010dc0001127983 */ /* 0x000ee20000300800 */
[----:B0-----:R-:W3:Y:S01]  /*57760*/  LDL.LU R9, [R1+0x10cc] ;  /* 0x0010cc0001097983 */ /* 0x001ee20000300800 */
[----:B------:R-:W3:Y:S02]  /*57770*/  LDL.LU R10, [R1+0x10bc] ;  /* 0x0010bc00010a7983 */ /* 0x000ee40000300800 */
[----:B------:R-:W3:Y:S02]  /*57780*/  LDL.LU R12, [R1+0x10ac] ;  /* 0x0010ac00010c7983 */ /* 0x000ee40000300800 */
[----:B------:R-:W3:Y:S01]  /*57790*/  LDL.LU R19, [R1+0x109c] ;  /* 0x00109c0001137983 */ /* 0x000ee20000300800 */
[----:B--2---:R-:W-:Y:S01]  /*577a0*/  LOP3.LUT P1, RZ, R13, 0x40, RZ, 0xc0, !PT ;  /* 0x000000400dff7812 */ /* 0x004fe2000782c0ff */
[----:B------:R0:W-:Y:S04]  /*577b0*/  STL [R1+0x2f74], R13 ;  /* 0x002f740d01007387 */ /* 0x0001e80000100800 */
[----:B0-----:R-:W2:Y:S04]  /*577c0*/  LDL.LU R13, [R1+0xdec] ;  /* 0x000dec00010d7983 */ /* 0x001ea80000300800 */
[----:B--2---:R0:W-:Y:S04]  /*577d0*/  STL [R1+0x2f78], R13 ;  /* 0x002f780d01007387 */ /* 0x0041e80000100800 */
[----:B0-----:R-:W2:Y:S04]  /*577e0*/  LDL.LU R13, [R1+0xdfc] ;  /* 0x000dfc00010d7983 */ /* 0x001ea80000300800 */
[----:B--2---:R0:W-:Y:S04]  /*577f0*/  STL [R1+0x2f7c], R13 ;  /* 0x002f7c0d01007387 */ /* 0x0041e80000100800 */
[----:B0-----:R-:W2:Y:S04]  /*57800*/  LDL.LU R13, [R1+0xe0c] ;  /* 0x000e0c00010d7983 */ /* 0x001ea80000300800 */
[----:B------:R-:W-:Y:S01]  /*57810*/  STS.U16 [R3+0x2ee00], R7 ;  /* 0x02ee000703007388 */ /* 0x000fe20000000400 */
[----:B------:R0:W-:Y:S02]  /*57820*/  STS.U16 [R3+0x2f200], R25 ;  /* 0x02f2001903007388 */ /* 0x0001e40000000400 */
[----:B0-----:R-:W-:-:S04]  /*57830*/  SEL R25, RZ, 0x90, !P1 ;  /* 0x00000090ff197807 */ /* 0x001fc80004800000 */
[----:B------:R-:W-:Y:S01]  /*57840*/  LOP3.LUT R25, R25, R20, RZ, 0x3c, !PT ;  /* 0x0000001419197212 */ /* 0x000fe200078e3cff */
[----:B------:R-:W-:Y:S03]  /*57850*/  STS.U16 [R3+0x2f600], R22 ;  /* 0x02f6001603007388 */ /* 0x000fe60000000400 */
[----:B------:R-:W-:Y:S01]  /*57860*/  LOP3.LUT R25, R25, 0x60, RZ, 0x3c, !PT ;  /* 0x0000006019197812 */ /* 0x000fe200078e3cff */
[----:B------:R-:W-:Y:S01]  /*57870*/  STS.U16 [R3+0x2fa00], R21 ;  /* 0x02fa001503007388 */ /* 0x000fe20000000400 */
[----:B------:R-:W-:Y:S03]  /*57880*/  STS.U16 [R3+0x2fe00], R23 ;  /* 0x02fe001703007388 */ /* 0x000fe60000000400 */
[----:B------:R-:W-:Y:S01]  /*57890*/  STS.U16 [R25+0x20300], R24 ;  /* 0x0203001819007388 */ /* 0x000fe20000000400 */
[----:B------:R-:W-:Y:S02]  /*578a0*/  STS.U16 [R25+0x20700], R26 ;  /* 0x0207001a19007388 */ /* 0x000fe40000000400 */
[----:B------:R-:W-:Y:S01]  /*578b0*/  STS.U16 [R25+0x20b00], R27 ;  /* 0x020b001b19007388 */ /* 0x000fe20000000400 */
[----:B--2---:R0:W-:Y:S04]  /*578c0*/  STL [R1+0x2f80], R13 ;  /* 0x002f800d01007387 */ /* 0x0041e80000100800 */
[----:B0-----:R-:W2:Y:S01]  /*578d0*/  LDL.LU R13, [R1+0x106c] ;  /* 0x00106c00010d7983 */ /* 0x001ea20000300800 */
[----:B------:R-:W-:Y:S02]  /*578e0*/  STS.U16 [R25+0x20f00], R28 ;  /* 0x020f001c19007388 */ /* 0x000fe40000000400 */
[----:B------:R-:W-:Y:S02]  /*578f0*/  STS.U16 [R25+0x21300], R29 ;  /* 0x0213001d19007388 */ /* 0x000fe40000000400 */
[----:B------:R-:W2:Y:S01]  /*57900*/  LDL.LU R7, [R1+0xddc] ;  /* 0x000ddc0001077983 */ /* 0x000ea20000300800 */
[----:B------:R-:W-:Y:S04]  /*57910*/  STS.U16 [R25+0x21700], R2 ;  /* 0x0217000219007388 */ /* 0x000fe80000000400 */
[----:B------:R-:W2:Y:S01]  /*57920*/  LDL.LU R20, [R1+0xdcc] ;  /* 0x000dcc0001147983 */ /* 0x000ea20000300800 */
[----:B------:R-:W-:Y:S02]  /*57930*/  STS.U16 [R25+0x21b00], R8 ;  /* 0x021b000819007388 */ /* 0x000fe40000000400 */
[----:B------:R-:W2:Y:S02]  /*57940*/  LDL.LU R22, [R1+0xdbc] ;  /* 0x000dbc0001167983 */ /* 0x000ea40000300800 */
[----:B------:R-:W-:Y:S01]  /*57950*/  STS.U16 [R25+0x21f00], R0 ;  /* 0x021f000019007388 */ /* 0x000fe20000000400 */
[----:B------:R-:W2:Y:S04]  /*57960*/  LDL.LU R21, [R1+0xdac] ;  /* 0x000dac0001157983 */ /* 0x000ea80000300800 */
[----:B------:R0:W-:Y:S01]  /*57970*/  STS.U16 [R25+0x22300], R5 ;  /* 0x0223000519007388 */ /* 0x0001e20000000400 */
[----:B------:R-:W2:Y:S02]  /*57980*/  LDL.LU R23, [R1+0xd9c] ;  /* 0x000d9c0001177983 */ /* 0x000ea40000300800 */
[----:B------:R-:W-:Y:S02]  /*57990*/  STS.U16 [R25+0x22700], R4 ;  /* 0x0227000419007388 */ /* 0x000fe40000000400 */
[----:B------:R-:W2:Y:S01]  /*579a0*/  LDL.LU R24, [R1+0xd8c] ;  /* 0x000d8c0001187983 */ /* 0x000ea20000300800 */
[----:B------:R-:W-:Y:S04]  /*579b0*/  STS.U16 [R25+0x22b00], R11 ;  /* 0x022b000b19007388 */ /* 0x000fe80000000400 */
[----:B------:R-:W2:Y:S01]  /*579c0*/  LDL.LU R26, [R1+0xd7c] ;  /* 0x000d7c00011a7983 */ /* 0x000ea20000300800 */
[----:B------:R1:W-:Y:S02]  /*579d0*/  STS.U16 [R25+0x22f00], R6 ;  /* 0x022f000619007388 */ /* 0x0003e40000000400 */
[----:B------:R1:W-:Y:S02]  /*579e0*/  STS.U16 [R25+0x23300], R14 ;  /* 0x0233000e19007388 */ /* 0x0003e40000000400 */
[----:B------:R1:W-:Y:S01]  /*579f0*/  STS.U16 [R25+0x23700], R15 ;  /* 0x0237000f19007388 */ /* 0x0003e20000000400 */
[----:B0-----:R-:W2:Y:S04]  /*57a00*/  LDL.LU R5, [R1+0xd6c] ;  /* 0x000d6c0001057983 */ /* 0x001ea80000300800 */
[----:B----4-:R0:W-:Y:S01]  /*57a10*/  STS.U16 [R25+0x23b00], R16 ;  /* 0x023b001019007388 */ /* 0x0101e20000000400 */
[----:B---3--:R3:W-:Y:S03]  /*57a20*/  STS.U16 [R25+0x23f00], R17 ;  /* 0x023f001119007388 */ /* 0x0087e60000000400 */
[----:B-1----:R-:W3:Y:S01]  /*57a30*/  LDL.LU R6, [R1+0xd5c] ;  /* 0x000d5c0001067983 */ /* 0x002ee20000300800 */
[----:B------:R-:W3:Y:S02]  /*57a40*/  LDL.LU R14, [R1+0xd4c] ;  /* 0x000d4c00010e7983 */ /* 0x000ee40000300800 */
[----:B------:R-:W3:Y:S02]  /*57a50*/  LDL.LU R15, [R1+0x7ec] ;  /* 0x0007ec00010f7983 */ /* 0x000ee40000300800 */
[----:B------:R1:W-:Y:S01]  /*57a60*/  STS.U16 [R25+0x24300], R18 ;  /* 0x0243001219007388 */ /* 0x0003e20000000400 */
[----:B0-----:R-:W3:Y:S02]  /*57a70*/  LDL.LU R16, [R1+0x7dc] ;  /* 0x0007dc0001107983 */ /* 0x001ee40000300800 */
[----:B---3--:R-:W3:Y:S02]  /*57a80*/  LDL.LU R17, [R1+0x7a8] ;  /* 0x0007a80001117983 */ /* 0x008ee40000300800 */
[----:B------:R0:W-:Y:S01]  /*57a90*/  STS.U16 [R25+0x24700], R9 ;  /* 0x0247000919007388 */ /* 0x0001e20000000400 */
[----:B------:R0:W-:Y:S02]  /*57aa0*/  STS.U16 [R25+0x24b00], R10 ;  /* 0x024b000a19007388 */ /* 0x0001e40000000400 */
[----:B------:R0:W-:Y:S02]  /*57ab0*/  STS.U16 [R25+0x24f00], R12 ;  /* 0x024f000c19007388 */ /* 0x0001e40000000400 */
[----:B------:R0:W-:Y:S01]  /*57ac0*/  STS.U16 [R25+0x25300], R19 ;  /* 0x0253001319007388 */ /* 0x0001e20000000400 */
[----:B-1----:R-:W3:Y:S04]  /*57ad0*/  LDL.LU R18, [R1+0x788] ;  /* 0x0007880001127983 */ /* 0x002ee80000300800 */
        /* <DEDUP_REMOVED lines=20> */
[----:B------:R1:W-:Y:S02]  /*57c20*/  STS.U16 [R25+0x26700], R7 ;  /* 0x0267000719007388 */ /* 0x0003e40000000400 */
[----:B------:R2:W-:Y:S02]  /*57c30*/  STS.U16 [R25+0x26b00], R20 ;  /* 0x026b001419007388 */ /* 0x0005e40000000400 */
[----:B------:R3:W-:Y:S01]  /*57c40*/  STS.U16 [R25+0x26f00], R22 ;  /* 0x026f001619007388 */ /* 0x0007e20000000400 */
[----:B------:R3:W-:Y:S01]  /*57c50*/  STS.U16 [R25+0x27300], R21 ;  /* 0x0273001519007388 */ /* 0x0007e20000000400 */
[----:B------:R3:W-:Y:S03]  /*57c60*/  STS.U16 [R25+0x27700], R23 ;  /* 0x0277001719007388 */ /* 0x0007e60000000400 */
[----:B0-----:R-:W4:Y:S01]  /*57c70*/  LDL.LU R13, [R1+0x2f74] ;  /* 0x002f7400010d7983 */ /* 0x001f220000300800 */
[----:B-1----:R-:W4:Y:S02]  /*57c80*/  LDL.LU R7, [R1+0x2f70] ;  /* 0x002f700001077983 */ /* 0x002f240000300800 */
[----:B--2---:R-:W2:Y:S02]  /*57c90*/  LDL.LU R20, [R1+0x2f6c] ;  /* 0x002f6c0001147983 */ /* 0x004ea40000300800 */
[----:B---3--:R-:W3:Y:S01]  /*57ca0*/  LDL.LU R22, [R1+0x2f68] ;  /* 0x002f680001167983 */ /* 0x008ee20000300800 */
[----:B------:R-:W2:Y:S01]  /*57cb0*/  LDL.LU R21, [R1+0x2f64] ;  /* 0x002f640001157983 */ /* 0x000ea20000300800 */
        /* <DEDUP_REMOVED lines=25> */
[----:B------:R0:W-:Y:S04]  /*57e50*/  STS.U16 [R25+0x2ab00], R19 ;  /* 0x02ab001319007388 */ /* 0x0001e80000000400 */
[----:B0-----:R-:W2:Y:S01]  /*57e60*/  LDL.LU R19, [R1+0x2f2c] ;  /* 0x002f2c0001137983 */ /* 0x001ea20000300800 */
[----:B------:R-:W-:Y:S02]  /*57e70*/  STS.U16 [R25+0x2af00], R3 ;  /* 0x02af000319007388 */ /* 0x000fe40000000400 */
[----:B------:R0:W-:Y:S02]  /*57e80*/  STS.U16 [R25+0x2b300], R27 ;  /* 0x02b3001b19007388 */ /* 0x0001e40000000400 */
[----:B------:R1:W-:Y:S01]  /*57e90*/  STS.U16 [R25+0x2b700], R28 ;  /* 0x02b7001c19007388 */ /* 0x0003e20000000400 */
[----:B------:R1:W-:Y:S01]  /*57ea0*/  STS.U16 [R25+0x2bb00], R29 ;  /* 0x02bb001d19007388 */ /* 0x0003e20000000400 */
[----:B------:R1:W-:Y:S02]  /*57eb0*/  STS.U16 [R25+0x2bf00], R2 ;  /* 0x02bf000219007388 */ /* 0x0003e40000000400 */
[----:B------:R1:W-:Y:S02]  /*57ec0*/  STS.U16 [R25+0x2c300], R8 ;  /* 0x02c3000819007388 */ /* 0x0003e40000000400 */
[----:B------:R-:W-:Y:S01]  /*57ed0*/  STS.U16 [R25+0x2c700], R0 ;  /* 0x02c7000019007388 */ /* 0x000fe20000000400 */
[----:B0-----:R-:W3:Y:S01]  /*57ee0*/  LDL.LU R27, [R1+0x204] ;  /* 0x00020400011b7983 */ /* 0x001ee20000300800 */
[----:B-1----:R-:W3:Y:S02]  /*57ef0*/  LDL.LU R28, [R1+0x7d0] ;  /* 0x0007d000011c7983 */ /* 0x002ee40000300800 */
[----:B------:R-:W3:Y:S01]  /*57f00*/  LDL.LU R29, [R1+0x7c4] ;  /* 0x0007c400011d7983 */ /* 0x000ee20000300800 */
[----:B------:R-:W3:Y:S04]  /*57f10*/  LDL.LU R2, [R1+0x7bc] ;  /* 0x0007bc0001027983 */ /* 0x000ee80000300800 */
[----:B------:R0:W-:Y:S04]  /*57f20*/  STS.U16 [R25+0x2cb00], R4 ;  /* 0x02cb000419007388 */ /* 0x0001e80000000400 */
[----:B------:R-:W3:Y:S01]  /*57f30*/  LDL.LU R8, [R1+0x7b4] ;  /* 0x0007b40001087983 */ /* 0x000ee20000300800 */
[----:B------:R1:W-:Y:S03]  /*57f40*/  STS.U16 [R25+0x2cf00], R11 ;  /* 0x02cf000b19007388 */ /* 0x0003e60000000400 */
[----:B0-----:R-:W3:Y:S01]  /*57f50*/  LDL.LU R4, [R1+0x7ac] ;  /* 0x0007ac0001047983 */ /* 0x001ee20000300800 */
[----:B-1----:R-:W3:Y:S01]  /*57f60*/  LDL.LU R11, [R1+0x7a0] ;  /* 0x0007a000010b7983 */ /* 0x002ee20000300800 */
[----:B----4-:R-:W-:-:S04]  /*57f70*/  SHF.L.U32 R0, R13, 0x2, RZ ;  /* 0x000000020d007819 */ /* 0x010fc800000006ff */
[----:B------:R-:W-:-:S04]  /*57f80*/  LOP3.LUT R3, R0, 0x7c, RZ, 0xc0, !PT ;  /* 0x0000007c00037812 */ /* 0x000fc800078ec0ff */
[----:B------:R-:W-:Y:S01]  /*57f90*/  LEA R3, R7, R3, 0x5 ;  /* 0x0000000307037211 */ /* 0x000fe200078e28ff */
[----:B--2---:R-:W-:Y:S01]  /*57fa0*/  STS.U16 [R25+0x2d300], R19 ;  /* 0x02d3001319007388 */ /* 0x004fe20000000400 */
[----:B------:R-:W-:Y:S02]  /*57fb0*/  STS.U16 [R25+0x2d700], R12 ;  /* 0x02d7000c19007388 */ /* 0x000fe40000000400 */
[----:B------:R-:W-:Y:S02]  /*57fc0*/  STS.U16 [R25+0x2db00], R10 ;  /* 0x02db000a19007388 */ /* 0x000fe40000000400 */
[----:B------:R0:W-:Y:S01]  /*57fd0*/  STS.U16 [R25+0x2df00], R9 ;  /* 0x02df000919007388 */ /* 0x0001e20000000400 */
[----:B------:R-:W-:Y:S01]  /*57fe0*/  STS.U16 [R25+0x2e300], R18 ;  /* 0x02e3001219007388 */ /* 0x000fe20000000400 */
[----:B------:R-:W-:Y:S02]  /*57ff0*/  STS.U16 [R25+0x2e700], R17 ;  /* 0x02e7001119007388 */ /* 0x000fe40000000400 */
[----:B------:R-:W-:Y:S02]  /*58000*/  STS.U16 [R25+0x2eb00], R16 ;  /* 0x02eb001019007388 */ /* 0x000fe40000000400 */
[----:B------:R-:W-:Y:S01]  /*58010*/  STS.U16 [R25+0x2ef00], R15 ;  /* 0x02ef000f19007388 */ /* 0x000fe20000000400 */
[----:B------:R1:W-:Y:S01]  /*58020*/  STS.U16 [R25+0x2f300], R14 ;  /* 0x02f3000e19007388 */ /* 0x0003e20000000400 */
[----:B------:R2:W-:Y:S03]  /*58030*/  STS.U16 [R25+0x2f700], R6 ;  /* 0x02f7000619007388 */ /* 0x0005e60000000400 */
[----:B0-----:R-:W4:Y:S01]  /*58040*/  LDL.LU R9, [R1+0x78c] ;  /* 0x00078c0001097983 */ /* 0x001f220000300800 */
[----:B------:R-:W4:Y:S02]  /*58050*/  LDL.LU R10, [R1+0x77c] ;  /* 0x00077c00010a7983 */ /* 0x000f240000300800 */
[----:B------:R-:W4:Y:S01]  /*58060*/  LDL.LU R12, [R1+0x770] ;  /* 0x00077000010c7983 */ /* 0x000f220000300800 */
[----:B-1----:R-:W4:Y:S01]  /*58070*/  LDL.LU R14, [R1+0x7c8] ;  /* 0x0007c800010e7983 */ /* 0x002f220000300800 */
[----:B--2---:R-:W-:Y:S01]  /*58080*/  LOP3.LUT R6, R13, 0x60, RZ, 0xc0, !PT ;  /* 0x000000600d067812 */ /* 0x004fe200078ec0ff */
[----:B------:R-:W2:Y:S02]  /*58090*/  LDL.LU R15, [R1+0x7c0] ;  /* 0x0007c000010f7983 */ /* 0x000ea40000300800 */
[----:B------:R-:W2:Y:S01]  /*580a0*/  LDL.LU R16, [R1+0x7b8] ;  /* 0x0007b80001107983 */ /* 0x000ea20000300800 */
[----:B------:R-:W2:Y:S01]  /*580b0*/  LDL.LU R17, [R1+0x7b0] ;  /* 0x0007b00001117983 */ /* 0x000ea20000300800 */
[----:B------:R-:W-:Y:S01]  /*580c0*/  SHF.R.U32.HI R13, RZ, 0x1, R6 ;  /* 0x00000001ff0d7819 */ /* 0x000fe20000011606 */
[----:B------:R-:W2:Y:S02]  /*580d0*/  LDL.LU R18, [R1+0x7a4] ;  /* 0x0007a40001127983 */ /* 0x000ea40000300800 */
[----:B------:R-:W2:Y:S01]  /*580e0*/  LDL.LU R19, [R1+0x798] ;  /* 0x0007980001137983 */ /* 0x000ea20000300800 */
[----:B------:R0:W-:Y:S01]  /*580f0*/  STS.U16 [R25+0x2fb00], R5 ;  /* 0x02fb000519007388 */ /* 0x0001e20000000400 */
[----:B------:R-:W-:Y:S01]  /*58100*/  LOP3.LUT R3, R3, R13, RZ, 0x3c, !PT ;  /* 0x0000000d03037212 */ /* 0x000fe200078e3cff */
[----:B---3--:R1:W-:Y:S04]  /*58110*/  STS.U16 [R25+0x2ff00], R27 ;  /* 0x02ff001b19007388 */ /* 0x0083e80000000400 */
[----:B------:R3:W-:Y:S04]  /*58120*/  STS [R3+0x30000], R28 ;  /* 0x0300001c03007388 */ /* 0x0007e80000000800 */
[----:B0-----:R-:W2:Y:S01]  /*58130*/  LDL.LU R5, [R1+0x784] ;  /* 0x0007840001057983 */ /* 0x001ea20000300800 */
[----:B------:R-:W2:Y:S02]  /*58140*/  LDL.LU R6, [R1+0x778] ;  /* 0x0007780001067983 */ /* 0x000ea40000300800 */
[----:B------:R-:W2:Y:S02]  /*58150*/  LDL.LU R7, [R1+0x76c] ;  /* 0x00076c0001077983 */ /* 0x000ea40000300800 */
[----:B-1----:R-:W2:Y:S01]  /*58160*/  LDL.LU R25, [R1+0x2f28] ;  /* 0x002f280001197983 */ /* 0x002ea20000300800 */
[----:B------:R-:W2:Y:S01]  /*58170*/  LDL.LU R27, [R1+0x2f24] ;  /* 0x002f2400011b7983 */ /* 0x000ea20000300800 */
[----:B---3--:R-:W2:Y:S03]  /*58180*/  LDL.LU R28, [R1+0x2f20] ;  /* 0x002f2000011c7983 */ /* 0x008ea60000300800 */
[----:B------:R0:W-:Y:S01]  /*58190*/  STS [R3+0x30400], R29 ;  /* 0x0304001d03007388 */ /* 0x0001e20000000800 */
[----:B------:R1:W-:Y:S02]  /*581a0*/  STS [R3+0x30800], R2 ;  /* 0x0308000203007388 */ /* 0x0003e40000000800 */
[----:B------:R1:W-:Y:S02]  /*581b0*/  STS [R3+0x30c00], R8 ;  /* 0x030c000803007388 */ /* 0x0003e40000000800 */
[----:B------:R1:W-:Y:S01]  /*581c0*/  STS [R3+0x31000], R4 ;  /* 0x0310000403007388 */ /* 0x0003e20000000800 */
[----:B------:R1:W-:Y:S04]  /*581d0*/  STS [R3+0x31400], R11 ;  /* 0x0314000b03007388 */ /* 0x0003e80000000800 */
[----:B0-----:R-:W2:Y:S01]  /*581e0*/  LDL.LU R29, [R1+0x2f1c] ;  /* 0x002f1c00011d7983 */ /* 0x001ea20000300800 */
[----:B-1----:R-:W2:Y:S03]  /*581f0*/  LDL.LU R2, [R1+0x2f18] ;  /* 0x002f180001027983 */ /* 0x002ea60000300800 */
[----:B------:R-:W2:Y:S01]  /*58200*/  LDL.LU R8, [R1+0x2f14] ;  /* 0x002f140001087983 */ /* 0x000ea20000300800 */
[----:B------:R-:W2:Y:S03]  /*58210*/  LDL.LU R4, [R1+0x2f10] ;  /* 0x002f100001047983 */ /* 0x000ea60000300800 */
[----:B------:R-:W2:Y:S01]  /*58220*/  LDL.LU R11, [R1+0x2f0c] ;  /* 0x002f0c00010b7983 */ /* 0x000ea20000300800 */
[----:B------:R-:W-:-:S03]  /*58230*/  LOP3.LUT R0, R0, 0x7c, RZ, 0xc0, !PT ;  /* 0x0000007c00007812 */ /* 0x000fc600078ec0ff */
[----:B----4-:R0:W-:Y:S01]  /*58240*/  STS [R3+0x31800], R9 ;  /* 0x0318000903007388 */ /* 0x0101e20000000800 */
[----:B------:R1:W-:Y:S02]  /*58250*/  STS [R3+0x31c00], R10 ;  /* 0x031c000a03007388 */ /* 0x0003e40000000800 */
[----:B------:R4:W-:Y:S01]  /*58260*/  STS [R3+0x32000], R12 ;  /* 0x0320000c03007388 */ /* 0x0009e20000000800 */
[----:B0-----:R-:W3:Y:S01]  /*58270*/  LDL.LU R9, [R1+0x2f08] ;  /* 0x002f080001097983 */ /* 0x001ee20000300800 */
[----:B-1----:R-:W3:Y:S02]  /*58280*/  LDL.LU R10, [R1+0x2f04] ;  /* 0x002f0400010a7983 */ /* 0x002ee40000300800 */
[----:B----4-:R-:W4:Y:S01]  /*58290*/  LDL.LU R12, [R1+0x2f00] ;  /* 0x002f0000010c7983 */ /* 0x010f220000300800 */
[----:B--2---:R0:W-:Y:S01]  /*582a0*/  STS [R3+0x32400], R11 ;  /* 0x0324000b03007388 */ /* 0x0041e20000000800 */
[----:B------:R1:W-:Y:S02]  /*582b0*/  STS [R3+0x32800], R8 ;  /* 0x0328000803007388 */ /* 0x0003e40000000800 */
[----:B------:R-:W-:Y:S02]  /*582c0*/  STS [R3+0x32c00], R29 ;  /* 0x032c001d03007388 */ /* 0x000fe40000000800 */
[----:B------:R-:W-:Y:S01]  /*582d0*/  STS [R3+0x33000], R27 ;  /* 0x0330001b03007388 */ /* 0x000fe20000000800 */
[----:B------:R2:W-:Y:S04]  /*582e0*/  STS [R3+0x33400], R26 ;  /* 0x0334001a03007388 */ /* 0x0005e80000000800 */
[----:B0-----:R-:W3:Y:S01]  /*582f0*/  LDL.LU R11, [R1+0x2efc] ;  /* 0x002efc00010b7983 */ /* 0x001ee20000300800 */
[----:B-1----:R-:W3:Y:S03]  /*58300*/  LDL.LU R8, [R1+0x2ef8] ;  /* 0x002ef80001087983 */ /* 0x002ee60000300800 */
[----:B--2---:R-:W2:Y:S04]  /*58310*/  LDL R26, [R1+0xe14] ;  /* 0x000e1400011a7983 */ /* 0x004ea80000100800 */
[----:B------:R-:W0:Y:S01]  /*58320*/  S2R R29, SR_TID.X ;  /* 0x00000000001d7919 */ /* 0x000e220000002100 */
[----:B------:R-:W-:Y:S02]  /*58330*/  STS [R3+0x33800], R23 ;  /* 0x0338001703007388 */ /* 0x000fe40000000800 */
[----:B------:R-:W-:Y:S01]  /*58340*/  STS [R3+0x33c00], R22 ;  /* 0x033c001603007388 */ /* 0x000fe20000000800 */
[----:B0-----:R-:W-:-:S04]  /*58350*/  LOP3.LUT R29, R29, 0x1c, RZ, 0xc0, !PT ;  /* 0x0000001c1d1d7812 */ /* 0x001fc800078ec0ff */
[----:B------:R-:W-:-:S04]  /*58360*/  LEA R0, R29, R0, 0x5 ;  /* 0x000000001d007211 */ /* 0x000fc800078e28ff */
[----:B------:R-:W-:-:S04]  /*58370*/  LOP3.LUT R0, R0, R13, RZ, 0x3c, !PT ;  /* 0x0000000d00007212 */ /* 0x000fc800078e3cff */
[----:B------:R-:W-:-:S05]  /*58380*/  LOP3.LUT R0, R0, 0x40, RZ, 0x3c, !PT ;  /* 0x0000004000007812 */ /* 0x000fca00078e3cff */
[----:B------:R-:W-:Y:S01]  /*58390*/  STS [R0+0x30000], R14 ;  /* 0x0300000e00007388 */ /* 0x000fe20000000800 */
[----:B------:R-:W-:Y:S02]  /*583a0*/  STS [R0+0x30400], R15 ;  /* 0x0304000f00007388 */ /* 0x000fe40000000800 */
[----:B------:R-:W-:Y:S02]  /*583b0*/  STS [R0+0x30800], R16 ;  /* 0x0308001000007388 */ /* 0x000fe40000000800 */
[----:B------:R-:W-:Y:S01]  /*583c0*/  STS [R0+0x30c00], R17 ;  /* 0x030c001100007388 */ /* 0x000fe20000000800 */
[----:B------:R-:W-:Y:S01]  /*583d0*/  STS [R0+0x31000], R18 ;  /* 0x0310001200007388 */ /* 0x000fe20000000800 */
[----:B------:R-:W-:Y:S02]  /*583e0*/  STS [R0+0x31400], R19 ;  /* 0x0314001300007388 */ /* 0x000fe40000000800 */
[----:B------:R-:W-:Y:S02]  /*583f0*/  STS [R0+0x31800], R5 ;  /* 0x0318000500007388 */ /* 0x000fe40000000800 */
[----:B------:R-:W-:Y:S01]  /*58400*/  STS [R0+0x31c00], R6 ;  /* 0x031c000600007388 */ /* 0x000fe20000000800 */
[----:B------:R0:W-:Y:S04]  /*58410*/  STS [R0+0x32000], R7 ;  /* 0x0320000700007388 */ /* 0x0001e80000000800 */
[----:B0-----:R-:W0:Y:S01]  /*58420*/  S2R R7, SR_TID.X ;  /* 0x0000000000077919 */ /* 0x001e220000002100 */
[----:B------:R-:W-:Y:S02]  /*58430*/  STS [R0+0x32400], R4 ;  /* 0x0324000400007388 */ /* 0x000fe40000000800 */
[----:B------:R-:W-:Y:S02]  /*58440*/  STS [R0+0x32800], R2 ;  /* 0x0328000200007388 */ /* 0x000fe40000000800 */
[----:B------:R-:W-:Y:S01]  /*58450*/  STS [R0+0x32c00], R28 ;  /* 0x032c001c00007388 */ /* 0x000fe20000000800 */
[----:B------:R-:W-:Y:S01]  /*58460*/  STS [R0+0x33000], R25 ;  /* 0x0330001900007388 */ /* 0x000fe20000000800 */
[----:B------:R-:W-:Y:S02]  /*58470*/  STS [R0+0x33400], R24 ;  /* 0x0334001800007388 */ /* 0x000fe40000000800 */
[----:B------:R-:W-:Y:S02]  /*58480*/  STS [R0+0x33800], R21 ;  /* 0x0338001500007388 */ /* 0x000fe40000000800 */
[----:B------:R-:W-:Y:S01]  /*58490*/  STS [R0+0x33c00], R20 ;  /* 0x033c001400007388 */ /* 0x000fe20000000800 */
[----:B------:R-:W-:Y:S01]  /*584a0*/  BAR.SYNC.DEFER_BLOCKING 0x0 ;  /* 0x0000000000007b1d */ /* 0x000fe20000010000 */
[C---:B0-----:R-:W-:Y:S01]  /*584b0*/  LOP3.LUT R5, R7.reuse, 0x7, RZ, 0xc0, !PT ;  /* 0x0000000707057812 */ /* 0x041fe200078ec0ff */
[----:B------:R-:W-:-:S03]  /*584c0*/  IMAD.SHL.U32 R6, R7, 0x80, RZ ;  /* 0x0000008007067824 */ /* 0x000fc600078e00ff */
[----:B------:R-:W-:-:S04]  /*584d0*/  SHF.L.U32 R29, R5, 0x4, RZ ;  /* 0x00000004051d7819 */ /* 0x000fc800000006ff */
[----:B------:R-:W-:-:S04]  /*584e0*/  LOP3.LUT R29, R29, 0x780, R6, 0xf8, !PT ;  /* 0x000007801d1d7812 */ /* 0x000fc800078ef806 */
[----:B------:R-:W-:-:S05]  /*584f0*/  LOP3.LUT R29, R29, 0x10, R7, 0x78, !PT ;  /* 0x000000101d1d7812 */ /* 0x000fca00078e7807 */
[----:B------:R-:W0:Y:S04]  /*58500*/  LDSM.16.M88.4 R20, [R29+0x30000] ;  /* 0x030000001d14783b */ /* 0x000e280000000200 */
[----:B0-----:R-:W-:Y:S01]  /*58510*/  STL.64 [R1+0x2ef0], R22 ;  /* 0x002ef01601007387 */ /* 0x001fe20000100a00 */
[----:B------:R-:W-:Y:S03]  /*58520*/  STL.64 [R1+0x2ee8], R20 ;  /* 0x002ee81401007387 */ /* 0x000fe60000100a00 */
[----:B--2---:R-:W0:Y:S04]  /*58530*/  LDSM.16.M88.4 R16, [R26+0x20000] ;  /* 0x020000001a10783b */ /* 0x004e280000000200 */
[----:B------:R-:W1:Y:S04]  /*58540*/  LDSM.16.M88.4 R4, [R26+0x21000] ;  /* 0x021000001a04783b */ /* 0x000e680000000200 */
[----:B------:R-:W-:Y:S04]  /*58550*/  LDSM.16.M88.4 R20, [R26+0x26000] ;  /* 0x026000001a14783b */ /* 0x000fe80000000200 */
[----:B0-----:R-:W-:Y:S01]  /*58560*/  STL.64 [R1+0x2e0], R16 ;  /* 0x0002e01001007387 */ /* 0x001fe20000100a00 */
[----:B------:R-:W-:Y:S02]  /*58570*/  STL.64 [R1+0x2e8], R18 ;  /* 0x0002e81201007387 */ /* 0x000fe40000100a00 */
[----:B-1----:R-:W-:Y:S02]  /*58580*/  STL.64 [R1+0x2d0], R4 ;  /* 0x0002d00401007387 */ /* 0x002fe40000100a00 */
[----:B------:R-:W0:Y:S01]  /*58590*/  LDSM.16.M88.4 R16, [R26+0x22000] ;  /* 0x022000001a10783b */ /* 0x000e220000000200 */
[----:B------:R-:W-:Y:S01]  /*585a0*/  MOV R2, R4 ;  /* 0x0000000400027202 */ /* 0x000fe20000000f00 */
[----:B------:R-:W-:Y:S01]  /*585b0*/  STL.64 [R1+0x2d8], R6 ;  /* 0x0002d80601007387 */ /* 0x000fe20000100a00 */
[----:B------:R-:W-:-:S02]  /*585c0*/  MOV R0, R5 ;  /* 0x0000000500007202 */ /* 0x000fc40000000f00 */
[----:B------:R-:W1:Y:S01]  /*585d0*/  LDSM.16.M88.4 R4, [R26+0x23000] ;  /* 0x023000001a04783b */ /* 0x000e620000000200 */
[----:B0-----:R-:W-:Y:S03]  /*585e0*/  STL.64 [R1+0x2c0], R16 ;  /* 0x0002c01001007387 */ /* 0x001fe60000100a00 */
[----:B------:R-:W-:Y:S02]  /*585f0*/  STL.64 [R1+0x2c8], R18 ;  /* 0x0002c81201007387 */ /* 0x000fe40000100a00 */
[----:B------:R-:W-:Y:S04]  /*58600*/  LDSM.16.M88.4 R16, [R26+0x24000] ;  /* 0x024000001a10783b */ /* 0x000fe80000000200 */
[----:B-1----:R-:W-:Y:S01]  /*58610*/  IMAD.MOV.U32 R14, RZ, RZ, R4 ;  /* 0x000000ffff0e7224 */ /* 0x002fe200078e0004 */
[----:B------:R-:W-:Y:S01]  /*58620*/  STL.64 [R1+0x2b0], R4 ;  /* 0x0002b00401007387 */ /* 0x000fe20000100a00 */
[----:B------:R-:W-:Y:S01]  /*58630*/  STL.64 [R1+0x2b8], R6 ;  /* 0x0002b80601007387 */ /* 0x000fe20000100a00 */
[----:B------:R-:W-:-:S02]  /*58640*/  MOV R15, R5 ;  /* 0x00000005000f7202 */ /* 0x000fc40000000f00 */
[----:B------:R-:W0:Y:S04]  /*58650*/  LDSM.16.M88.4 R4, [R26+0x25000] ;  /* 0x025000001a04783b */ /* 0x000e280000000200 */
[----:B0-----:R-:W-:Y:S01]  /*58660*/  STL.64 [R1+0x290], R4 ;  /* 0x0002900401007387 */ /* 0x001fe20000100a00 */
[----:B------:R-:W-:Y:S02]  /*58670*/  STL.64 [R1+0x298], R6 ;  /* 0x0002980601007387 */ /* 0x000fe40000100a00 */
[----:B------:R-:W0:Y:S04]  /*58680*/  LDSM.16.M88.4 R4, [R26+0x27000] ;  /* 0x027000001a04783b */ /* 0x000e280000000200 */
[----:B------:R-:W-:Y:S01]  /*58690*/  STL.64 [R1+0x2a0], R16 ;  /* 0x0002a01001007387 */ /* 0x000fe20000100a00 */
[----:B------:R-:W-:Y:S01]  /*586a0*/  STL.64 [R1+0x280], R20 ;  /* 0x0002801401007387 */ /* 0x000fe20000100a00 */
[----:B------:R-:W-:Y:S02]  /*586b0*/  STL.64 [R1+0x288], R22 ;  /* 0x0002881601007387 */ /* 0x000fe40000100a00 */
[----:B------:R-:W1:Y:S04]  /*586c0*/  LDSM.16.M88.4 R20, [R26+0x28000] ;  /* 0x028000001a14783b */ /* 0x000e680000000200 */
[----:B------:R-:W-:Y:S01]  /*586d0*/  STL.64 [R1+0x2a8], R18 ;  /* 0x0002a81201007387 */ /* 0x000fe20000100a00 */
[----:B0-----:R0:W-:Y:S01]  /*586e0*/  STL.64 [R1+0x270], R4 ;  /* 0x0002700401007387 */ /* 0x0011e20000100a00 */
[----:B------:R2:W-:Y:S03]  /*586f0*/  STL.64 [R1+0x278], R6 ;  /* 0x0002780601007387 */ /* 0x0005e60000100a00 */
[----:B0-----:R-:W4:Y:S01]  /*58700*/  LDL.LU R4, [R1] ;  /* 0x0000000001047983 */ /* 0x001f220000300800 */
[----:B-1----:R-:W-:Y:S02]  /*58710*/  STL.64 [R1+0x260], R20 ;  /* 0x0002601401007387 */ /* 0x002fe40000100a00 */
[----:B------:R-:W-:Y:S02]  /*58720*/  STL.64 [R1+0x268], R22 ;  /* 0x0002681601007387 */ /* 0x000fe40000100a00 */
[----:B------:R-:W4:Y:S01]  /*58730*/  LDL.LU R5, [R1+0x4] ;  /* 0x0000040001057983 */ /* 0x000f220000300800 */
[----:B--2---:R-:W2:Y:S04]  /*58740*/  LDL.LU R6, [R1+0x8] ;  /* 0x0000080001067983 */ /* 0x004ea80000300800 */
[----:B------:R-:W0:Y:S01]  /*58750*/  LDSM.16.M88.4 R20, [R26+0x29000] ;  /* 0x029000001a14783b */ /* 0x000e220000000200 */
[----:B---3--:R-:W-:-:S02]  /*58760*/  MOV R7, R8 ;  /* 0x0000000800077202 */ /* 0x008fc40000000f00 */
[----:B0-----:R-:W-:Y:S01]  /*58770*/  MOV R8, R20 ;  /* 0x0000001400087202 */ /* 0x001fe20000000f00 */
[----:B------:R-:W-:Y:S02]  /*58780*/  IMAD.MOV.U32 R13, RZ, RZ, R21 ;  /* 0x000000ffff0d7224 */ /* 0x000fe400078e0015 */
[----:B--2---:R-:W-:Y:S01]  /*58790*/  STL.64 [R1+0x2ed0], R6 ;  /* 0x002ed00601007387 */ /* 0x004fe20000100a00 */
[----:B----4-:R0:W-:Y:S03]  /*587a0*/  STL.64 [R1+0x2ec8], R4 ;  /* 0x002ec80401007387 */ /* 0x0101e60000100a00 */
[----:B0-----:R-:W2:Y:S01]  /*587b0*/  LDL.64 R4, [R1+0x2e0] ;  /* 0x0002e00001047983 */ /* 0x001ea20000100a00 */
[----:B------:R-:W-:Y:S02]  /*587c0*/  STL.64 [R1+0x250], R20 ;  /* 0x0002501401007387 */ /* 0x000fe40000100a00 */
[----:B------:R-:W-:Y:S02]  /*587d0*/  STL.64 [R1+0x258], R22 ;  /* 0x0002581601007387 */ /* 0x000fe40000100a00 */
[----:B------:R-:W0:Y:S04]  /*587e0*/  LDSM.16.M88.4 R20, [R26+0x2a000] ;  /* 0x02a000001a14783b */ /* 0x000e280000000200 */
[----:B------:R-:W-:Y:S01]  /*587f0*/  STL.64 [R1+0x2ee0], R14 ;  /* 0x002ee00e01007387 */ /* 0x000fe20000100a00 */
[----:B------:R1:W-:Y:S03]  /*58800*/  STL.64 [R1+0x2ed8], R12 ;  /* 0x002ed80c01007387 */ /* 0x0003e60000100a00 */
[----:B-1----:R-:W3:Y:S01]  /*58810*/  LDL.LU R12, [R1+0x10] ;  /* 0x00001000010c7983 */ /* 0x002ee20000300800 */
[----:B------:R-:W3:Y:S02]  /*58820*/  LDL.LU R13, [R1+0x14] ;  /* 0x00001400010d7983 */ /* 0x000ee40000300800 */
[----:B------:R-:W3:Y:S02]  /*58830*/  LDL.LU R14, [R1+0x18] ;  /* 0x00001800010e7983 */ /* 0x000ee40000300800 */
[----:B------:R-:W3:Y:S01]  /*58840*/  LDL.LU R15, [R1+0x1c] ;  /* 0x00001c00010f7983 */ /* 0x000ee20000300800 */
[----:B------:R-:W-:Y:S01]  /*58850*/  STL.64 [R1+0x2eb0], R10 ;  /* 0x002eb00a01007387 */ /* 0x000fe20000100a00 */
[----:B------:R1:W-:Y:S03]  /*58860*/  STL.64 [R1+0x2ea8], R8 ;  /* 0x002ea80801007387 */ /* 0x0003e60000100a00 */
[----:B-1----:R-:W4:Y:S04]  /*58870*/  LDL.64 R8, [R1+0x2c0] ;  /* 0x0002c00001087983 */ /* 0x002f280000100a00 */
[----:B0-----:R-:W-:Y:S01]  /*58880*/  STL.64 [R1+0x240], R20 ;  /* 0x0002401401007387 */ /* 0x001fe20000100a00 */
[----:B------:R-:W-:Y:S02]  /*58890*/  STL.64 [R1+0x248], R22 ;  /* 0x0002481601007387 */ /* 0x000fe40000100a00 */
[----:B------:R-:W0:Y:S02]  /*588a0*/  LDSM.16.M88.4 R20, [R26+0x2b000] ;  /* 0x02b000001a14783b */ /* 0x000e240000000200 */
[----:B0-----:R-:W-:Y:S01]  /*588b0*/  STL.64 [R1+0x230], R20 ;  /* 0x0002301401007387 */ /* 0x001fe20000100a00 */
[----:B------:R-:W-:Y:S01]  /*588c0*/  MOV R28, R22 ;  /* 0x00000016001c7202 */ /* 0x000fe20000000f00 */
[----:B------:R-:W-:Y:S01]  /*588d0*/  STL.64 [R1+0x238], R22 ;  /* 0x0002381601007387 */ /* 0x000fe20000100a00 */
[----:B------:R-:W-:-:S02]  /*588e0*/  MOV R3, R23 ;  /* 0x0000001700037202 */ /* 0x000fc40000000f00 */
[----:B------:R-:W0:Y:S04]  /*588f0*/  LDSM.16.M88.4 R20, [R26+0x2c000] ;  /* 0x02c000001a14783b */ /* 0x000e280000000200 */
[----:B------:R-:W-:Y:S01]  /*58900*/  STL [R1+0x2b9c], R3 ;  /* 0x002b9c0301007387 */ /* 0x000fe20000100800 */
[----:B------:R-:W-:Y:S03]  /*58910*/  STL [R1+0x2b98], R28 ;  /* 0x002b981c01007387 */ /* 0x000fe60000100800 */
[----:B0-----:R-:W-:Y:S01]  /*58920*/  STL.64 [R1+0x220], R20 ;  /* 0x0002201401007387 */ /* 0x001fe20000100a00 */
[----:B------:R-:W-:Y:S02]  /*58930*/  STL.64 [R1+0x228], R22 ;  /* 0x0002281601007387 */ /* 0x000fe40000100a00 */
[----:B------:R-:W0:Y:S02]  /*58940*/  LDSM.16.M88.4 R20, [R26+0x2d000] ;  /* 0x02d000001a14783b */ /* 0x000e240000000200 */
[----:B0-----:R-:W-:Y:S01]  /*58950*/  STL.64 [R1+0x210], R20 ;  /* 0x0002101401007387 */ /* 0x001fe20000100a00 */
[----:B------:R-:W-:Y:S01]  /*58960*/  MOV R19, R20 ;  /* 0x0000001400137202 */ /* 0x000fe20000000f00 */
[----:B------:R-:W-:Y:S01]  /*58970*/  IMAD.MOV.U32 R18, RZ, RZ, R21 ;  /* 0x000000ffff127224 */ /* 0x000fe200078e0015 */
[----:B------:R-:W-:Y:S01]  /*58980*/  MOV R3, R22 ;  /* 0x0000001600037202 */ /* 0x000fe20000000f00 */
[----:B------:R-:W-:Y:S01]  /*58990*/  STL.64 [R1+0x218], R22 ;  /* 0x0002181601007387 */ /* 0x000fe20000100a00 */
[----:B------:R-:W-:-:S02]  /*589a0*/  MOV R28, R23 ;  /* 0x00000017001c7202 */ /* 0x000fc40000000f00 */
[----:B------:R-:W0:Y:S02]  /*589b0*/  LDSM.16.M88.4 R20, [R26+0x2e000] ;  /* 0x02e000001a14783b */ /* 0x000e240000000200 */
[----:B------:R-:W1:Y:S04]  /*589c0*/  LDSM.16.M88.4 R24, [R26+0x2f000] ;  /* 0x02f000001a18783b */ /* 0x000e680000000200 */
[----:B------:R-:W-:Y:S01]  /*589d0*/  STL [R1+0x2ba4], R28 ;  /* 0x002ba41c01007387 */ /* 0x000fe20000100800 */
[----:B------:R-:W-:Y:S03]  /*589e0*/  STL [R1+0x2ba0], R3 ;  /* 0x002ba00301007387 */ /* 0x000fe60000100800 */
[----:B0-----:R-:W-:Y:S01]  /*589f0*/  STL.64 [R1+0x200], R20 ;  /* 0x0002001401007387 */ /* 0x001fe20000100a00 */
[----:B------:R0:W-:Y:S03]  /*58a00*/  STL.64 [R1+0x208], R22 ;  /* 0x0002081601007387 */ /* 0x0001e60000100a00 */
[----:B0-----:R-:W3:Y:S01]  /*58a10*/  LDL.LU.64 R22, [R1+0x2ef0] ;  /* 0x002ef00001167983 */ /* 0x001ee20000300a00 */
[----:B------:R-:W3:Y:S02]  /*58a20*/  LDL.LU.64 R20, [R1+0x2ee8] ;  /* 0x002ee80001147983 */ /* 0x000ee40000300a00 */
[----:B-1----:R-:W-:Y:S02]  /*58a30*/  STL.64 [R1+0x1f0], R24 ;  /* 0x0001f01801007387 */ /* 0x002fe40000100a00 */
[----:B------:R-:W-:Y:S02]  /*58a40*/  STL.64 [R1+0x1f8], R26 ;  /* 0x0001f81a01007387 */ /* 0x000fe40000100a00 */
[----:B------:R-:W0:Y:S04]  /*58a50*/  LDSM.16.M88.4 R24, [R29+0x30800] ;  /* 0x030800001d18783b */ /* 0x000e280000000200 */
[----:B0-----:R-:W-:Y:S01]  /*58a60*/  STL.64 [R1+0x2dd8], R26 ;  /* 0x002dd81a01007387 */ /* 0x001fe20000100a00 */
[----:B------:R0:W-:Y:S02]  /*58a70*/  STL.64 [R1+0x2dd0], R24 ;  /* 0x002dd01801007387 */ /* 0x0001e40000100a00 */
[----:B0-----:R-:W-:Y:S01]  /*58a80*/  MOV R24, R2 ;  /* 0x0000000200187202 */ /* 0x001fe20000000f00 */
[----:B------:R-:W-:Y:S01]  /*58a90*/  IMAD.MOV.U32 R25, RZ, RZ, R0 ;  /* 0x000000ffff197224 */ /* 0x000fe200078e0000 */
[----:B--2---:R-:W-:-:S02]  /*58aa0*/  MOV R2, R4 ;  /* 0x0000000400027202 */ /* 0x004fc40000000f00 */
[----:B------:R-:W-:Y:S01]  /*58ab0*/  MOV R0, R5 ;  /* 0x0000000500007202 */ /* 0x000fe20000000f00 */
[C---:B---3--:R-:W-:Y:S11]  /*58ac0*/  HMMA.16816.F32.BF16 R12, R20.reuse, R4, R12 ;  /* 0x00000004140c723c */ /* 0x048ff6000004180c */
[----:B------:R-:W-:Y:S11]  /*58ad0*/  @!UPT UIADD3 URZ, URZ, URZ, URZ ;  /* 0x0000003f3f3ff290 */ /* 0x000ff6000fffe03f */
[----:B------:R-:W-:Y:S01]  /*58ae0*/  @!UPT UIADD3 URZ, URZ, URZ, URZ ;  /* 0x0000003f3f3ff290 */ /* 0x000fe2000fffe03f */
[----:B------:R-:W-:Y:S01]  /*58af0*/  STL.64 [R1+0x9b0], R12 ;  /* 0x0009b00c01007387 */ /* 0x000fe20000100a00 */
[----:B------:R0:W-:Y:S03]  /*58b00*/  STL.64 [R1+0x9b8], R14 ;  /* 0x0009b80e01007387 */ /* 0x0001e60000100a00 */
[----:B0-----:R-:W2:Y:S01]  /*58b10*/  LDL.LU.64 R14, [R1+0x2ee0] ;  /* 0x002ee000010e7983 */ /* 0x001ea20000300a00 */
[----:B------:R-:W3:Y:S02]  /*58b20*/  LDL.LU.64 R12, [R1+0x2ed8] ;  /* 0x002ed800010c7983 */ /* 0x000ee40000300a00 */
[----:B------:R-:W2:Y:S02]  /*58b30*/  LDL.LU.64 R6, [R1+0x2ed0] ;  /* 0x002ed00001067983 */ /* 0x000ea40000300a00 */
[----:B------:R-:W2:Y:S02]  /*58b40*/  LDL.LU.64 R4, [R1+0x2ec8] ;  /* 0x002ec80001047983 */ /* 0x000ea40000300a00 */
[C---:B--2---:R-:W-:Y:S01]  /*58b50*/  HMMA.16816.F32.BF16 R24, R20.reuse, R24, R4 ;  /* 0x000000181418723c */ /* 0x044fe20000041804 */
[----:B------:R-:W2:Y:S01]  /*58b60*/  LDL.LU.64 R6, [R1+0x2ec0] ;  /* 0x002ec00001067983 */ /* 0x000ea20000300a00 */
[----:B------:R-:W2:Y:S02]  /*58b70*/  LDL.LU.64 R4, [R1+0x2eb8] ;  /* 0x002eb80001047983 */ /* 0x000ea40000300a00 */
[----:B----4-:R-:W-:Y:S11]  /*58b80*/  IMAD.MOV.U32 R3, RZ, RZ, R9 ;  /* 0x000000ffff037224 */ /* 0x010ff600078e0009 */
[----:B------:R-:W-:Y:S08]  /*58b90*/  @!UPT UIADD3 URZ, URZ, URZ, URZ ;  /* 0x0000003f3f3ff290 */ /* 0x000ff0000fffe03f */
[----:B------:R0:W-:Y:S01]  /*58ba0*/  STL.64 [R1+0x9a0], R24 ;  /* 0x0009a01801007387 */ /* 0x0001e20000100a00 */
[----:B------:R-:W-:Y:S01]  /*58bb0*/  STL.64 [R1+0x9a8], R26 ;  /* 0x0009a81a01007387 */ /* 0x000fe20000100a00 */
[----:B0-----:R-:W-:Y:S01]  /*58bc0*/  MOV R24, R8 ;  /* 0x0000000800187202 */ /* 0x001fe20000000f00 */
[----:B--2---:R-:W-:Y:S11]  /*58bd0*/  HMMA.16816.F32.BF16 R4, R20, R8, R4 ;  /* 0x000000081404723c */ /* 0x004ff60000041804 */
[----:B------:R-:W-:Y:S11]  /*58be0*/  @!UPT UIADD3 URZ, URZ, URZ, URZ ;  /* 0x0000003f3f3ff290 */ /* 0x000ff6000fffe03f */
[----:B------:R-:W-:Y:S01]  /*58bf0*/  @!UPT UIADD3 URZ, URZ, URZ, URZ ;  /* 0x0000003f3f3ff290 */ /* 0x000fe2000fffe03f */
[----:B------:R-:W-:Y:S01]  /*58c00*/  STL.64 [R1+0x990], R4 ;  /* 0x0009900401007387 */ /* 0x000fe20000100a00 */
[----:B------:R-:W-:Y:S02]  /*58c10*/  STL.64 [R1+0x998], R6 ;  /* 0x0009980601007387 */ /* 0x000fe40000100a00 */
[----:B------:R-:W2:Y:S02]  /*58c20*/  LDL.LU.64 R10, [R1+0x2eb0] ;  /* 0x002eb000010a7983 */ /* 0x000ea40000300a00 */
[----:B------:R-:W4:Y:S01]  /*58c30*/  LDL.LU.64 R8, [R1+0x2ea8] ;  /* 0x002ea80001087983 */ /* 0x000f220000300a00 */
[----:B------:R0:W-:Y:S04]  /*58c40*/  STL [R1+0x2e20], R24 ;  /* 0x002e201801007387 */ /* 0x0001e80000100800 */
[----:B0-----:R-:W3:Y:S01]  /*58c50*/  LDL.LU R24, [R1+0x670] ;  /* 0x0006700001187983 */ /* 0x001ee20000300800 */
[----:B------:R-:W3:Y:S01]  /*58c60*/  LDL.LU R25, [R1+0x674] ;  /* 0x0006740001197983 */ /* 0x000ee20000300800 */
[----:B--2---:R-:W-:-:S02]  /*58c70*/  MOV R26, R10 ;  /* 0x0000000a001a7202 */ /* 0x004fc40000000f00 */
[----:B----4-:R-:W-:Y:S01]  /*58c80*/  MOV R27, R9 ;  /* 0x00000009001b7202 */ /* 0x010fe20000000f00 */
[----:B------:R-:W2:Y:S01]  /*58c90*/  LDL.LU R10, [R1+0x2ea4] ;  /* 0x002ea400010a7983 */ /* 0x000ea20000300800 */
[----:B------:R-:W2:Y:S03]  /*58ca0*/  LDL.LU R9, [R1+0x2ea0] ;  /* 0x002ea00001097983 */ /* 0x000ea60000300800 */
[----:B------:R-:W-:Y:S04]  /*58cb0*/  STL.64 [R1+0x2e30], R26 ;  /* 0x002e301a01007387 */ /* 0x000fe80000100a00 */
[----:B---3--:R0:W-:Y:S02]  /*58cc0*/  STL.64 [R1+0x2e28], R24 ;  /* 0x002e281801007387 */ /* 0x0081e40000100a00 */
[----:B0-----:R-:W-:Y:S01]  /*58cd0*/  MOV R24, R8 ;  /* 0x0000000800187202 */ /* 0x001fe20000000f00 */
[----:B------:R-:W-:Y:S01]  /*58ce0*/  IMAD.MOV.U32 R25, RZ, RZ, R13 ;  /* 0x000000ffff197224 */ /* 0x000fe200078e000d */
[----:B------:R-:W2:Y:S01]  /*58cf0*/  LDL.LU R8, [R1+0x2e9c] ;  /* 0x002e9c0001087983 */ /* 0x000ea20000300800 */
[----:B------:R-:W3:Y:S02]  /*58d00*/  LDL.LU R13, [R1+0x2e98] ;  /* 0x002e9800010d7983 */ /* 0x000ee40000300800 */
[----:B------:R-:W4:Y:S01]  /*58d10*/  LDL.64 R4, [R1+0x290] ;  /* 0x0002900001047983 */ /* 0x000f220000100a00 */
[----:B------:R0:W-:Y:S04]  /*58d20*/  STL.64 [R1+0x2e40], R24 ;  /* 0x002e401801007387 */ /* 0x0001e80000100a00 */
[----:B0-----:R-:W2:Y:S04]  /*58d30*/  LDL.64 R24, [R1+0x260] ;  /* 0x0002600001187983 */ /* 0x001ea80000100a00 */
[----:B--2---:R0:W-:Y:S02]  /*58d40*/  STL.64 [R1+0x2e58], R24 ;  /* 0x002e581801007387 */ /* 0x0041e40000100a00 */
[----:B0-----:R-:W-:-:S02]  /*58d50*/  MOV R24, R14 ;  /* 0x0000000e00187202 */ /* 0x001fc40000000f00 */
[----:B------:R-:W-:Y:S01]  /*58d60*/  MOV R25, R15 ;  /* 0x0000000f00197202 */ /* 0x000fe20000000f00 */
[----:B------:R-:W2:Y:S01]  /*58d70*/  LDL.LU R14, [R1+0x2e94] ;  /* 0x002e9400010e7983 */ /* 0x000ea20000300800 */
[----:B------:R-:W2:Y:S05]  /*58d80*/  LDL.LU R15, [R1+0x2e90] ;  /* 0x002e9000010f7983 */ /* 0x000eaa0000300800 */
[----:B------:R-:W-:Y:S01]  /*58d90*/  HMMA.16816.F32.BF16 R8, R20, R24, R8 ;  /* 0x000000181408723c */ /* 0x000fe20000041808 */
[----:B------:R-:W2:Y:S11]  /*58da0*/  LDL.LU R24, [R1+0x6a0] ;  /* 0x0006a00001187983 */ /* 0x000eb60000300800 */
[----:B------:R-:W-:Y:S11]  /*58db0*/  @!UPT UIADD3 URZ, URZ, URZ, URZ ;  /* 0x0000003f3f3ff290 */ /* 0x000ff6000fffe03f */
[----:B------:R0:W-:Y:S01]  /*58dc0*/  STL.64 [R1+0x980], R8 ;  /* 0x0009800801007387 */ /* 0x0001e20000100a00 */
[----:B------:R3:W-:Y:S02]  /*58dd0*/  STL.64 [R1+0x988], R10 ;  /* 0x0009880a01007387 */ /* 0x0007e40000100a00 */
[----:B------:R-:W2:Y:S02]  /*58de0*/  LDL.LU R25, [R1+0x6a4] ;  /* 0x0006a40001197983 */ /* 0x000ea40000300800 */
[----:B------:R-:W2:Y:S01]  /*58df0*/  LDL.LU R26, [R1+0x6a8] ;  /* 0x0006a800011a7983 */ /* 0x000ea20000300800 */
[----:B------:R-:W2:Y:S01]  /*58e00*/  LDL.LU R27, [R1+0x6ac] ;  /* 0x0006ac00011b7983 */ /* 0x000ea20000300800 */
[----:B0-----:R-:W-:Y:S02]  /*58e10*/  MOV R8, R19 ;  /* 0x0000001300087202 */ /* 0x001fe40000000f00 */
[----:B------:R-:W-:Y:S02]  /*58e20*/  MOV R9, R18 ;  /* 0x0000001200097202 */ /* 0x000fe40000000f00 */
[----:B---3--:R-:W-:Y:S01]  /*58e30*/  MOV R10, R13 ;  /* 0x0000000d000a7202 */ /* 0x008fe20000000f00 */
[----:B------:R-:W-:Y:S01]  /*58e40*/  IMAD.MOV.U32 R11, RZ, RZ, R12 ;  /* 0x000000ffff0b7224 */ /* 0x000fe200078e000c */
[----:B--2---:R0:W-:Y:S01]  /*58e50*/  STL.64 [R1+0x2e68], R26 ;  /* 0x002e681a01007387 */ /* 0x0041e20000100a00 */
[----:B------:R1:W-:Y:S01]  /*58e60*/  STL.64 [R1+0x2e60], R24 ;  /* 0x002e601801007387 */ /* 0x0003e20000100a00 */
[----:B0-----:R-:W-:-:S02]  /*58e70*/  MOV R26, R15 ;  /* 0x0000000f001a7202 */ /* 0x001fc40000000f00 */
[----:B-1----:R-:W2:Y:S01]  /*58e80*/  LDL.LU R24, [R1+0x6b0] ;  /* 0x0006b00001187983 */ /* 0x002ea20000300800 */
[----:B------:R-:W2:Y:S02]  /*58e90*/  LDL.LU R25, [R1+0x6b4] ;  /* 0x0006b40001197983 */ /* 0x000ea40000300800 */
[----:B------:R-:W3:Y:S02]  /*58ea0*/  LDL.LU R15, [R1+0x2e8c] ;  /* 0x002e8c00010f7983 */ /* 0x000ee40000300800 */
[----:B------:R-:W-:Y:S02]  /*58eb0*/  IMAD.MOV.U32 R27, RZ, RZ, R14 ;  /* 0x000000ffff1b7224 */ /* 0x000fe400078e000e */
[----:B------:R-:W3:Y:S01]  /*58ec0*/  LDL.LU R14, [R1+0x2e88] ;  /* 0x002e8800010e7983 */ /* 0x000ee20000300800 */
[----:B------:R0:W-:Y:S03]  /*58ed0*/  STL.64 [R1+0x2e38], R8 ;  /* 0x002e380801007387 */ /* 0x0001e60000100a00 */
[----:B0-----:R-:W2:Y:S01]  /*58ee0*/  LDL.LU R8, [R1+0x680] ;  /* 0x0006800001087983 */ /* 0x001ea20000300800 */
[----:B------:R-:W2:Y:S02]  /*58ef0*/  LDL.LU R9, [R1+0x684] ;  /* 0x0006840001097983 */ /* 0x000ea40000300800 */
[----:B------:R-:W3:Y:S02]  /*58f00*/  LDL.LU R13, [R1+0x2e84] ;  /* 0x002e8400010d7983 */ /* 0x000ee40000300800 */
[----:B------:R-:W3:Y:S01]  /*58f10*/  LDL.LU R12, [R1+0x2e80] ;  /* 0x002e8000010c7983 */ /* 0x000ee20000300800 */
[----:B------:R-:W-:Y:S04]  /*58f20*/  STL.64 [R1+0x2e50], R10 ;  /* 0x002e500a01007387 */ /* 0x000fe80000100a00 */
[----:B--2---:R0:W-:Y:S01]  /*58f30*/  STL.64 [R1+0x2e48], R8 ;  /* 0x002e480801007387 */ /* 0x0041e20000100a00 */
[C---:B---3--:R-:W-:Y:S03]  /*58f40*/  HMMA.16816.F32.BF16 R12, R20.reuse, R16, R12 ;  /* 0x00000010140c723c */ /* 0x048fe6000004180c */
[----:B0-----:R-:W2:Y:S01]  /*58f50*/  LDL.LU R8, [R1+0x690] ;  /* 0x0006900001087983 */ /* 0x001ea20000300800 */
[----:B------:R-:W2:Y:S02]  /*58f60*/  LDL.LU R9, [R1+0x694] ;  /* 0x0006940001097983 */ /* 0x000ea40000300800 */
[----:B------:R-:W2:Y:S02]  /*58f70*/  LDL.LU R10, [R1+0x698] ;  /* 0x00069800010a7983 */ /* 0x000ea40000300800 */
[----:B------:R-:W2:Y:S01]  /*58f80*/  LDL.LU R11, [R1+0x69c] ;  /* 0x00069c00010b7983 */ /* 0x000ea20000300800 */
[----:B------:R-:W3:Y:S01]  /*58f90*/  LDL.LU.64 R18, [R1+0x2e78] ;  /* 0x002e780001127983 */ /* 0x000ee20000300a00 */
[----:B------:R-:W3:Y:S11]  /*58fa0*/  LDL.LU.64 R16, [R1+0x2e70] ;  /* 0x002e700001107983 */ /* 0x000ef60000300a00 */
[----:B------:R-:W-:Y:S02]  /*58fb0*/  @!UPT UIADD3 URZ, URZ, URZ, URZ ;  /* 0x0000003f3f3ff290 */ /* 0x000fe4000fffe03f */
[----:B------:R0:W-:Y:S01]  /*58fc0*/  STL.64 [R1+0x970], R12 ;  /* 0x0009700c01007387 */ /* 0x0001e20000100a00 */
[----:B------:R4:W-:Y:S03]  /*58fd0*/  STL.64 [R1+0x978], R14 ;  /* 0x0009780e01007387 */ /* 0x0009e60000100a00 */
[----:B0-----:R-:W2:Y:S04]  /*58fe0*/  LDL R12, [R1+0x280] ;  /* 0x00028000010c7983 */ /* 0x001ea80000100800 */
[----:B------:R-:W2:Y:S01]  /*58ff0*/  LDL R13, [R1+0x284] ;  /* 0x00028400010d7983 */ /* 0x000ea20000100800 */
[----:B----4-:R-:W-:Y:S02]  /*59000*/  MOV R15, R4 ;  /* 0x00000004000f7202 */ /* 0x010fe40000000f00 */
[----:B------:R-:W-:Y:S01]  /*59010*/  MOV R14, R5 ;  /* 0x00000005000e7202 */ /* 0x000fe20000000f00 */
[C---:B---3--:R-:W-:Y:S01]  /*59020*/  HMMA.16816.F32.BF16 R16, R20.reuse, R4, R16 ;  /* 0x000000041410723c */ /* 0x048fe20000041810 */
[----:B------:R-:W0:Y:S07]  /*59030*/  LDSM.16.M88.4 R4, [R29+0x31000] ;  /* 0x031000001d04783b */ /* 0x000e2e0000000200 */
[C---:B--2---:R-:W-:Y:S11]  /*59040*/  HMMA.16816.F32.BF16 R24, R20.reuse, R12, R24 ;  /* 0x0000000c1418723c */ /* 0x044ff60000041818 */
[----:B------:R-:W-:Y:S04]  /*59050*/  @!UPT UIADD3 URZ, URZ, URZ, URZ ;  /* 0x0000003f3f3ff290 */ /* 0x000fe8000fffe03f */
[----:B------:R1:W-:Y:S01]  /*59060*/  STL.64 [R1+0x960], R16 ;  /* 0x0009601001007387 */ /* 0x0003e20000100a00 */
[----:B------:R2:W-:Y:S03]  /*59070*/  STL.64 [R1+0x968], R18 ;  /* 0x0009681201007387 */ /* 0x0005e60000100a00 */
[----:B-1----:R-:W3:Y:S01]  /*59080*/  LDL.LU R16, [R1+0x660] ;  /* 0x0006600001107983 */ /* 0x002ee20000300800 */
[----:B------:R-:W3:Y:S02]  /*59090*/  LDL.LU R17, [R1+0x664] ;  /* 0x0006640001117983 */ /* 0x000ee40000300800 */
[----:B--2---:R-:W3:Y:S02]  /*590a0*/  LDL.LU R18, [R1+0x668] ;  /* 0x0006680001127983 */ /* 0x004ee40000300800 */
[----:B------:R-:W3:Y:S01]  /*590b0*/  LDL.LU R19, [R1+0x66c] ;  /* 0x00066c0001137983 */ /* 0x000ee20000300800 */
[----:B------:R-:W-:Y:S01]  /*590c0*/  STL [R1+0x2d34], R29 ;  /* 0x002d341d01007387 */ /* 0x000fe20000100800 */
[----:B0-----:R-:W-:Y:S02]  /*590d0*/  STL.64 [R1+0x2ca0], R6 ;  /* 0x002ca00601007387 */ /* 0x001fe40000100a00 */
[----:B------:R0:W-:Y:S02]  /*590e0*/  STL.64 [R1+0x2c98], R4 ;  /* 0x002c980401007387 */ /* 0x0001e40000100a00 */
[----:B0-----:R-:W2:Y:S01]  /*590f0*/  LDL.64 R4, [R1+0x270] ;  /* 0x0002700001047983 */ /* 0x001ea20000100a00 */
[----:B------:R-:W-:Y:S02]  /*59100*/  STL.64 [R1+0xb40], R24 ;  /* 0x000b401801007387 */ /* 0x000fe40000100a00 */
[----:B------:R0:W-:Y:S02]  /*59110*/  STL.64 [R1+0xb48], R26 ;  /* 0x000b481a01007387 */ /* 0x0001e40000100a00 */
[----:B0-----:R-:W2:Y:S01]  /*59120*/  LDL.LU.64 R26, [R1+0x2e68] ;  /* 0x002e6800011a7983 */ /* 0x001ea20000300a00 */
[----:B------:R-:W2:Y:S02]  /*59130*/  LDL.LU.64 R24, [R1+0x2e60] ;  /* 0x002e600001187983 */ /* 0x000ea40000300a00 */
[----:B------:R0:W-:Y:S02]  /*59140*/  STL.64 [R1+0x2d68], R12 ;  /* 0x002d680c01007387 */ /* 0x0001e40000100a00 */
[----:B0-----:R-:W3:Y:S01]  /*59150*/  LDL.64 R12, [R1+0x230] ;  /* 0x00023000010c7983 */ /* 0x001ee20000100a00 */
[C---:B--2---:R-:W-:Y:S11]  /*59160*/  HMMA.16816.F32.BF16 R24, R20.reuse, R4, R24 ;  /* 0x000000041418723c */ /* 0x044ff60000041818 */
[----:B------:R-:W-:Y:S11]  /*59170*/  @!UPT UIADD3 URZ, URZ, URZ, URZ ;  /* 0x0000003f3f3ff290 */ /* 0x000ff6000fffe03f */
[----:B------:R-:W-:Y:S01]  /*59180*/  @!UPT UIADD3 URZ, URZ, URZ, URZ ;  /* 0x0000003f3f3ff290 */ /* 0x000fe2000fffe03f */
[----:B------:R0:W-:Y:S01]  /*59190*/  STL.64 [R1+0xb30], R24 ;  /* 0x000b301801007387 */ /* 0x0001e20000100a00 */
[----:B------:R-:W-:Y:S03]  /*591a0*/  STL.64 [R1+0xb38], R26 ;  /* 0x000b381a01007387 */ /* 0x000fe60000100a00 */
[----:B0-----:R-:W2:Y:S01]  /*591b0*/  LDL.LU.64 R24, [R1+0x2e58] ;  /* 0x002e580001187983 */ /* 0x001ea20000300a00 */
[----:B------:R0:W-:Y:S03]  /*591c0*/  STL.64 [R1+0x2d38], R4 ;  /* 0x002d380401007387 */ /* 0x0001e60000100a00 */
[----:B0-----:R-:W4:Y:S01]  /*591d0*/  LDL.64 R4, [R1+0x240] ;  /* 0x0002400001047983 */ /* 0x001f220000100a00 */
[C---:B--2---:R-:W-:Y:S01]  /*591e0*/  HMMA.16816.F32.BF16 R8, R20.reuse, R24, R8 ;  /* 0x000000181408723c */ /* 0x044fe20000041808 */
[----:B------:R-:W-:Y:S11]  /*591f0*/  MOV R29, R25 ;  /* 0x00000019001d7202 */ /* 0x000ff60000000f00 */
[----:B------:R-:W-:Y:S11]  /*59200*/  @!UPT UIADD3 URZ, URZ, URZ, URZ ;  /* 0x0000003f3f3ff290 */ /* 0x000ff6000fffe03f */
[----:B------:R-:W-:Y:S01]  /*59210*/  STL.64 [R1+0xb20], R8 ;  /* 0x000b200801007387 */ /* 0x000fe20000100a00 */
[----:B------:R0:W-:Y:S03]  /*59220*/  STL.64 [R1+0xb28], R10 ;  /* 0x000b280a01007387 */ /* 0x0001e60000100a00 */
[----:B0-----:R-:W2:Y:S01]  /*59230*/  LDL.LU.64 R10, [R1+0x2e50] ;  /* 0x002e5000010a7983 */ /* 0x001ea20000300a00 */
[----:B------:R-:W2:Y:S02]  /*59240*/  LDL.LU.64 R8, [R1+0x2e48] ;  /* 0x002e480001087983 */ /* 0x000ea40000300a00 */
[----:B------:R-:W2:Y:S02]  /*59250*/  LDL.LU.64 R24, [R1+0x2e40] ;  /* 0x002e400001187983 */ /* 0x000ea40000300a00 */
[C---:B--2---:R-:W-:Y:S01]  /*59260*/  HMMA.16816.F32.BF16 R24, R20.reuse, R24, R8 ;  /* 0x000000181418723c */ /* 0x044fe20000041808 */
[----:B------:R-:W2:Y:S11]  /*59270*/  LDL.LU.64 R8, [R1+0x2e38] ;  /* 0x002e380001087983 */ /* 0x000eb60000300a00 */
[----:B------:R-:W-:Y:S11]  /*59280*/  @!UPT UIADD3 URZ, URZ, URZ, URZ ;  /* 0x0000003f3f3ff290 */ /* 0x000ff6000fffe03f */
[----:B------:R-:W-:Y:S01]  /*59290*/  STL.64 [R1+0xb10], R24 ;  /* 0x000b101801007387 */ /* 0x000fe20000100a00 */
[----:B------:R0:W-:Y:S03]  /*592a0*/  STL.64 [R1+0xb18], R26 ;  /* 0x000b181a01007387 */ /* 0x0001e60000100a00 */
[----:B0-----:R-:W2:Y:S01]  /*592b0*/  LDL.LU.64 R26, [R1+0x2e30] ;  /* 0x002e3000011a7983 */ /* 0x001ea20000300a00 */
[----:B------:R-:W2:Y:S02]  /*592c0*/  LDL.LU.64 R24, [R1+0x2e28] ;  /* 0x002e280001187983 */ /* 0x000ea40000300a00 */
[----:B----4-:R-:W-:Y:S01]  /*592d0*/  IMAD.MOV.U32 R11, RZ, RZ, R4 ;  /* 0x000000ffff0b7224 */ /* 0x010fe200078e0004 */
[----:B------:R-:W-:Y:S01]  /*592e0*/  MOV R10, R5 ;  /* 0x00000005000a7202 */ /* 0x000fe20000000f00 */
[----:B--2---:R-:W-:Y:S11]  /*592f0*/  HMMA.16816.F32.BF16 R24, R20, R4, R24 ;  /* 0x000000041418723c */ /* 0x004ff60000041818 */
[----:B------:R-:W-:Y:S11]  /*59300*/  @!UPT UIADD3 URZ, URZ, URZ, URZ ;  /* 0x0000003f3f3ff290 */ /* 0x000ff6000fffe03f */
[----:B------:R-:W-:Y:S01]  /*59310*/  @!UPT UIADD3 URZ, URZ, URZ, URZ ;  /* 0x0000003f3f3ff290 */ /* 0x000fe2000fffe03f */
[----:B------:R0:W-:Y:S01]  /*59320*/  STL.64 [R1+0xb00], R24 ;  /* 0x000b001801007387 */ /* 0x0001e20000100a00 */
[----:B------:R-:W-:Y:S03]  /*59330*/  STL.64 [R1+0xb08], R26 ;  /* 0x000b081a01007387 */ /* 0x000fe60000100a00 */
[----:B0-----:R-:W2:Y:S01]  /*59340*/  LDL.LU R24, [R1+0x2e20] ;  /* 0x002e200001187983 */ /* 0x001ea20000300800 */
[----:B------:R-:W-:Y:S02]  /*59350*/  STL.64 [R1+0x2e10], R10 ;  /* 0x002e100a01007387 */ /* 0x000fe40000100a00 */
[----:B------:R-:W-:Y:S02]  /*59360*/  STL.64 [R1+0x2e08], R8 ;  /* 0x002e080801007387 */ /* 0x000fe40000100a00 */
[----:B------:R-:W4:Y:S01]  /*59370*/  LDL.LU R4, [R1+0x590] ;  /* 0x0005900001047983 */ /* 0x000f220000300800 */
[----:B------:R-:W4:Y:S01]  /*59380*/  LDL.LU R5, [R1+0x594] ;  /* 0x0005940001057983 */ /* 0x000f220000300800 */
[----:B------:R-:W2:Y:S02]  /*59390*/  LDL.LU R6, [R1+0x598] ;  /* 0x0005980001067983 */ /* 0x000ea40000300800 */
[----:B------:R-:W2:Y:S02]  /*593a0*/  LDL.LU R7, [R1+0x59c] ;  /* 0x00059c0001077983 */ /* 0x000ea40000300800 */
[----:B--2---:R-:W-:Y:S01]  /*593b0*/  STL.64 [R1+0x2d48], R6 ;  /* 0x002d480601007387 */ /* 0x004fe20000100a00 */
[----:B----4-:R0:W-:Y:S02]  /*593c0*/  STL.64 [R1+0x2d40], R4 ;  /* 0x002d400401007387 */ /* 0x0101e40000100a00 */
[----:B0-----:R-:W-:-:S02]  /*593d0*/  MOV R4, R15 ;  /* 0x0000000f00047202 */ /* 0x001fc40000000f00 */
[----:B------:R-:W-:-:S05]  /*593e0*/  MOV R5, R14 ;  /* 0x0000000e00057202 */ /* 0x000fca0000000f00 */
[----:B------:R3:W-:Y:S02]  /*593f0*/  STL.64 [R1+0x2d60], R4 ;  /* 0x002d600401007387 */ /* 0x0007e40000100a00 */
[----:B---3--:R-:W-:Y:S07]  /*59400*/  HMMA.16816.F32.BF16 R4, R20, R12, R16 ;  /* 0x0000000c1404723c */ /* 0x008fee0000041810 */
[----:B------:R-:W-:Y:S01]  /*59410*/  MOV R17, R12 ;  /* 0x0000000c00117202 */ /* 0x000fe20000000f00 */
[----:B------:R-:W-:Y:S11]  /*59420*/  IMAD.MOV.U32 R16, RZ, RZ, R13 ;  /* 0x000000ffff107224 */ /* 0x000ff600078e000d */
[----:B------:R-:W-:Y:S04]  /*59430*/  @!UPT UIADD3 URZ, URZ, URZ, URZ ;  /* 0x0000003f3f3ff290 */ /* 0x000fe8000fffe03f */
[----:B------:R-:W-:Y:S01]  /*59440*/  STL.64 [R1+0xaf0], R4 ;  /* 0x000af00401007387 */ /* 0x000fe20000100a00 */
[----:B------:R-:W-:Y:S02]  /*59450*/  STL.64 [R1+0xaf8], R6 ;  /* 0x000af80601007387 */ /* 0x000fe40000100a00 */
[----:B------:R-:W-:Y:S02]  /*59460*/  STL.64 [R1+0x2e18], R16 ;  /* 0x002e181001007387 */ /* 0x000fe40000100a00 */
[----:B------:R-:W2:Y:S01]  /*59470*/  LDL.LU R12, [R1+0x5b0] ;  /* 0x0005b000010c7983 */ /* 0x000ea20000300800 */
[----:B------:R-:W2:Y:S01]  /*59480*/  LDL.LU R13, [R1+0x5b4] ;  /* 0x0005b400010d7983 */ /* 0x000ea20000300800 */
[----:B------:R-:W3:Y:S02]  /*59490*/  LDL.LU R14, [R1+0x5b8] ;  /* 0x0005b800010e7983 */ /* 0x000ee40000300800 */
[----:B------:R-:W3:Y:S02]  /*594a0*/  LDL.LU R15, [R1+0x5bc] ;  /* 0x0005bc00010f7983 */ /* 0x000ee40000300800 */
[----:B---3--:R-:W-:Y:S01]  /*594b0*/  STL.64 [R1+0x2d78], R14 ;  /* 0x002d780e01007387 */ /* 0x008fe20000100a00 */
[----:B--2---:R0:W-:Y:S03]  /*594c0*/  STL.64 [R1+0x2d70], R12 ;  /* 0x002d700c01007387 */ /* 0x0041e60000100a00 */
[----:B0-----:R-:W2:Y:S04]  /*594d0*/  LDL.64 R12, [R1+0x2b0] ;  /* 0x0002b000010c7983 */ /* 0x001ea80000100a00 */
[----:B--2---:R0:W-:Y:S02]  /*594e0*/  STL.64 [R1+0x2d88], R12 ;  /* 0x002d880c01007387 */ /* 0x0041e40000100a00 */
[----:B0-----:R-:W-:-:S02]  /*594f0*/  MOV R12, R24 ;  /* 0x00000018000c7202 */ /* 0x001fc40000000f00 */
[----:B------:R-:W-:-:S05]  /*59500*/  MOV R13, R3 ;  /* 0x00000003000d7202 */ /* 0x000fca0000000f00 */
[----:B------:R0:W-:Y:S04]  /*59510*/  STL.64 [R1+0x2da0], R12 ;  /* 0x002da00c01007387 */ /* 0x0001e80000100a00 */
[----:B0-----:R-:W2:Y:S04]  /*59520*/  LDL.64 R12, [R1+0x2d0] ;  /* 0x0002d000010c7983 */ /* 0x001ea80000100a00 */
[----:B--2---:R0:W-:Y:S01]  /*59530*/  STL.64 [R1+0x2db8], R12 ;  /* 0x002db80c01007387 */ /* 0x0041e20000100a00 */
[----:B------:R-:W2:Y:S01]  /*59540*/  LDL.64 R4, [R1+0x2a0] ;  /* 0x0002a00001047983 */ /* 0x000ea20000100a00 */
[----:B0-----:R-:W-:-:S02]  /*59550*/  MOV R12, R2 ;  /* 0x00000002000c7202 */ /* 0x001fc40000000f00 */
[----:B------:R-:W-:Y:S01]  /*59560*/  MOV R13, R0 ;  /* 0x00000000000d7202 */ /* 0x000fe20000000f00 */
[----:B--2---:R0:W-:Y:S04]  /*59570*/  STL.64 [R1+0x2d80], R4 ;  /* 0x002d800401007387 */ /* 0x0041e80000100a00 */
[----:B0-----:R-:W2:Y:S01]  /*59580*/  LDL.LU R4, [R1+0x5c0] ;  /* 0x0005c00001047983 */ /* 0x001ea20000300800 */
[----:B------:R-:W2:Y:S02]  /*59590*/  LDL.LU R5, [R1+0x5c4] ;  /* 0x0005c40001057983 */ /* 0x000ea40000300800 */
[----:B------:R-:W3:Y:S02]  /*595a0*/  LDL.LU R6, [R1+0x5c8] ;  /* 0x0005c80001067983 */ /* 0x000ee40000300800 */
[----:B------:R-:W3:Y:S01]  /*595b0*/  LDL.LU R7, [R1+0x5cc] ;  /* 0x0005cc0001077983 */ /* 0x000ee20000300800 */
[----:B------:R0:W-:Y:S04]  /*595c0*/  STL.64 [R1+0x2de0], R12 ;  /* 0x002de00c01007387 */ /* 0x0001e80000100a00 */
[----:B0-----:R-:W4:Y:S01]  /*595d0*/  LDL.LU R12, [R1+0x620] ;  /* 0x00062000010c7983 */ /* 0x001f220000300800 */
[----:B------:R-:W4:Y:S02]  /*595e0*/  LDL.LU R13, [R1+0x624] ;  /* 0x00062400010d7983 */ /* 0x000f240000300800 */
[----:B------:R-:W2:Y:S02]  /*595f0*/  LDL.LU R14, [R1+0x628] ;  /* 0x00062800010e7983 */ /* 0x000ea40000300800 */
[----:B------:R-:W2:Y:S01]  /*59600*/  LDL.LU R15, [R1+0x62c] ;  /* 0x00062c00010f7983 */ /* 0x000ea20000300800 */
[----:B------:R-:W3:Y:S01]  /*59610*/  LDL.LU R16, [R1+0x650] ;  /* 0x0006500001107983 */ /* 0x000ee20000300800 */
[----:B------:R-:W3:Y:S02]  /*59620*/  LDL.LU R17, [R1+0x654] ;  /* 0x0006540001117983 */ /* 0x000ee40000300800 */
[----:B------:R-:W3:Y:S02]  /*59630*/  LDL.LU R18, [R1+0x658] ;  /* 0x0006580001127983 */ /* 0x000ee40000300800 */
[----:B------:R-:W3:Y:S01]  /*59640*/  LDL.LU R19, [R1+0x65c] ;  /* 0x00065c0001137983 */ /* 0x000ee20000300800 */
[----:B------:R-:W3:Y:S04]  /*59650*/  LDL.64 R8, [R1+0x220] ;  /* 0x0002200001087983 */ /* 0x000ee80000100a00 */
[----:B--2---:R-:W-:Y:S01]  /*59660*/  STL.64 [R1+0x2df0], R14 ;  /* 0x002df00e01007387 */ /* 0x004fe20000100a00 */
[----:B----4-:R0:W-:Y:S03]  /*59670*/  STL.64 [R1+0x2de8], R12 ;  /* 0x002de80c01007387 */ /* 0x0101e60000100a00 */
[----:B0-----:R-:W2:Y:S04]  /*59680*/  LDL.64 R12, [R1+0x200] ;  /* 0x00020000010c7983 */ /* 0x001ea80000100a00 */
[----:B--2---:R0:W-:Y:S04]  /*59690*/  STL.64 [R1+0x2e00], R12 ;  /* 0x002e000c01007387 */ /* 0x0041e80000100a00 */
[----:B0-----:R-:W2:Y:S01]  /*596a0*/  LDL.LU R12, [R1+0x640] ;  /* 0x00064000010c7983 */ /* 0x001ea20000300800 */
[----:B------:R-:W2:Y:S02]  /*596b0*/  LDL.LU R13, [R1+0x644] ;  /* 0x00064400010d7983 */ /* 0x000ea40000300800 */
[----:B------:R-:W2:Y:S02]  /*596c0*/  LDL.LU R14, [R1+0x648] ;  /* 0x00064800010e7983 */ /* 0x000ea40000300800 */
[----:B------:R-:W2:Y:S01]  /*596d0*/  LDL.LU R15, [R1+0x64c] ;  /* 0x00064c00010f7983 */ /* 0x000ea20000300800 */
[----:B------:R-:W4:Y:S04]  /*596e0*/  LDL.64 R24, [R1+0x1f0] ;  /* 0x0001f00001187983 */ /* 0x000f280000100a00 */
[----:B----4-:R0:W-:Y:S04]  /*596f0*/  STL.64 [R1+0x2df8], R24 ;  /* 0x002df81801007387 */ /* 0x0101e80000100a00 */
[----:B0-----:R-:W4:Y:S01]  /*59700*/  LDL.LU R24, [R1+0x630] ;  /* 0x0006300001187983 */ /* 0x001f220000300800 */
[----:B------:R-:W4:Y:S02]  /*59710*/  LDL.LU R25, [R1+0x634] ;  /* 0x0006340001197983 */ /* 0x000f240000300800 */
[----:B------:R-:W4:Y:S02]  /*59720*/  LDL.LU R26, [R1+0x638] ;  /* 0x00063800011a7983 */ /* 0x000f240000300800 */
[----:B------:R-:W4:Y:S01]  /*59730*/  LDL.LU R27, [R1+0x63c] ;  /* 0x00063c00011b7983 */ /* 0x000f220000300800 */
[----:B---3--:R-:W-:Y:S01]  /*59740*/  STL.64 [R1+0x2d98], R6 ;  /* 0x002d980601007387 */ /* 0x008fe20000100a00 */
[----:B------:R0:W-:Y:S03]  /*59750*/  STL.64 [R1+0x2d90], R4 ;  /* 0x002d900401007387 */ /* 0x0001e60000100a00 */
        /* <DEDUP_REMOVED lines=17> */
[----:B------:R0:W-:Y:S01]  /*59870*/  STL.64 [R1+0xae0], R16 ;  /* 0x000ae01001007387 */ /* 0x0001e20000100a00 */
[----:B------:R1:W-:Y:S03]  /*59880*/  STL.64 [R1+0xae8], R18 ;  /* 0x000ae81201007387 */ /* 0x0003e60000100a00 */
[----:B0-----:R-:W3:Y:S01]  /*59890*/  LDL.LU.64 R16, [R1+0x2e18] ;  /* 0x002e180001107983 */ /* 0x001ee20000300a00 */
[----:B-1----:R-:W-:Y:S01]  /*598a0*/  IMAD.MOV.U32 R19, RZ, RZ, R8 ;  /* 0x000000ffff137224 */ /* 0x002fe200078e0008 */
[----:B------:R-:W-:Y:S01]  /*598b0*/  MOV R18, R9 ;  /* 0x0000000900127202 */ /* 0x000fe20000000f00 */
[----:B------:R-:W2:Y:S01]  /*598c0*/  LDL.LU.64 R10, [R1+0x2e10] ;  /* 0x002e1000010a7983 */ /* 0x000ea20000300a00 */
[----:B------:R-:W2:Y:S03]  /*598d0*/  LDL.LU.64 R8, [R1+0x2e08] ;  /* 0x002e080001087983 */ /* 0x000ea60000300a00 */
[----:B------:R-:W-:Y:S01]  /*598e0*/  STL.64 [R1+0x2d58], R18 ;  /* 0x002d581201007387 */ /* 0x000fe20000100a00 */
[C---:B--2---:R-:W-:Y:S01]  /*598f0*/  HMMA.16816.F32.BF16 R12, R20.reuse, R8, R12 ;  /* 0x00000008140c723c */ /* 0x044fe2000004180c */
[----:B---3--:R0:W-:Y:S04]  /*59900*/  STL.64 [R1+0x2d50], R16 ;  /* 0x002d501001007387 */ /* 0x0081e80000100a00 */
[----:B0-----:R-:W2:Y:S01]  /*59910*/  LDL.LU R16, [R1+0x5a0] ;  /* 0x0005a00001107983 */ /* 0x001ea20000300800 */
[----:B------:R-:W2:Y:S02]  /*59920*/  LDL.LU R17, [R1+0x5a4] ;  /* 0x0005a40001117983 */ /* 0x000ea40000300800 */
[----:B------:R-:W2:Y:S02]  /*59930*/  LDL.LU R18, [R1+0x5a8] ;  /* 0x0005a80001127983 */ /* 0x000ea40000300800 */
[----:B------:R-:W2:Y:S11]  /*59940*/  LDL.LU R19, [R1+0x5ac] ;  /* 0x0005ac0001137983 */ /* 0x000eb60000300800 */
[----:B------:R-:W-:Y:S02]  /*59950*/  @!UPT UIADD3 URZ, URZ, URZ, URZ ;  /* 0x0000003f3f3ff290 */ /* 0x000fe4000fffe03f */
[----:B------:R0:W-:Y:S01]  /*59960*/  STL.64 [R1+0xad0], R12 ;  /* 0x000ad00c01007387 */ /* 0x0001e20000100a00 */
[----:B------:R-:W-:Y:S03]  /*59970*/  STL.64 [R1+0xad8], R14 ;  /* 0x000ad80e01007387 */ /* 0x000fe60000100a00 */
[----:B0-----:R-:W4:Y:S01]  /*59980*/  LDL.LU.64 R12, [R1+0x2e00] ;  /* 0x002e0000010c7983 */ /* 0x001f220000300a00 */
[----:B------:R0:W-:Y:S01]  /*59990*/  STL.64 [R1+0x2cc8], R8 ;  /* 0x002cc80801007387 */ /* 0x0001e20000100a00 */
[C---:B----4-:R-:W-:Y:S01]  /*599a0*/  HMMA.16816.F32.BF16 R24, R20.reuse, R12, R24 ;  /* 0x0000000c1418723c */ /* 0x050fe20000041818 */
[----:B0-----:R-:W-:Y:S02]  /*599b0*/  MOV R9, R12 ;  /* 0x0000000c00097202 */ /* 0x001fe40000000f00 */
[----:B------:R-:W-:Y:S11]  /*599c0*/  MOV R8, R13 ;  /* 0x0000000d00087202 */ /* 0x000ff60000000f00 */
[----:B------:R-:W-:Y:S09]  /*599d0*/  @!UPT UIADD3 URZ, URZ, URZ, URZ ;  /* 0x0000003f3f3ff290 */ /* 0x000ff2000fffe03f */
[----:B------:R0:W-:Y:S01]  /*599e0*/  STL.64 [R1+0xac0], R24 ;  /* 0x000ac01801007387 */ /* 0x0001e20000100a00 */
[----:B------:R1:W-:Y:S03]  /*599f0*/  STL.64 [R1+0xac8], R26 ;  /* 0x000ac81a01007387 */ /* 0x0003e60000100a00 */
[----:B0-----:R-:W3:Y:S01]  /*59a00*/  LDL.LU.64 R24, [R1+0x2df8] ;  /* 0x002df80001187983 */ /* 0x001ee20000300a00 */
[----:B------:R-:W3:Y:S02]  /*59a10*/  LDL.LU.64 R14, [R1+0x2df0] ;  /* 0x002df000010e7983 */ /* 0x000ee40000300a00 */
[----:B------:R-:W3:Y:S02]  /*59a20*/  LDL.LU.64 R12, [R1+0x2de8] ;  /* 0x002de800010c7983 */ /* 0x000ee40000300a00 */
[----:B---3--:R-:W-:Y:S01]  /*59a30*/  HMMA.16816.F32.BF16 R20, R20, R24, R12 ;  /* 0x000000181414723c */ /* 0x008fe2000004180c */
[----:B------:R-:W3:Y:S01]  /*59a40*/  LDL.LU.64 R12, [R1+0x2de0] ;  /* 0x002de000010c7983 */ /* 0x000ee20000300a00 */
[----:B------:R-:W-:Y:S01]  /*59a50*/  MOV R2, R24 ;  /* 0x0000001800027202 */ /* 0x000fe20000000f00 */
[----:B------:R-:W-:Y:S11]  /*59a60*/  IMAD.MOV.U32 R0, RZ, RZ, R25 ;  /* 0x000000ffff007224 */ /* 0x000ff600078e0019 */
[----:B------:R-:W-:Y:S09]  /*59a70*/  @!UPT UIADD3 URZ, URZ, URZ, URZ ;  /* 0x0000003f3f3ff290 */ /* 0x000ff2000fffe03f */
[----:B------:R0:W-:Y:S01]  /*59a80*/  STL.64 [R1+0x950], R20 ;  /* 0x0009501401007387 */ /* 0x0001e20000100a00 */
[----:B------:R-:W-:Y:S02]  /*59a90*/  STL.64 [R1+0x958], R22 ;  /* 0x0009581601007387 */ /* 0x000fe40000100a00 */
[----:B-1----:R-:W3:Y:S02]  /*59aa0*/  LDL.LU.64 R26, [R1+0x2dd8] ;  /* 0x002dd800011a7983 */ /* 0x002ee40000300a00 */
[----:B------:R-:W3:Y:S01]  /*59ab0*/  LDL.LU.64 R24, [R1+0x2dd0] ;  /* 0x002dd00001187983 */ /* 0x000ee20000300a00 */
[----:B0-----:R-:W-:Y:S02]  /*59ac0*/  MOV R20, R2 ;  /* 0x0000000200147202 */ /* 0x001fe40000000f00 */
[----:B------:R-:W-:-:S05]  /*59ad0*/  MOV R21, R0 ;  /* 0x0000000000157202 */ /* 0x000fca0000000f00 */
[----:B------:R0:W-:Y:S04]  /*59ae0*/  STL.64 [R1+0x2ca8], R20 ;  /* 0x002ca81401007387 */ /* 0x0001e80000100a00 */
[----:B0-----:R-:W4:Y:S01]  /*59af0*/  LDL.LU R20, [R1+0x580] ;  /* 0x0005800001147983 */ /* 0x001f220000300800 */
[----:B------:R-:W4:Y:S02]  /*59b00*/  LDL.LU R21, [R1+0x584] ;  /* 0x0005840001157983 */ /* 0x000f240000300800 */
[----:B------:R-:W4:Y:S02]  /*59b10*/  LDL.LU R22, [R1+0x588] ;  /* 0x0005880001167983 */ /* 0x000f240000300800 */
[----:B------:R-:W4:Y:S01]  /*59b20*/  LDL.LU R23, [R1+0x58c] ;  /* 0x00058c0001177983 */ /* 0x000f220000300800 */
[C---:B---3--:R-:W-:Y:S01]  /*59b30*/  HMMA.16816.F32.BF16 R12, R24.reuse, R12, R4 ;  /* 0x0000000c180c723c */ /* 0x048fe20000041804 */
[----:B------:R-:W3:Y:S01]  /*59b40*/  LDL.LU.64 R6, [R1+0x2dc8] ;  /* 0x002dc80001067983 */ /* 0x000ee20000300a00 */
[----:B------:R-:W3:Y:S11]  /*59b50*/  LDL.LU.64 R4, [R1+0x2dc0] ;  /* 0x002dc00001047983 */ /* 0x000ef60000300a00 */
[----:B------:R-:W-:Y:S10]  /*59b60*/  @!UPT UIADD3 URZ, URZ, URZ, URZ ;  /* 0x0000003f3f3ff290 */ /* 0x000ff4000fffe03f */
[----:B------:R0:W-:Y:S01]  /*59b70*/  STL.64 [R1+0x940], R12 ;  /* 0x0009400c01007387 */ /* 0x0001e20000100a00 */
[----:B------:R-:W-:Y:S03]  /*59b80*/  STL.64 [R1+0x948], R14 ;  /* 0x0009480e01007387 */ /* 0x000fe60000100a00 */
[----:B0-----:R-:W3:Y:S02]  /*59b90*/  LDL.LU.64 R12, [R1+0x2db8] ;  /* 0x002db800010c7983 */ /* 0x001ee40000300a00 */
[C---:B---3--:R-:W-:Y:S01]  /*59ba0*/  HMMA.16816.F32.BF16 R4, R24.reuse, R12, R4 ;  /* 0x0000000c1804723c */ /* 0x048fe20000041804 */
[----:B------:R-:W-:Y:S02]  /*59bb0*/  MOV R2, R12 ;  /* 0x0000000c00027202 */ /* 0x000fe40000000f00 */
[----:B------:R-:W-:Y:S11]  /*59bc0*/  MOV R28, R13 ;  /* 0x0000000d001c7202 */ /* 0x000ff60000000f00 */
[----:B------:R-:W-:Y:S09]  /*59bd0*/  @!UPT UIADD3 URZ, URZ, URZ, URZ ;  /* 0x0000003f3f3ff290 */ /* 0x000ff2000fffe03f */
[----:B------:R-:W-:Y:S01]  /*59be0*/  STL.64 [R1+0xab0], R4 ;  /* 0x000ab00401007387 */ /* 0x000fe20000100a00 */
[----:B------:R0:W-:Y:S03]  /*59bf0*/  STL.64 [R1+0xab8], R6 ;  /* 0x000ab80601007387 */ /* 0x0001e60000100a00 */
[----:B0-----:R-:W3:Y:S01]  /*59c00*/  LDL.LU.64 R6, [R1+0x2db0] ;  /* 0x002db00001067983 */ /* 0x001ee20000300a00 */
[----:B------:R-:W3:Y:S02]  /*59c10*/  LDL.LU.64 R4, [R1+0x2da8] ;  /* 0x002da80001047983 */ /* 0x000ee40000300a00 */
[----:B------:R-:W3:Y:S02]  /*59c20*/  LDL.LU.64 R12, [R1+0x2da0] ;  /* 0x002da000010c7983 */ /* 0x000ee40000300a00 */
        /* <DEDUP_REMOVED lines=8> */
[----:B------:R-:W-:Y:S01]  /*59cb0*/  IMAD.MOV.U32 R3, RZ, RZ, R12 ;  /* 0x000000ffff037224 */ /* 0x000fe200078e000c */
[----:B------:R-:W-:Y:S11]  /*59cc0*/  MOV R0, R13 ;  /* 0x0000000d00007202 */ /* 0x000ff60000000f00 */
[----:B------:R-:W-:Y:S10]  /*59cd0*/  @!UPT UIADD3 URZ, URZ, URZ, URZ ;  /* 0x0000003f3f3ff290 */ /* 0x000ff4000fffe03f */
[----:B------:R0:W-:Y:S01]  /*59ce0*/  STL.64 [R1+0xa90], R4 ;  /* 0x000a900401007387 */ /* 0x0001e20000100a00 */
[----:B------:R-:W-:Y:S03]  /*59cf0*/  STL.64 [R1+0xa98], R6 ;  /* 0x000a980601007387 */ /* 0x000fe60000100a00 */
[----:B0-----:R-:W3:Y:S01]  /*59d00*/  LDL.LU.64 R4, [R1+0x2d80] ;  /* 0x002d800001047983 */ /* 0x001ee20000300a00 */
[----:B------:R-:W3:Y:S02]  /*59d10*/  LDL.LU.64 R14, [R1+0x2d78] ;  /* 0x002d7800010e7983 */ /* 0x000ee40000300a00 */
[----:B------:R-:W3:Y:S02]  /*59d20*/  LDL.LU.64 R12, [R1+0x2d70] ;  /* 0x002d7000010c7983 */ /* 0x000ee40000300a00 */
[C---:B---3--:R-:W-:Y:S11]  /*59d30*/  HMMA.16816.F32.BF16 R12, R24.reuse, R4, R12 ;  /* 0x00000004180c723c */ /* 0x048ff6000004180c */
[----:B------:R-:W-:Y:S11]  /*59d40*/  @!UPT UIADD3 URZ, URZ, URZ, URZ ;  /* 0x0000003f3f3ff290 */ /* 0x000ff6000fffe03f */
[----:B------:R-:W-:Y:S01]  /*59d50*/  @!UPT UIADD3 URZ, URZ, URZ, URZ ;  /* 0x0000003f3f3ff290 */ /* 0x000fe2000fffe03f */
[----:B------:R0:W-:Y:S01]  /*59d60*/  STL.64 [R1+0xa80], R12 ;  /* 0x000a800c01007387 */ /* 0x0001e20000100a00 */
[----:B------:R1:W-:Y:S03]  /*59d70*/  STL.64 [R1+0xa88], R14 ;  /* 0x000a880e01007387 */ /* 0x0003e60000100a00 */
[----:B0-----:R-:W3:Y:S01]  /*59d80*/  LDL.LU.64 R12, [R1+0x2d68] ;  /* 0x002d6800010c7983 */ /* 0x001ee20000300a00 */
[----:B-1----:R-:W-:Y:S02]  /*59d90*/  MOV R15, R4 ;  /* 0x00000004000f7202 */ /* 0x002fe40000000f00 */
[----:B------:R-:W-:Y:S02]  /*59da0*/  MOV R14, R5 ;  /* 0x00000005000e7202 */ /* 0x000fe40000000f00 */
[----:B------:R-:W2:Y:S02]  /*59db0*/  LDL.LU.64 R4, [R1+0x2d60] ;  /* 0x002d600001047983 */ /* 0x000ea40000300a00 */
[C---:B--2---:R-:W-:Y:S02]  /*59dc0*/  HMMA.16816.F32.BF16 R4, R24.reuse, R4, R16 ;  /* 0x000000041804723c */ /* 0x044fe40000041810 */
[----:B------:R-:W2:Y:S01]  /*59dd0*/  LDL.LU.64 R18, [R1+0x2d58] ;  /* 0x002d580001127983 */ /* 0x000ea20000300a00 */
[----:B------:R-:W2:Y:S11]  /*59de0*/  LDL.LU.64 R16, [R1+0x2d50] ;  /* 0x002d500001107983 */ /* 0x000eb60000300a00 */
[----:B------:R-:W-:Y:S09]  /*59df0*/  @!UPT UIADD3 URZ, URZ, URZ, URZ ;  /* 0x0000003f3f3ff290 */ /* 0x000ff2000fffe03f */
        /* <DEDUP_REMOVED lines=8> */
[----:B------:R-:W-:Y:S03]  /*59e80*/  STL.64 [R1+0xa68], R6 ;  /* 0x000a680601007387 */ /* 0x000fe60000100a00 */
[----:B0-----:R-:W4:Y:S01]  /*59e90*/  LDL.LU.64 R4, [R1+0x2d38] ;  /* 0x002d380001047983 */ /* 0x001f220000300a00 */
[----:B------:R0:W-:Y:S01]  /*59ea0*/  STL.64 [R1+0x2c28], R12 ;  /* 0x002c280c01007387 */ /* 0x0001e20000100a00 */
[----:B----4-:R-:W-:Y:S01]  /*59eb0*/  HMMA.16816.F32.BF16 R20, R24, R4, R20 ;  /* 0x000000041814723c */ /* 0x010fe20000041814 */
[----:B0-----:R-:W-:Y:S01]  /*59ec0*/  MOV R13, R4 ;  /* 0x00000004000d7202 */ /* 0x001fe20000000f00 */
[----:B------:R-:W-:Y:S11]  /*59ed0*/  IMAD.MOV.U32 R12, RZ, RZ, R5 ;  /* 0x000000ffff0c7224 */ /* 0x000ff600078e0005 */
[----:B------:R-:W-:Y:S10]  /*59ee0*/  @!UPT UIADD3 URZ, URZ, URZ, URZ ;  /* 0x0000003f3f3ff290 */ /* 0x000ff4000fffe03f */
[----:B------:R-:W-:Y:S01]  /*59ef0*/  STL.64 [R1+0xa50], R20 ;  /* 0x000a501401007387 */ /* 0x000fe20000100a00 */
[----:B------:R-:W-:Y:S02]  /*59f00*/  STL.64 [R1+0xa58], R22 ;  /* 0x000a581601007387 */ /* 0x000fe40000100a00 */
[----:B------:R-:W-:Y:S02]  /*59f10*/  STL.64 [R1+0x2c60], R14 ;  /* 0x002c600e01007387 */ /* 0x000fe40000100a00 */
[----:B------:R0:W-:Y:S02]  /*59f20*/  STL.64 [R1+0x2c58], R12 ;  /* 0x002c580c01007387 */ /* 0x0001e40000100a00 */
[----:B0-----:R-:W3:Y:S01]  /*59f30*/  LDL.LU R12, [R1+0x460] ;  /* 0x00046000010c7983 */ /* 0x001ee20000300800 */
[----:B------:R-:W3:Y:S02]  /*59f40*/  LDL.LU R13, [R1+0x464] ;  /* 0x00046400010d7983 */ /* 0x000ee40000300800 */
[----:B------:R-:W4:Y:S02]  /*59f50*/  LDL.LU R14, [R1+0x468] ;  /* 0x00046800010e7983 */ /* 0x000f240000300800 */
[----:B------:R-:W4:Y:S01]  /*59f60*/  LDL.LU R15, [R1+0x46c] ;  /* 0x00046c00010f7983 */ /* 0x000f220000300800 */
[----:B------:R-:W3:Y:S01]  /*59f70*/  LDL.LU R4, [R1+0x600] ;  /* 0x0006000001047983 */ /* 0x000ee20000300800 */
[----:B------:R-:W3:Y:S02]  /*59f80*/  LDL.LU R5, [R1+0x604] ;  /* 0x0006040001057983 */ /* 0x000ee40000300800 */
[----:B------:R-:W3:Y:S02]  /*59f90*/  LDL.LU R6, [R1+0x608] ;  /* 0x0006080001067983 */ /* 0x000ee40000300800 */
[----:B------:R-:W3:Y:S01]  /*59fa0*/  LDL.LU R7, [R1+0x60c] ;  /* 0x00060c0001077983 */ /* 0x000ee20000300800 */
[----:B------:R-:W-:-:S02]  /*59fb0*/  MOV R20, R9 ;  /* 0x0000000900147202 */ /* 0x000fc40000000f00 */
[----:B------:R-:W-:Y:S01]  /*59fc0*/  MOV R21, R8 ;  /* 0x0000000800157202 */ /* 0x000fe20000000f00 */
[----:B--2---:R-:W-:Y:S01]  /*59fd0*/  MOV R8, R19 ;  /* 0x0000001300087202 */ /* 0x004fe20000000f00 */
[----:B------:R-:W-:Y:S01]  /*59fe0*/  MOV R9, R18 ;  /* 0x0000001200097202 */ /* 0x000fe20000000f00 */
[----:B---3--:R-:W-:Y:S01]  /*59ff0*/  STL.64 [R1+0x2cb8], R6 ;  /* 0x002cb80601007387 */ /* 0x008fe20000100a00 */
[----:B------:R-:W-:Y:S03]  /*5a000*/  STL.64 [R1+0x2cb0], R4 ;  /* 0x002cb00401007387 */ /* 0x000fe60000100a00 */
[----:B------:R-:W-:Y:S02]  /*5a010*/  STL.64 [R1+0x2ce0], R8 ;  /* 0x002ce00801007387 */ /* 0x000fe40000100a00 */
[----:B------:R0:W-:Y:S02]  /*5a020*/  STL.64 [R1+0x2cc0], R20 ;  /* 0x002cc01401007387 */ /* 0x0001e40000100a00 */
[----:B0-----:R-:W2:Y:S01]  /*5a030*/  LDL.LU R20, [R1+0x520] ;  /* 0x0005200001147983 */ /* 0x001ea20000300800 */
[----:B------:R-:W2:Y:S02]  /*5a040*/  LDL.LU R21, [R1+0x524] ;  /* 0x0005240001157983 */ /* 0x000ea40000300800 */
[----:B------:R-:W3:Y:S02]  /*5a050*/  LDL.LU R22, [R1+0x528] ;  /* 0x0005280001167983 */ /* 0x000ee40000300800 */
[----:B------:R-:W3:Y:S01]  /*5a060*/  LDL.LU R23, [R1+0x52c] ;  /* 0x00052c0001177983 */ /* 0x000ee20000300800 */
[----:B------:R-:W-:Y:S01]  /*5a070*/  MOV R9, R16 ;  /* 0x0000001000097202 */ /* 0x000fe20000000f00 */
[----:B------:R-:W-:Y:S01]  /*5a080*/  IMAD.MOV.U32 R8, RZ, RZ, R17 ;  /* 0x000000ffff087224 */ /* 0x000fe200078e0011 */
[----:B------:R-:W2:Y:S01]  /*5a090*/  LDL.LU R16, [R1+0x560] ;  /* 0x0005600001107983 */ /* 0x000ea20000300800 */
[----:B------:R-:W2:Y:S02]  /*5a0a0*/  LDL.LU R17, [R1+0x564] ;  /* 0x0005640001117983 */ /* 0x000ea40000300800 */
[----:B------:R-:W2:Y:S02]  /*5a0b0*/  LDL.LU R18, [R1+0x568] ;  /* 0x0005680001127983 */ /* 0x000ea40000300800 */
[----:B------:R-:W2:Y:S02]  /*5a0c0*/  LDL.LU R19, [R1+0x56c] ;  /* 0x00056c0001137983 */ /* 0x000ea40000300800 */
[----:B--2---:R-:W-:Y:S01]  /*5a0d0*/  STL.64 [R1+0x2d20], R18 ;  /* 0x002d201201007387 */ /* 0x004fe20000100a00 */
[----:B------:R0:W-:Y:S03]  /*5a0e0*/  STL.64 [R1+0x2d18], R16 ;  /* 0x002d181001007387 */ /* 0x0001e60000100a00 */
[----:B0-----:R-:W2:Y:S01]  /*5a0f0*/  LDL R16, [R1+0x260] ;  /* 0x0002600001107983 */ /* 0x001ea20000100800 */
[----:B------:R-:W-:-:S02]  /*5a100*/  MOV R17, R29 ;  /* 0x0000001d00117202 */ /* 0x000fc40000000f00 */
[----:B------:R-:W2:Y:S02]  /*5a110*/  LDL.LU R29, [R1+0x2d34] ;  /* 0x002d3400011d7983 */ /* 0x000ea40000300800 */
[----:B------:R0:W-:Y:S01]  /*5a120*/  STL.64 [R1+0x2cf8], R8 ;  /* 0x002cf80801007387 */ /* 0x0001e20000100a00 */
[----:B---3--:R-:W-:Y:S01]  /*5a130*/  STL.64 [R1+0x2cd8], R22 ;  /* 0x002cd81601007387 */ /* 0x008fe20000100a00 */
[----:B------:R1:W-:Y:S01]  /*5a140*/  STL.64 [R1+0x2cd0], R20 ;  /* 0x002cd01401007387 */ /* 0x0003e20000100a00 */
[----:B0-----:R-:W-:Y:S02]  /*5a150*/  MOV R8, R11 ;  /* 0x0000000b00087202 */ /* 0x001fe40000000f00 */
[----:B------:R-:W-:Y:S01]  /*5a160*/  MOV R9, R10 ;  /* 0x0000000a00097202 */ /* 0x000fe20000000f00 */
[----:B-1----:R-:W3:Y:S01]  /*5a170*/  LDL.LU R20, [R1+0x530] ;  /* 0x0005300001147983 */ /* 0x002ee20000300800 */
[----:B------:R-:W3:Y:S02]  /*5a180*/  LDL.LU R21, [R1+0x534] ;  /* 0x0005340001157983 */ /* 0x000ee40000300800 */
[----:B------:R-:W2:Y:S02]  /*5a190*/  LDL.LU R22, [R1+0x538] ;  /* 0x0005380001167983 */ /* 0x000ea40000300800 */
[----:B------:R-:W2:Y:S01]  /*5a1a0*/  LDL.LU R23, [R1+0x53c] ;  /* 0x00053c0001177983 */ /* 0x000ea20000300800 */
[----:B------:R0:W-:Y:S04]  /*5a1b0*/  STL.64 [R1+0x2d10], R8 ;  /* 0x002d100801007387 */ /* 0x0001e80000100a00 */
[----:B0-----:R-:W2:Y:S04]  /*5a1c0*/  LDL.64 R8, [R1+0x250] ;  /* 0x0002500001087983 */ /* 0x001ea80000100a00 */
[----:B--2---:R0:W-:Y:S04]  /*5a1d0*/  STL.64 [R1+0x2d28], R8 ;  /* 0x002d280801007387 */ /* 0x0041e80000100a00 */
[----:B0-----:R-:W2:Y:S01]  /*5a1e0*/  LDL.LU R8, [R1+0x570] ;  /* 0x0005700001087983 */ /* 0x001ea20000300800 */
[----:B------:R-:W2:Y:S02]  /*5a1f0*/  LDL.LU R9, [R1+0x574] ;  /* 0x0005740001097983 */ /* 0x000ea40000300800 */
[----:B------:R-:W2:Y:S02]  /*5a200*/  LDL.LU R10, [R1+0x578] ;  /* 0x00057800010a7983 */ /* 0x000ea40000300800 */
[----:B------:R-:W2:Y:S01]  /*5a210*/  LDL.LU R11, [R1+0x57c] ;  /* 0x00057c00010b7983 */ /* 0x000ea20000300800 */
[----:B------:R-:W-:Y:S01]  /*5a220*/  STL.64 [R1+0x2cf0], R22 ;  /* 0x002cf01601007387 */ /* 0x000fe20000100a00 */
[----:B---3--:R0:W-:Y:S03]  /*5a230*/  STL.64 [R1+0x2ce8], R20 ;  /* 0x002ce81401007387 */ /* 0x0081e60000100a00 */
        /* <DEDUP_REMOVED lines=15> */
[----:B----4-:R-:W-:Y:S01]  /*5a330*/  STL.64 [R1+0x2c70], R14 ;  /* 0x002c700e01007387 */ /* 0x010fe20000100a00 */
[----:B------:R0:W-:Y:S02]  /*5a340*/  STL.64 [R1+0x2c68], R12 ;  /* 0x002c680c01007387 */ /* 0x0001e40000100a00 */
[----:B0-----:R-:W-:Y:S01]  /*5a350*/  IMAD.MOV.U32 R12, RZ, RZ, R2 ;  /* 0x000000ffff0c7224 */ /* 0x001fe200078e0002 */
[----:B------:R-:W-:Y:S01]  /*5a360*/  MOV R13, R28 ;  /* 0x0000001c000d7202 */ /* 0x000fe20000000f00 */
[----:B------:R-:W4:Y:S04]  /*5a370*/  LDL.LU R2, [R1+0x2d30] ;  /* 0x002d300001027983 */ /* 0x000f280000300800 */
[----:B------:R0:W-:Y:S04]  /*5a380*/  STL.64 [R1+0x2c80], R12 ;  /* 0x002c800c01007387 */ /* 0x0001e80000100a00 */
[----:B0-----:R-:W2:Y:S01]  /*5a390*/  LDL.64 R12, [R1+0x2e0] ;  /* 0x0002e000010c7983 */ /* 0x001ea20000100a00 */
[----:B------:R-:W2:Y:S02]  /*5a3a0*/  LDL.LU.64 R8, [R1+0x2d28] ;  /* 0x002d280001087983 */ /* 0x000ea40000300a00 */
[----:B------:R-:W-:Y:S02]  /*5a3b0*/  STL.64 [R1+0xa40], R16 ;  /* 0x000a401001007387 */ /* 0x000fe40000100a00 */
[----:B------:R0:W-:Y:S02]  /*5a3c0*/  STL.64 [R1+0xa48], R18 ;  /* 0x000a481201007387 */ /* 0x0001e40000100a00 */
[----:B0-----:R-:W2:Y:S01]  /*5a3d0*/  LDL.LU.64 R18, [R1+0x2d20] ;  /* 0x002d200001127983 */ /* 0x001ea20000300a00 */
[----:B------:R-:W2:Y:S02]  /*5a3e0*/  LDL.LU.64 R16, [R1+0x2d18] ;  /* 0x002d180001107983 */ /* 0x000ea40000300a00 */
[C---:B--2---:R-:W-:Y:S11]  /*5a3f0*/  HMMA.16816.F32.BF16 R16, R24.reuse, R8, R16 ;  /* 0x000000081810723c */ /* 0x044ff60000041810 */
[----:B------:R-:W-:Y:S11]  /*5a400*/  @!UPT UIADD3 URZ, URZ, URZ, URZ ;  /* 0x0000003f3f3ff290 */ /* 0x000ff6000fffe03f */
[----:B------:R-:W-:Y:S01]  /*5a410*/  @!UPT UIADD3 URZ, URZ, URZ, URZ ;  /* 0x0000003f3f3ff290 */ /* 0x000fe2000fffe03f */
[----:B------:R0:W-:Y:S01]  /*5a420*/  STL.64 [R1+0xa30], R16 ;  /* 0x000a301001007387 */ /* 0x0001e20000100a00 */
[----:B------:R-:W-:Y:S01]  /*5a430*/  STL.64 [R1+0xa38], R18 ;  /* 0x000a381201007387 */ /* 0x000fe20000100a00 */
[----:B0-----:R-:W-:Y:S02]  /*5a440*/  MOV R17, R8 ;  /* 0x0000000800117202 */ /* 0x001fe40000000f00 */
[----:B------:R-:W-:Y:S02]  /*5a450*/  MOV R16, R9 ;  /* 0x0000000900107202 */ /* 0x000fe40000000f00 */
[----:B------:R-:W2:Y:S03]  /*5a460*/  LDL.LU.64 R8, [R1+0x2d10] ;  /* 0x002d100001087983 */ /* 0x000ea60000300a00 */
[----:B------:R0:W-:Y:S02]  /*5a470*/  STL.64 [R1+0x2c78], R16 ;  /* 0x002c781001007387 */ /* 0x0001e40000100a00 */
        /* <DEDUP_REMOVED lines=13> */
[----:B------:R0:W-:Y:S02]  /*5a550*/  STL.64 [R1+0xa20], R8 ;  /* 0x000a200801007387 */ /* 0x0001e40000100a00 */
[----:B------:R3:W-:Y:S01]  /*5a560*/  STL.64 [R1+0xa28], R10 ;  /* 0x000a280a01007387 */ /* 0x0007e20000100a00 */
[----:B0-----:R-:W3:Y:S02]  /*5a570*/  LDL.LU.64 R8, [R1+0x2cf8] ;  /* 0x002cf80001087983 */ /* 0x001ee40000300a00 */
[C---:B---3--:R-:W-:Y:S02]  /*5a580*/  HMMA.16816.F32.BF16 R8, R24.reuse, R8, R20 ;  /* 0x000000081808723c */ /* 0x048fe40000041814 */
[----:B------:R-:W3:Y:S01]  /*5a590*/  LDL.LU.64 R22, [R1+0x2cf0] ;  /* 0x002cf00001167983 */ /* 0x000ee20000300a00 */
[----:B------:R-:W3:Y:S11]  /*5a5a0*/  LDL.LU.64 R20, [R1+0x2ce8] ;  /* 0x002ce80001147983 */ /* 0x000ef60000300a00 */
[----:B------:R-:W-:Y:S09]  /*5a5b0*/  @!UPT UIADD3 URZ, URZ, URZ, URZ ;  /* 0x0000003f3f3ff290 */ /* 0x000ff2000fffe03f */
[----:B------:R0:W-:Y:S01]  /*5a5c0*/  STL.64 [R1+0xa10], R8 ;  /* 0x000a100801007387 */ /* 0x0001e20000100a00 */
[----:B------:R3:W-:Y:S03]  /*5a5d0*/  STL.64 [R1+0xa18], R10 ;  /* 0x000a180a01007387 */ /* 0x0007e60000100a00 */
        /* <DEDUP_REMOVED lines=9> */
[----:B------:R-:W3:Y:S11]  /*5a670*/  LDL.LU.64 R20, [R1+0x2cc0] ;  /* 0x002cc00001147983 */ /* 0x000ef60000300a00 */
[----:B------:R-:W-:Y:S10]  /*5a680*/  @!UPT UIADD3 URZ, URZ, URZ, URZ ;  /* 0x0000003f3f3ff290 */ /* 0x000ff4000fffe03f */
[----:B------:R-:W-:Y:S01]  /*5a690*/  STL.64 [R1+0x9f0], R8 ;  /* 0x0009f00801007387 */ /* 0x000fe20000100a00 */
[----:B------:R-:W-:Y:S02]  /*5a6a0*/  STL.64 [R1+0x9f8], R10 ;  /* 0x0009f80a01007387 */ /* 0x000fe40000100a00 */
[----:B------:R-:W0:Y:S02]  /*5a6b0*/  LDSM.16.M88.4 R8, [R29+0x31800] ;  /* 0x031800001d08783b */ /* 0x000e240000000200 */
[----:B0-----:R-:W-:Y:S02]  /*5a6c0*/  STL [R1+0x2b84], R10 ;  /* 0x002b840a01007387 */ /* 0x001fe40000100800 */
[----:B------:R-:W-:Y:S02]  /*5a6d0*/  STL [R1+0x2b80], R11 ;  /* 0x002b800b01007387 */ /* 0x000fe40000100800 */
[----:B------:R-:W-:Y:S01]  /*5a6e0*/  STL.64 [R1+0x2bd8], R8 ;  /* 0x002bd80801007387 */ /* 0x000fe20000100a00 */
[C---:B---3--:R-:W-:Y:S01]  /*5a6f0*/  HMMA.16816.F32.BF16 R20, R24.reuse, R20, R4 ;  /* 0x000000141814723c */ /* 0x048fe20000041804 */
[----:B------:R-:W3:Y:S01]  /*5a700*/  LDL.LU.64 R6, [R1+0x2cb8] ;  /* 0x002cb80001067983 */ /* 0x000ee20000300a00 */
[----:B------:R-:W3:Y:S11]  /*5a710*/  LDL.LU.64 R4, [R1+0x2cb0] ;  /* 0x002cb00001047983 */ /* 0x000ef60000300a00 */
[----:B------:R-:W-:Y:S10]  /*5a720*/  @!UPT UIADD3 URZ, URZ, URZ, URZ ;  /* 0x0000003f3f3ff290 */ /* 0x000ff4000fffe03f */
[----:B------:R0:W-:Y:S01]  /*5a730*/  STL.64 [R1+0x9e0], R20 ;  /* 0x0009e01401007387 */ /* 0x0001e20000100a00 */
[----:B------:R-:W-:Y:S03]  /*5a740*/  STL.64 [R1+0x9e8], R22 ;  /* 0x0009e81601007387 */ /* 0x000fe60000100a00 */
[----:B0-----:R-:W3:Y:S02]  /*5a750*/  LDL.LU.64 R20, [R1+0x2ca8] ;  /* 0x002ca80001147983 */ /* 0x001ee40000300a00 */
[----:B---3--:R-:W-:Y:S02]  /*5a760*/  HMMA.16816.F32.BF16 R24, R24, R20, R4 ;  /* 0x000000141818723c */ /* 0x008fe40000041804 */
[----:B------:R-:W2:Y:S01]  /*5a770*/  LDL.LU.64 R6, [R1+0x2ca0] ;  /* 0x002ca00001067983 */ /* 0x000ea20000300a00 */
[----:B------:R-:W2:Y:S01]  /*5a780*/  LDL.LU.64 R4, [R1+0x2c98] ;  /* 0x002c980001047983 */ /* 0x000ea20000300a00 */
[----:B------:R-:W-:-:S02]  /*5a790*/  MOV R8, R3 ;  /* 0x0000000300087202 */ /* 0x000fc40000000f00 */
[----:B------:R-:W-:Y:S01]  /*5a7a0*/  MOV R28, R12 ;  /* 0x0000000c001c7202 */ /* 0x000fe20000000f00 */
[----:B------:R-:W-:Y:S11]  /*5a7b0*/  MOV R3, R13 ;  /* 0x0000000d00037202 */ /* 0x000ff60000000f00 */
[----:B------:R-:W-:Y:S05]  /*5a7c0*/  @!UPT UIADD3 URZ, URZ, URZ, URZ ;  /* 0x0000003f3f3ff290 */ /* 0x000fea000fffe03f */
[----:B------:R0:W-:Y:S01]  /*5a7d0*/  STL.64 [R1+0x930], R24 ;  /* 0x0009301801007387 */ /* 0x0001e20000100a00 */
[----:B------:R1:W-:Y:S03]  /*5a7e0*/  STL.64 [R1+0x938], R26 ;  /* 0x0009381a01007387 */ /* 0x0003e60000100a00 */
[----:B0-----:R-:W3:Y:S01]  /*5a7f0*/  LDL.LU R24, [R1+0x450] ;  /* 0x0004500001187983 */ /* 0x001ee20000300800 */
[----:B------:R-:W3:Y:S02]  /*5a800*/  LDL.LU R25, [R1+0x454] ;  /* 0x0004540001197983 */ /* 0x000ee40000300800 */
[----:B-1----:R-:W3:Y:S02]  /*5a810*/  LDL.LU R26, [R1+0x458] ;  /* 0x00045800011a7983 */ /* 0x002ee40000300800 */
[----:B------:R0:W-:Y:S02]  /*5a820*/  STL.64 [R1+0x2ba8], R20 ;  /* 0x002ba81401007387 */ /* 0x0001e40000100a00 */
[----:B0-----:R-:W3:Y:S01]  /*5a830*/  LDL.64 R20, [R1+0x2c0] ;  /* 0x0002c00001147983 */ /* 0x001ee20000100a00 */
[C---:B--2---:R-:W-:Y:S11]  /*5a840*/  HMMA.16816.F32.BF16 R16, R4.reuse, R12, R16 ;  /* 0x0000000c0410723c */ /* 0x044ff60000041810 */
[----:B------:R-:W-:Y:S11]  /*5a850*/  @!UPT UIADD3 URZ, URZ, URZ, URZ ;  /* 0x0000003f3f3ff290 */ /* 0x000ff6000fffe03f */
[----:B------:R-:W-:Y:S01]  /*5a860*/  @!UPT UIADD3 URZ, URZ, URZ, URZ ;  /* 0x0000003f3f3ff290 */ /* 0x000fe2000fffe03f */
[----:B------:R-:W-:Y:S01]  /*5a870*/  STL.64 [R1+0x920], R16 ;  /* 0x0009201001007387 */ /* 0x000fe20000100a00 */
[----:B------:R0:W-:Y:S03]  /*5a880*/  STL.64 [R1+0x928], R18 ;  /* 0x0009281201007387 */ /* 0x0001e60000100a00 */
[----:B0-----:R-:W2:Y:S01]  /*5a890*/  LDL.LU.64 R18, [R1+0x2c90] ;  /* 0x002c900001127983 */ /* 0x001ea20000300a00 */
[----:B------:R-:W2:Y:S02]  /*5a8a0*/  LDL.LU.64 R16, [R1+0x2c88] ;  /* 0x002c880001107983 */ /* 0x000ea40000300a00 */
[----:B------:R-:W2:Y:S02]  /*5a8b0*/  LDL.LU.64 R12, [R1+0x2c80] ;  /* 0x002c8000010c7983 */ /* 0x000ea40000300a00 */
[----:B--2---:R-:W-:Y:S01]  /*5a8c0*/  HMMA.16816.F32.BF16 R12, R4, R12, R16 ;  /* 0x0000000c040c723c */ /* 0x004fe20000041810 */
[----:B------:R-:W2:Y:S11]  /*5a8d0*/  LDL.LU.64 R16, [R1+0x2c78] ;  /* 0x002c780001107983 */ /* 0x000eb60000300a00 */
[----:B------:R-:W-:Y:S11]  /*5a8e0*/  @!UPT UIADD3 URZ, URZ, URZ, URZ ;  /* 0x0000003f3f3ff290 */ /* 0x000ff6000fffe03f */
[----:B------:R-:W-:Y:S01]  /*5a8f0*/  STL.64 [R1+0x910], R12 ;  /* 0x0009100c01007387 */ /* 0x000fe20000100a00 */
[----:B------:R0:W-:Y:S03]  /*5a900*/  STL.64 [R1+0x918], R14 ;  /* 0x0009180e01007387 */ /* 0x0001e60000100a00 */
[----:B0-----:R-:W2:Y:S01]  /*5a910*/  LDL.LU.64 R14, [R1+0x2c70] ;  /* 0x002c7000010e7983 */ /* 0x001ea20000300a00 */
[----:B------:R-:W2:Y:S02]  /*5a920*/  LDL.LU.64 R12, [R1+0x2c68] ;  /* 0x002c6800010c7983 */ /* 0x000ea40000300a00 */
[----:B------:R-:W-:Y:S01]  /*5a930*/  IMAD.MOV.U32 R9, RZ, RZ, R0 ;  /* 0x000000ffff097224 */ /* 0x000fe200078e0000 */
[----:B----4-:R-:W-:-:S07]  /*5a940*/  MOV R27, R2 ;  /* 0x00000002001b7202 */ /* 0x010fce0000000f00 */
[----:B---3--:R-:W-:Y:S01]  /*5a950*/  HMMA.16816.F32.BF16 R8, R4, R8, R24 ;  /* 0x000000080408723c */ /* 0x008fe20000041818 */
[----:B------:R-:W-:Y:S01]  /*5a960*/  MOV R2, R20 ;  /* 0x0000001400027202 */ /* 0x000fe20000000f00 */
[----:B------:R-:W-:-:S06]  /*5a970*/  IMAD.MOV.U32 R0, RZ, RZ, R21 ;  /* 0x000000ffff007224 */ /* 0x000fcc00078e0015 */
[----:B--2---:R-:W-:Y:S11]  /*5a980*/  HMMA.16816.F32.BF16 R12, R4, R20, R12 ;  /* 0x00000014040c723c */ /* 0x004ff6000004180c */
[----:B------:R-:W-:Y:S11]  /*5a990*/  @!UPT UIADD3 URZ, URZ, URZ, URZ ;  /* 0x0000003f3f3ff290 */ /* 0x000ff6000fffe03f */
[----:B------:R-:W-:Y:S01]  /*5a9a0*/  @!UPT UIADD3 URZ, URZ, URZ, URZ ;  /* 0x0000003f3f3ff290 */ /* 0x000fe2000fffe03f */
[----:B------:R-:W-:Y:S01]  /*5a9b0*/  STL.64 [R1+0x900], R12 ;  /* 0x0009000c01007387 */ /* 0x000fe20000100a00 */
[----:B------:R0:W-:Y:S03]  /*5a9c0*/  STL.64 [R1+0x908], R14 ;  /* 0x0009080e01007387 */ /* 0x0001e60000100a00 */
[----:B0-----:R-:W2:Y:S01]  /*5a9d0*/  LDL.LU.64 R14, [R1+0x2c60] ;  /* 0x002c6000010e7983 */ /* 0x001ea20000300a00 */
[----:B------:R-:W3:Y:S02]  /*5a9e0*/  LDL.LU.64 R12, [R1+0x2c58] ;  /* 0x002c5800010c7983 */ /* 0x000ee40000300a00 */
[----:B------:R-:W4:Y:S02]  /*5a9f0*/  LDL.LU R20, [R1+0x4b0] ;  /* 0x0004b00001147983 */ /* 0x000f240000300800 */
[----:B------:R0:W-:Y:S01]  /*5aa00*/  STL.64 [R1+0x8f0], R8 ;  /* 0x0008f00801007387 */ /* 0x0001e20000100a00 */
[----:B------:R1:W-:Y:S01]  /*5aa10*/  STL.64 [R1+0x8f8], R10 ;  /* 0x0008f80a01007387 */ /* 0x0003e20000100a00 */
[----:B------:R-:W4:Y:S02]  /*5aa20*/  LDL.LU R21, [R1+0x4b4] ;  /* 0x0004b40001157983 */ /* 0x000f240000300800 */
[----:B------:R-:W2:Y:S02]  /*5aa30*/  LDL.LU R22, [R1+0x4b8] ;  /* 0x0004b80001167983 */ /* 0x000ea40000300800 */
[----:B------:R-:W2:Y:S01]  /*5aa40*/  LDL.LU R23, [R1+0x4bc] ;  /* 0x0004bc0001177983 */ /* 0x000ea20000300800 */
[----:B0-----:R-:W2:Y:S01]  /*5aa50*/  LDL.LU R8, [R1+0x4d0] ;  /* 0x0004d00001087983 */ /* 0x001ea20000300800 */
[----:B------:R-:W2:Y:S02]  /*5aa60*/  LDL.LU R9, [R1+0x4d4] ;  /* 0x0004d40001097983 */ /* 0x000ea40000300800 */
[----:B-1----:R-:W2:Y:S02]  /*5aa70*/  LDL.LU R10, [R1+0x4d8] ;  /* 0x0004d800010a7983 */ /* 0x002ea40000300800 */
[----:B------:R-:W2:Y:S02]  /*5aa80*/  LDL.LU R11, [R1+0x4dc] ;  /* 0x0004dc00010b7983 */ /* 0x000ea40000300800 */
[----:B--2---:R-:W-:Y:S01]  /*5aa90*/  STL.64 [R1+0x2be8], R10 ;  /* 0x002be80a01007387 */ /* 0x004fe20000100a00 */
[----:B------:R0:W-:Y:S03]  /*5aaa0*/  STL.64 [R1+0x2be0], R8 ;  /* 0x002be00801007387 */ /* 0x0001e60000100a00 */
[----:B0-----:R-:W2:Y:S04]  /*5aab0*/  LDL.64 R8, [R1+0x240] ;  /* 0x0002400001087983 */ /* 0x001ea80000100a00 */
[----:B--2---:R0:W-:Y:S02]  /*5aac0*/  STL.64 [R1+0x2bf0], R8 ;  /* 0x002bf00801007387 */ /* 0x0041e40000100a00 */
[----:B0-----:R-:W-:-:S02]  /*5aad0*/  MOV R9, R16 ;  /* 0x0000001000097202 */ /* 0x001fc40000000f00 */
[----:B------:R-:W-:Y:S01]  /*5aae0*/  MOV R8, R17 ;  /* 0x0000001100087202 */ /* 0x000fe20000000f00 */
[----:B------:R-:W2:Y:S01]  /*5aaf0*/  LDL.LU R16, [R1+0x500] ;  /* 0x0005000001107983 */ /* 0x000ea20000300800 */
[----:B------:R-:W2:Y:S02]  /*5ab00*/  LDL.LU R17, [R1+0x504] ;  /* 0x0005040001117983 */ /* 0x000ea40000300800 */
[----:B------:R-:W2:Y:S02]  /*5ab10*/  LDL.LU R18, [R1+0x508] ;  /* 0x0005080001127983 */ /* 0x000ea40000300800 */
[----:B------:R-:W2:Y:S02]  /*5ab20*/  LDL.LU R19, [R1+0x50c] ;  /* 0x00050c0001137983 */ /* 0x000ea40000300800 */
[----:B--2---:R-:W-:Y:S01]  /*5ab30*/  STL.64 [R1+0x2c10], R18 ;  /* 0x002c101201007387 */ /* 0x004fe20000100a00 */
[----:B------:R3:W-:Y:S02]  /*5ab40*/  STL.64 [R1+0x2c08], R16 ;  /* 0x002c081001007387 */ /* 0x0007e40000100a00 */
[----:B---3--:R-:W-:-:S02]  /*5ab50*/  MOV R16, R13 ;  /* 0x0000000d00107202 */ /* 0x008fc40000000f00 */
[----:B------:R-:W-:Y:S01]  /*5ab60*/  MOV R17, R12 ;  /* 0x0000000c00117202 */ /* 0x000fe20000000f00 */
[----:B------:R-:W2:Y:S04]  /*5ab70*/  LDL R13, [R1+0x294] ;  /* 0x00029400010d7983 */ /* 0x000ea80000100800 */
[----:B------:R-:W2:Y:S04]  /*5ab80*/  LDL R12, [R1+0x290] ;  /* 0x00029000010c7983 */ /* 0x000ea80000100800 */
[----:B--2---:R-:W-:Y:S01]  /*5ab90*/  STL.64 [R1+0x2c40], R12 ;  /* 0x002c400c01007387 */ /* 0x004fe20000100a00 */
[----:B------:R0:W-:Y:S03]  /*5aba0*/  STL.64 [R1+0x2c20], R16 ;  /* 0x002c201001007387 */ /* 0x0001e60000100a00 */
        /* <DEDUP_REMOVED lines=15> */
[----:B------:R-:W2:Y:S01]  /*5aca0*/  LDL.LU R19, [R1+0x44c] ;  /* 0x00044c0001137983 */ /* 0x000ea20000300800 */
[----:B------:R0:W-:Y:S04]  /*5acb0*/  STL.64 [R1+0x2c00], R8 ;  /* 0x002c000801007387 */ /* 0x0001e80000100a00 */
[----:B0-----:R-:W3:Y:S04]  /*5acc0*/  LDL.64 R8, [R1+0x260] ;  /* 0x0002600001087983 */ /* 0x001ee80000100a00 */
[----:B---3--:R0:W-:Y:S04]  /*5acd0*/  STL.64 [R1+0x2c18], R8 ;  /* 0x002c180801007387 */ /* 0x0081e80000100a00 */
[----:B0-----:R-:W3:Y:S01]  /*5ace0*/  LDL.LU R8, [R1+0x510] ;  /* 0x0005100001087983 */ /* 0x001ee20000300800 */
[----:B------:R-:W3:Y:S02]  /*5acf0*/  LDL.LU R9, [R1+0x514] ;  /* 0x0005140001097983 */ /* 0x000ee40000300800 */
[----:B------:R-:W3:Y:S02]  /*5ad00*/  LDL.LU R10, [R1+0x518] ;  /* 0x00051800010a7983 */ /* 0x000ee40000300800 */
[----:B------:R-:W3:Y:S01]  /*5ad10*/  LDL.LU R11, [R1+0x51c] ;  /* 0x00051c00010b7983 */ /* 0x000ee20000300800 */
[----:B------:R-:W-:Y:S01]  /*5ad20*/  STL.64 [R1+0x2bb8], R22 ;  /* 0x002bb81601007387 */ /* 0x000fe20000100a00 */
[----:B----4-:R0:W-:Y:S03]  /*5ad30*/  STL.64 [R1+0x2bb0], R20 ;  /* 0x002bb01401007387 */ /* 0x0101e60000100a00 */
[----:B0-----:R-:W4:Y:S04]  /*5ad40*/  LDL.64 R20, [R1+0x220] ;  /* 0x0002200001147983 */ /* 0x001f280000100a00 */
[----:B----4-:R0:W-:Y:S04]  /*5ad50*/  STL.64 [R1+0x2bd0], R20 ;  /* 0x002bd01401007387 */ /* 0x0101e80000100a00 */
[----:B0-----:R-:W4:Y:S01]  /*5ad60*/  LDL.LU.64 R20, [R1+0x230] ;  /* 0x0002300001147983 */ /* 0x001f220000300a00 */
[----:B------:R-:W-:Y:S01]  /*5ad70*/  IMAD.MOV.U32 R12, RZ, RZ, R15 ;  /* 0x000000ffff0c7224 */ /* 0x000fe200078e000f */
[----:B------:R-:W-:-:S02]  /*5ad80*/  MOV R13, R14 ;  /* 0x0000000e000d7202 */ /* 0x000fc40000000f00 */
[----:B----4-:R0:W-:Y:S04]  /*5ad90*/  STL.64 [R1+0x2bf8], R20 ;  /* 0x002bf81401007387 */ /* 0x0101e80000100a00 */
[----:B0-----:R-:W4:Y:S01]  /*5ada0*/  LDL.LU R20, [R1+0x4f0] ;  /* 0x0004f00001147983 */ /* 0x001f220000300800 */
[----:B------:R-:W4:Y:S02]  /*5adb0*/  LDL.LU R21, [R1+0x4f4] ;  /* 0x0004f40001157983 */ /* 0x000f240000300800 */
[----:B------:R-:W4:Y:S02]  /*5adc0*/  LDL.LU R22, [R1+0x4f8] ;  /* 0x0004f80001167983 */ /* 0x000f240000300800 */
[----:B------:R-:W4:Y:S01]  /*5add0*/  LDL.LU R23, [R1+0x4fc] ;  /* 0x0004fc0001177983 */ /* 0x000f220000300800 */
[----:B------:R-:W3:Y:S01]  /*5ade0*/  LDL.LU R24, [R1+0x4a0] ;  /* 0x0004a00001187983 */ /* 0x000ee20000300800 */
        /* <DEDUP_REMOVED lines=28> */
[----:B0-----:R0:W-:Y:S02]  /*5afb0*/  STL [R1+0x2a6c], R12 ;  /* 0x002a6c0c01007387 */ /* 0x0011e40000100800 */
[----:B------:R1:W-:Y:S02]  /*5afc0*/  STL [R1+0x2a68], R13 ;  /* 0x002a680d01007387 */ /* 0x0003e40000100800 */
[----:B------:R2:W-:Y:S02]  /*5afd0*/  STL [R1+0x2a54], R14 ;  /* 0x002a540e01007387 */ /* 0x0005e40000100800 */
[----:B------:R4:W-:Y:S01]  /*5afe0*/  STL [R1+0x2a50], R15 ;  /* 0x002a500f01007387 */ /* 0x0009e20000100800 */
[----:B0-----:R-:W3:Y:S01]  /*5aff0*/  LDL.LU R12, [R1+0x4e0] ;  /* 0x0004e000010c7983 */ /* 0x001ee20000300800 */
[----:B-1----:R-:W3:Y:S02]  /*5b000*/  LDL.LU R13, [R1+0x4e4] ;  /* 0x0004e400010d7983 */ /* 0x002ee40000300800 */
[----:B--2---:R-:W2:Y:S02]  /*5b010*/  LDL.LU R14, [R1+0x4e8] ;  /* 0x0004e800010e7983 */ /* 0x004ea40000300800 */
[----:B----4-:R-:W2:Y:S01]  /*5b020*/  LDL.LU R15, [R1+0x4ec] ;  /* 0x0004ec00010f7983 */ /* 0x010ea20000300800 */
[C---:B---3--:R-:W-:Y:S01]  /*5b030*/  HMMA.16816.F32.BF16 R16, R4.reuse, R16, R8 ;  /* 0x000000100410723c */ /* 0x048fe20000041808 */
[----:B------:R-:W3:Y:S11]  /*5b040*/  LDL.LU.64 R8, [R1+0x2c18] ;  /* 0x002c180001087983 */ /* 0x000ef60000300a00 */
[----:B------:R-:W-:Y:S11]  /*5b050*/  @!UPT UIADD3 URZ, URZ, URZ, URZ ;  /* 0x0000003f3f3ff290 */ /* 0x000ff6000fffe03f */
        /* <DEDUP_REMOVED lines=8> */
[----:B------:R-:W-:Y:S01]  /*5b0e0*/  STL.64 [R1+0x8a8], R18 ;  /* 0x0008a81201007387 */ /* 0x000fe20000100a00 */
[----:B0-----:R-:W-:Y:S02]  /*5b0f0*/  MOV R17, R8 ;  /* 0x0000000800117202 */ /* 0x001fe40000000f00 */
[----:B------:R-:W-:Y:S02]  /*5b100*/  MOV R16, R9 ;  /* 0x0000000900107202 */ /* 0x000fe40000000f00 */
[----:B------:R-:W3:Y:S02]  /*5b110*/  LDL.LU.64 R8, [R1+0x2c00] ;  /* 0x002c000001087983 */ /* 0x000ee40000300a00 */
[C---:B---3--:R-:W-:Y:S02]  /*5b120*/  HMMA.16816.F32.BF16 R8, R4.reuse, R8, R20 ;  /* 0x000000080408723c */ /* 0x048fe40000041814 */
[----:B------:R-:W3:Y:S11]  /*5b130*/  LDL.LU.64 R20, [R1+0x2bf8] ;  /* 0x002bf80001147983 */ /* 0x000ef60000300a00 */
[----:B------:R-:W-:Y:S10]  /*5b140*/  @!UPT UIADD3 URZ, URZ, URZ, URZ ;  /* 0x0000003f3f3ff290 */ /* 0x000ff4000fffe03f */
[----:B------:R0:W-:Y:S01]  /*5b150*/  STL.64 [R1+0x880], R8 ;  /* 0x0008800801007387 */ /* 0x0001e20000100a00 */
[----:B------:R1:W-:Y:S03]  /*5b160*/  STL.64 [R1+0x888], R10 ;  /* 0x0008880a01007387 */ /* 0x0003e60000100a00 */
[----:B0-----:R-:W2:Y:S02]  /*5b170*/  LDL.LU.64 R8, [R1+0x2bf0] ;  /* 0x002bf00001087983 */ /* 0x001ea40000300a00 */
[C---:B--2---:R-:W-:Y:S11]  /*5b180*/  HMMA.16816.F32.BF16 R12, R4.reuse, R8, R12 ;  /* 0x00000008040c723c */ /* 0x044ff6000004180c */
[----:B------:R-:W-:Y:S11]  /*5b190*/  @!UPT UIADD3 URZ, URZ, URZ, URZ ;  /* 0x0000003f3f3ff290 */ /* 0x000ff6000fffe03f */
[----:B------:R-:W-:Y:S01]  /*5b1a0*/  @!UPT UIADD3 URZ, URZ, URZ, URZ ;  /* 0x0000003f3f3ff290 */ /* 0x000fe2000fffe03f */
[----:B------:R-:W-:Y:S01]  /*5b1b0*/  STL.64 [R1+0x770], R12 ;  /* 0x0007700c01007387 */ /* 0x000fe20000100a00 */
[----:B------:R0:W-:Y:S02]  /*5b1c0*/  STL.64 [R1+0x778], R14 ;  /* 0x0007780e01007387 */ /* 0x0001e40000100a00 */
[----:B-1----:R-:W3:Y:S01]  /*5b1d0*/  LDL.LU.64 R10, [R1+0x2be8] ;  /* 0x002be800010a7983 */ /* 0x002ee20000300a00 */
[----:B0-----:R-:W-:Y:S01]  /*5b1e0*/  MOV R15, R8 ;  /* 0x00000008000f7202 */ /* 0x001fe20000000f00 */
[----:B------:R-:W-:Y:S02]  /*5b1f0*/  IMAD.MOV.U32 R14, RZ, RZ, R9 ;  /* 0x000000ffff0e7224 */ /* 0x000fe400078e0009 */
[----:B------:R-:W3:Y:S02]  /*5b200*/  LDL.LU.64 R8, [R1+0x2be0] ;  /* 0x002be00001087983 */ /* 0x000ee40000300a00 */
[C---:B---3--:R-:W-:Y:S11]  /*5b210*/  HMMA.16816.F32.BF16 R8, R4.reuse, R20, R8 ;  /* 0x000000140408723c */ /* 0x048ff60000041808 */
[----:B------:R-:W-:Y:S11]  /*5b220*/  @!UPT UIADD3 URZ, URZ, URZ, URZ ;  /* 0x0000003f3f3ff290 */ /* 0x000ff6000fffe03f */
[----:B------:R-:W-:Y:S01]  /*5b230*/  @!UPT UIADD3 URZ, URZ, URZ, URZ ;  /* 0x0000003f3f3ff290 */ /* 0x000fe2000fffe03f */
[----:B------:R0:W-:Y:S01]  /*5b240*/  STL.64 [R1+0x650], R8 ;  /* 0x0006500801007387 */ /* 0x0001e20000100a00 */
[----:B------:R1:W-:Y:S03]  /*5b250*/  STL.64 [R1+0x658], R10 ;  /* 0x0006580a01007387 */ /* 0x0003e60000100a00 */
[----:B0-----:R-:W2:Y:S01]  /*5b260*/  LDL.LU.64 R8, [R1+0x2bd8] ;  /* 0x002bd80001087983 */ /* 0x001ea20000300a00 */
[----:B-1----:R-:W-:Y:S02]  /*5b270*/  MOV R10, R20 ;  /* 0x00000014000a7202 */ /* 0x002fe40000000f00 */
[----:B------:R-:W-:Y:S02]  /*5b280*/  MOV R11, R21 ;  /* 0x00000015000b7202 */ /* 0x000fe40000000f00 */
[----:B------:R-:W3:Y:S03]  /*5b290*/  LDL.LU.64 R20, [R1+0x2bd0] ;  /* 0x002bd00001147983 */ /* 0x000ee60000300a00 */
[----:B------:R-:W-:Y:S01]  /*5b2a0*/  STL.64 [R1+0x2b90], R10 ;  /* 0x002b900a01007387 */ /* 0x000fe20000100a00 */
[----:B---3--:R-:W-:Y:S01]  /*5b2b0*/  HMMA.16816.F32.BF16 R24, R4, R20, R24 ;  /* 0x000000140418723c */ /* 0x008fe20000041818 */
[----:B--2---:R0:W-:Y:S01]  /*5b2c0*/  STL.64 [R1+0x2b88], R8 ;  /* 0x002b880801007387 */ /* 0x0041e20000100a00 */
[----:B------:R-:W-:-:S02]  /*5b2d0*/  MOV R19, R20 ;  /* 0x0000001400137202 */ /* 0x000fc40000000f00 */
[----:B------:R-:W-:Y:S01]  /*5b2e0*/  MOV R18, R21 ;  /* 0x0000001500127202 */ /* 0x000fe20000000f00 */
[----:B0-----:R-:W2:Y:S11]  /*5b2f0*/  LDL.64 R8, [R1+0x200] ;  /* 0x0002000001087983 */ /* 0x001eb60000100a00 */
[----:B------:R-:W-:Y:S07]  /*5b300*/  @!UPT UIADD3 URZ, URZ, URZ, URZ ;  /* 0x0000003f3f3ff290 */ /* 0x000fee000fffe03f */
[----:B------:R-:W-:Y:S01]  /*5b310*/  STL.64 [R1+0x10], R24 ;  /* 0x0000101801007387 */ /* 0x000fe20000100a00 */
[----:B------:R0:W-:Y:S03]  /*5b320*/  STL.64 [R1+0x18], R26 ;  /* 0x0000181a01007387 */ /* 0x0001e60000100a00 */
[----:B0-----:R-:W3:Y:S01]  /*5b330*/  LDL.LU.64 R26, [R1+0x2bc8] ;  /* 0x002bc800011a7983 */ /* 0x001ee20000300a00 */
[----:B------:R-:W3:Y:S02]  /*5b340*/  LDL.LU.64 R24, [R1+0x2bc0] ;  /* 0x002bc00001187983 */ /* 0x000ee40000300a00 */
[----:B------:R-:W4:Y:S02]  /*5b350*/  LDL.LU.64 R22, [R1+0x2bb8] ;  /* 0x002bb80001167983 */ /* 0x000f240000300a00 */
[----:B------:R-:W4:Y:S01]  /*5b360*/  LDL.LU.64 R20, [R1+0x2bb0] ;  /* 0x002bb00001147983 */ /* 0x000f220000300a00 */
[----:B------:R-:W-:Y:S01]  /*5b370*/  STL.64 [R1+0x2b48], R18 ;  /* 0x002b481201007387 */ /* 0x000fe20000100a00 */
[----:B------:R0:W-:Y:S03]  /*5b380*/  STL.64 [R1+0x2b40], R16 ;  /* 0x002b401001007387 */ /* 0x0001e60000100a00 */
[----:B0-----:R-:W4:Y:S01]  /*5b390*/  LDL.LU.64 R16, [R1+0x210] ;  /* 0x0002100001107983 */ /* 0x001f220000300a00 */
[----:B--2---:R-:W-:-:S02]  /*5b3a0*/  MOV R12, R8 ;  /* 0x00000008000c7202 */ /* 0x004fc40000000f00 */
[----:B------:R-:W-:Y:S01]  /*5b3b0*/  MOV R13, R9 ;  /* 0x00000009000d7202 */ /* 0x000fe20000000f00 */
[C---:B----4-:R-:W-:Y:S08]  /*5b3c0*/  HMMA.16816.F32.BF16 R20, R4.reuse, R16, R20 ;  /* 0x000000100414723c */ /* 0x050ff00000041814 */
[----:B---3--:R-:W-:Y:S11]  /*5b3d0*/  HMMA.16816.F32.BF16 R24, R4, R8, R24 ;  /* 0x000000080418723c */ /* 0x008ff60000041818 */
[----:B------:R-:W-:Y:S04]  /*5b3e0*/  @!UPT UIADD3 URZ, URZ, URZ, URZ ;  /* 0x0000003f3f3ff290 */ /* 0x000fe8000fffe03f */
[----:B------:R0:W-:Y:S01]  /*5b3f0*/  STL.64 [R1], R20 ;  /* 0x0000001401007387 */ /* 0x0001e20000100a00 */
[----:B------:R1:W-:Y:S03]  /*5b400*/  STL.64 [R1+0x8], R22 ;  /* 0x0000081601007387 */ /* 0x0003e60000100a00 */
[----:B0-----:R-:W2:Y:S01]  /*5b410*/  LDL.LU.64 R20, [R1+0x2ba8] ;  /* 0x002ba80001147983 */ /* 0x001ea20000300a00 */
[----:B------:R-:W2:Y:S02]  /*5b420*/  LDL.LU R8, [R1+0x490] ;  /* 0x0004900001087983 */ /* 0x000ea40000300800 */
[----:B------:R-:W2:Y:S02]  /*5b430*/  LDL.LU R9, [R1+0x494] ;  /* 0x0004940001097983 */ /* 0x000ea40000300800 */
[----:B------:R-:W2:Y:S02]  /*5b440*/  LDL.LU R10, [R1+0x498] ;  /* 0x00049800010a7983 */ /* 0x000ea40000300800 */
[----:B-1----:R-:W-:Y:S01]  /*5b450*/  IMAD.MOV.U32 R23, RZ, RZ, R16 ;  /* 0x000000ffff177224 */ /* 0x002fe200078e0010 */
[----:B------:R-:W2:Y:S01]  /*5b460*/  LDL.LU R11, [R1+0x49c] ;  /* 0x00049c00010b7983 */ /* 0x000ea20000300800 */
[----:B------:R-:W-:Y:S01]  /*5b470*/  MOV R22, R17 ;  /* 0x0000001100167202 */ /* 0x000fe20000000f00 */
[----:B------:R-:W3:Y:S02]  /*5b480*/  LDL.LU R16, [R1+0x3f0] ;  /* 0x0003f00001107983 */ /* 0x000ee40000300800 */
[----:B------:R-:W3:Y:S01]  /*5b490*/  LDL.LU R17, [R1+0x3f4] ;  /* 0x0003f40001117983 */ /* 0x000ee20000300800 */
[----:B------:R-:W4:Y:S01]  /*5b4a0*/  LDL.LU R18, [R1+0x3f8] ;  /* 0x0003f80001127983 */ /* 0x000f220000300800 */
[----:B------:R-:W4:Y:S03]  /*5b4b0*/  LDL.LU R19, [R1+0x3fc] ;  /* 0x0003fc0001137983 */ /* 0x000f260000300800 */
[----:B----4-:R-:W-:Y:S01]  /*5b4c0*/  STL.64 [R1+0x2b58], R18 ;  /* 0x002b581201007387 */ /* 0x010fe20000100a00 */
[----:B---3--:R0:W-:Y:S03]  /*5b4d0*/  STL.64 [R1+0x2b50], R16 ;  /* 0x002b501001007387 */ /* 0x0081e60000100a00 */
[----:B0-----:R-:W3:Y:S04]  /*5b4e0*/  LDL.64 R16, [R1+0x2d0] ;  /* 0x0002d00001107983 */ /* 0x001ee80000100a00 */
[----:B---3--:R0:W-:Y:S02]  /*5b4f0*/  STL.64 [R1+0x2b68], R16 ;  /* 0x002b681001007387 */ /* 0x0081e40000100a00 */
[----:B0-----:R-:W-:Y:S01]  /*5b500*/  MOV R16, R28 ;  /* 0x0000001c00107202 */ /* 0x001fe20000000f00 */
[----:B------:R-:W-:Y:S01]  /*5b510*/  IMAD.MOV.U32 R17, RZ, RZ, R3 ;  /* 0x000000ffff117224 */ /* 0x000fe200078e0003 */
[----:B------:R-:W3:Y:S01]  /*5b520*/  LDL.LU R28, [R1+0x2ba4] ;  /* 0x002ba400011c7983 */ /* 0x000ee20000300800 */
[----:B------:R-:W4:Y:S02]  /*5b530*/  LDL.LU R3, [R1+0x2ba0] ;  /* 0x002ba00001037983 */ /* 0x000f240000300800 */
[----:B------:R0:W-:Y:S02]  /*5b540*/  STL.64 [R1+0x2ad0], R12 ;  /* 0x002ad00c01007387 */ /* 0x0001e40000100a00 */
[----:B------:R1:W-:Y:S01]  /*5b550*/  STL.64 [R1+0x2b60], R14 ;  /* 0x002b600e01007387 */ /* 0x0003e20000100a00 */
[----:B0-----:R-:W2:Y:S01]  /*5b560*/  LDL.LU R12, [R1+0x400] ;  /* 0x00040000010c7983 */ /* 0x001ea20000300800 */
[----:B------:R-:W2:Y:S02]  /*5b570*/  LDL.LU R13, [R1+0x404] ;  /* 0x00040400010d7983 */ /* 0x000ea40000300800 */
[----:B-1----:R-:W2:Y:S02]  /*5b580*/  LDL.LU R14, [R1+0x408] ;  /* 0x00040800010e7983 */ /* 0x002ea40000300800 */
[----:B------:R-:W2:Y:S02]  /*5b590*/  LDL.LU R15, [R1+0x40c] ;  /* 0x00040c00010f7983 */ /* 0x000ea40000300800 */
        /* <DEDUP_REMOVED lines=8> */
[----:B----4-:R-:W-:-:S02]  /*5b620*/  MOV R26, R3 ;  /* 0x00000003001a7202 */ /* 0x010fc40000000f00 */
[----:B---3--:R-:W-:Y:S02]  /*5b630*/  MOV R27, R28 ;  /* 0x0000001c001b7202 */ /* 0x008fe40000000f00 */
[----:B0-----:R-:W-:Y:S02]  /*5b640*/  MOV R24, R23 ;  /* 0x0000001700187202 */ /* 0x001fe40000000f00 */
[----:B------:R-:W-:Y:S01]  /*5b650*/  MOV R25, R22 ;  /* 0x0000001600197202 */ /* 0x000fe20000000f00 */
[----:B------:R-:W3:Y:S01]  /*5b660*/  LDL.LU R3, [R1+0x2b9c] ;  /* 0x002b9c0001037983 */ /* 0x000ee20000300800 */
[----:B------:R-:W-:Y:S02]  /*5b670*/  STL [R1+0x26d0], R26 ;  /* 0x0026d01a01007387 */ /* 0x000fe40000100800 */
[----:B------:R-:W4:Y:S02]  /*5b680*/  LDL.LU R28, [R1+0x2b98] ;  /* 0x002b9800011c7983 */ /* 0x000f240000300800 */
[----:B------:R-:W-:Y:S01]  /*5b690*/  STL [R1+0x2a88], R27 ;  /* 0x002a881b01007387 */ /* 0x000fe20000100800 */
[----:B------:R0:W-:Y:S01]  /*5b6a0*/  STL.64 [R1+0x2a80], R24 ;  /* 0x002a801801007387 */ /* 0x0001e20000100a00 */
[----:B------:R-:W-:Y:S01]  /*5b6b0*/  HMMA.16816.F32.BF16 R20, R4, R20, R8 ;  /* 0x000000140414723c */ /* 0x000fe20000041808 */
[----:B------:R-:W1:Y:S02]  /*5b6c0*/  LDSM.16.M88.4 R4, [R29+0x32800] ;  /* 0x032800001d04783b */ /* 0x000e640000000200 */
[----:B0-----:R-:W2:Y:S02]  /*5b6d0*/  LDL.64 R24, [R1+0x2b0] ;  /* 0x0002b00001187983 */ /* 0x001ea40000100a00 */
[----:B------:R-:W2:Y:S02]  /*5b6e0*/  LDL.LU.64 R10, [R1+0x2b90] ;  /* 0x002b9000010a7983 */ /* 0x000ea40000300a00 */
[----:B------:R-:W3:Y:S11]  /*5b6f0*/  LDL.LU.64 R8, [R1+0x2b88] ;  /* 0x002b880001087983 */ /* 0x000ef60000300a00 */
[----:B------:R-:W-:Y:S05]  /*5b700*/  @!UPT UIADD3 URZ, URZ, URZ, URZ ;  /* 0x0000003f3f3ff290 */ /* 0x000fea000fffe03f */
[----:B------:R-:W-:Y:S01]  /*5b710*/  STL.64 [R1+0x2390], R22 ;  /* 0x0023901601007387 */ /* 0x000fe20000100a00 */
[----:B------:R2:W-:Y:S02]  /*5b720*/  STL.64 [R1+0x2388], R20 ;  /* 0x0023881401007387 */ /* 0x0005e40000100a00 */
[----:B--2---:R-:W-:Y:S01]  /*5b730*/  IMAD.MOV.U32 R20, RZ, RZ, R10 ;  /* 0x000000ffff147224 */ /* 0x004fe200078e000a */
[----:B------:R-:W-:Y:S01]  /*5b740*/  MOV R21, R11 ;  /* 0x0000000b00157202 */ /* 0x000fe20000000f00 */
[----:B------:R-:W2:Y:S01]  /*5b750*/  LDL.LU R10, [R1+0x2b84] ;  /* 0x002b8400010a7983 */ /* 0x000ea20000300800 */
[----:B------:R-:W2:Y:S01]  /*5b760*/  LDL.LU R11, [R1+0x2b80] ;  /* 0x002b8000010b7983 */ /* 0x000ea20000300800 */
[----:B----4-:R-:W-:Y:S02]  /*5b770*/  MOV R22, R28 ;  /* 0x0000001c00167202 */ /* 0x010fe40000000f00 */
[----:B---3--:R-:W-:-:S05]  /*5b780*/  MOV R23, R3 ;  /* 0x0000000300177202 */ /* 0x008fca0000000f00 */
[----:B------:R-:W-:Y:S01]  /*5b790*/  STL.64 [R1+0x2ab0], R22 ;  /* 0x002ab01601007387 */ /* 0x000fe20000100a00 */
[----:B------:R0:W-:Y:S03]  /*5b7a0*/  STL.64 [R1+0x2aa8], R20 ;  /* 0x002aa81401007387 */ /* 0x0001e60000100a00 */
[----:B0-----:R-:W3:Y:S01]  /*5b7b0*/  LDL.LU R20, [R1+0x3e0] ;  /* 0x0003e00001147983 */ /* 0x001ee20000300800 */
[----:B------:R-:W3:Y:S02]  /*5b7c0*/  LDL.LU R21, [R1+0x3e4] ;  /* 0x0003e40001157983 */ /* 0x000ee40000300800 */
[----:B------:R-:W3:Y:S02]  /*5b7d0*/  LDL.LU R22, [R1+0x3e8] ;  /* 0x0003e80001167983 */ /* 0x000ee40000300800 */
[----:B------:R-:W3:Y:S01]  /*5b7e0*/  LDL.LU R23, [R1+0x3ec] ;  /* 0x0003ec0001177983 */ /* 0x000ee20000300800 */
[----:B-1----:R-:W-:Y:S01]  /*5b7f0*/  STL.64 [R1+0x2938], R6 ;  /* 0x0029380601007387 */ /* 0x002fe20000100a00 */
[----:B------:R0:W-:Y:S03]  /*5b800*/  STL.64 [R1+0x2930], R4 ;  /* 0x0029300401007387 */ /* 0x0001e60000100a00 */
[----:B0-----:R-:W4:Y:S01]  /*5b810*/  LDL.64 R4, [R1+0x1f0] ;  /* 0x0001f00001047983 */ /* 0x001f220000100a00 */
[C---:B--2---:R-:W-:Y:S03]  /*5b820*/  HMMA.16816.F32.BF16 R16, R8.reuse, R16, R12 ;  /* 0x000000100810723c */ /* 0x044fe6000004180c */
[----:B------:R-:W2:Y:S01]  /*5b830*/  LDL.LU.64 R14, [R1+0x2b78] ;  /* 0x002b7800010e7983 */ /* 0x000ea20000300a00 */
[----:B------:R-:W2:Y:S11]  /*5b840*/  LDL.LU.64 R12, [R1+0x2b70] ;  /* 0x002b7000010c7983 */ /* 0x000eb60000300a00 */
[----:B------:R-:W-:Y:S08]  /*5b850*/  @!UPT UIADD3 URZ, URZ, URZ, URZ ;  /* 0x0000003f3f3ff290 */ /* 0x000ff0000fffe03f */
[----:B------:R0:W-:Y:S01]  /*5b860*/  STL.64 [R1+0x9d0], R16 ;  /* 0x0009d01001007387 */ /* 0x0001e20000100a00 */
[----:B------:R-:W-:Y:S03]  /*5b870*/  STL.64 [R1+0x9d8], R18 ;  /* 0x0009d81201007387 */ /* 0x000fe60000100a00 */
[----:B0-----:R-:W2:Y:S02]  /*5b880*/  LDL.LU.64 R16, [R1+0x2b68] ;  /* 0x002b680001107983 */ /* 0x001ea40000300a00 */
[----:B--2---:R-:W-:Y:S01]  /*5b890*/  HMMA.16816.F32.BF16 R12, R8, R16, R12 ;  /* 0x00000010080c723c */ /* 0x004fe2000004180c */
[----:B------:R-:W-:Y:S01]  /*5b8a0*/  MOV R7, R16 ;  /* 0x0000001000077202 */ /* 0x000fe20000000f00 */
[----:B------:R-:W-:Y:S11]  /*5b8b0*/  IMAD.MOV.U32 R6, RZ, RZ, R17 ;  /* 0x000000ffff067224 */ /* 0x000ff600078e0011 */
[----:B------:R-:W-:Y:S10]  /*5b8c0*/  @!UPT UIADD3 URZ, URZ, URZ, URZ ;  /* 0x0000003f3f3ff290 */ /* 0x000ff4000fffe03f */
[----:B------:R-:W-:Y:S01]  /*5b8d0*/  STL.64 [R1+0xbc0], R12 ;  /* 0x000bc00c01007387 */ /* 0x000fe20000100a00 */
[----:B------:R0:W-:Y:S03]  /*5b8e0*/  STL.64 [R1+0xbc8], R14 ;  /* 0x000bc80e01007387 */ /* 0x0001e60000100a00 */
[----:B0-----:R-:W2:Y:S01]  /*5b8f0*/  LDL.LU.64 R14, [R1+0x2b60] ;  /* 0x002b6000010e7983 */ /* 0x001ea20000300a00 */
[----:B------:R-:W2:Y:S02]  /*5b900*/  LDL.LU.64 R18, [R1+0x2b58] ;  /* 0x002b580001127983 */ /* 0x000ea40000300a00 */
[----:B------:R-:W2:Y:S02]  /*5b910*/  LDL.LU.64 R16, [R1+0x2b50] ;  /* 0x002b500001107983 */ /* 0x000ea40000300a00 */
[----:B------:R-:W-:Y:S01]  /*5b920*/  STL.64 [R1+0x2a60], R6 ;  /* 0x002a600601007387 */ /* 0x000fe20000100a00 */
[----:B----4-:R0:W-:Y:S02]  /*5b930*/  STL.64 [R1+0x2a58], R4 ;  /* 0x002a580401007387 */ /* 0x0101e40000100a00 */
[----:B0-----:R-:W-:-:S02]  /*5b940*/  MOV R4, R2 ;  /* 0x0000000200047202 */ /* 0x001fc40000000f00 */
[----:B------:R-:W-:-:S07]  /*5b950*/  MOV R5, R0 ;  /* 0x0000000000057202 */ /* 0x000fce0000000f00 */
[C---:B--2---:R-:W-:Y:S01]  /*5b960*/  HMMA.16816.F32.BF16 R4, R8.reuse, R4, R16 ;  /* 0x000000040804723c */ /* 0x044fe20000041810 */
[----:B------:R-:W2:Y:S01]  /*5b970*/  LDL.LU.64 R18, [R1+0x2b48] ;  /* 0x002b480001127983 */ /* 0x000ea20000300a00 */
[----:B------:R-:W4:Y:S11]  /*5b980*/  LDL.LU.64 R16, [R1+0x2b40] ;  /* 0x002b400001107983 */ /* 0x000f360000300a00 */
[----:B------:R-:W-:Y:S10]  /*5b990*/  @!UPT UIADD3 URZ, URZ, URZ, URZ ;  /* 0x0000003f3f3ff290 */ /* 0x000ff4000fffe03f */
[----:B------:R-:W-:Y:S01]  /*5b9a0*/  STL.64 [R1+0xc40], R4 ;  /* 0x000c400401007387 */ /* 0x000fe20000100a00 */
[----:B------:R3:W-:Y:S02]  /*5b9b0*/  STL.64 [R1+0xc48], R6 ;  /* 0x000c480601007387 */ /* 0x0007e40000100a00 */
[----:B---3--:R-:W-:Y:S01]  /*5b9c0*/  HMMA.16816.F32.BF16 R4, R8, R24, R20 ;  /* 0x000000180804723c */ /* 0x008fe20000041814 */
[----:B------:R-:W-:Y:S02]  /*5b9d0*/  MOV R28, R24 ;  /* 0x00000018001c7202 */ /* 0x000fe40000000f00 */
[----:B------:R-:W-:-:S04]  /*5b9e0*/  MOV R3, R25 ;  /* 0x0000001900037202 */ /* 0x000fc80000000f00 */
[----:B------:R-:W-:Y:S01]  /*5b9f0*/  MOV R20, R15 ;  /* 0x0000000f00147202 */ /* 0x000fe20000000f00 */
[----:B------:R-:W-:Y:S11]  /*5ba00*/  IMAD.MOV.U32 R21, RZ, RZ, R14 ;  /* 0x000000ffff157224 */ /* 0x000ff600078e000e */
[----:B------:R-:W-:Y:S04]  /*5ba10*/  @!UPT UIADD3 URZ, URZ, URZ, URZ ;  /* 0x0000003f3f3ff290 */ /* 0x000fe8000fffe03f */
[----:B------:R0:W-:Y:S01]  /*5ba20*/  STL.64 [R1+0xcb0], R4 ;  /* 0x000cb00401007387 */ /* 0x0001e20000100a00 */
[----:B------:R-:W-:Y:S01]  /*5ba30*/  IMAD.MOV.U32 R0, RZ, RZ, R6 ;  /* 0x000000ffff007224 */ /* 0x000fe200078e0006 */
[----:B------:R-:W-:Y:S02]  /*5ba40*/  MOV R2, R7 ;  /* 0x0000000700027202 */ /* 0x000fe40000000f00 */
[----:B0-----:R-:W3:Y:S01]  /*5ba50*/  LDL.LU R4, [R1+0x330] ;  /* 0x0003300001047983 */ /* 0x001ee20000300800 */
[----:B------:R-:W3:Y:S02]  /*5ba60*/  LDL.LU R5, [R1+0x334] ;  /* 0x0003340001057983 */ /* 0x000ee40000300800 */
[----:B------:R-:W3:Y:S02]  /*5ba70*/  LDL.LU R6, [R1+0x338] ;  /* 0x0003380001067983 */ /* 0x000ee40000300800 */
[----:B------:R-:W3:Y:S01]  /*5ba80*/  LDL.LU R7, [R1+0x33c] ;  /* 0x00033c0001077983 */ /* 0x000ee20000300800 */
[----:B------:R-:W-:Y:S01]  /*5ba90*/  STL.64 [R1+0x2ac8], R20 ;  /* 0x002ac81401007387 */ /* 0x000fe20000100a00 */
[----:B--2---:R-:W-:-:S02]  /*5baa0*/  MOV R24, R19 ;  /* 0x0000001300187202 */ /* 0x004fc40000000f00 */
[----:B------:R-:W-:-:S05]  /*5bab0*/  MOV R25, R18 ;  /* 0x0000001200197202 */ /* 0x000fca0000000f00 */
[----:B------:R0:W-:Y:S04]  /*5bac0*/  STL.64 [R1+0x2aa0], R24 ;  /* 0x002aa01801007387 */ /* 0x0001e80000100a00 */
        /* <DEDUP_REMOVED lines=9> */
[----:B------:R4:W-:Y:S02]  /*5bb60*/  STL.64 [R1+0x2ad8], R12 ;  /* 0x002ad80c01007387 */ /* 0x0009e40000100a00 */
[----:B----4-:R-:W-:-:S02]  /*5bb70*/  MOV R12, R17 ;  /* 0x00000011000c7202 */ /* 0x010fc40000000f00 */
[----:B------:R-:W-:-:S05]  /*5bb80*/  MOV R13, R16 ;  /* 0x00000010000d7202 */ /* 0x000fca0000000f00 */
[----:B------:R0:W-:Y:S04]  /*5bb90*/  STL.64 [R1+0x2af0], R12 ;  /* 0x002af00c01007387 */ /* 0x0001e80000100a00 */
[----:B0-----:R-:W2:Y:S04]  /*5bba0*/  LDL.64 R12, [R1+0x270] ;  /* 0x00027000010c7983 */ /* 0x001ea80000100a00 */
[----:B--2---:R-:W-:Y:S01]  /*5bbb0*/  STL.64 [R1+0x2b08], R12 ;  /* 0x002b080c01007387 */ /* 0x004fe20000100a00 */
[----:B------:R-:W2:Y:S03]  /*5bbc0*/  LDL.64 R20, [R1+0x250] ;  /* 0x0002500001147983 */ /* 0x000ea60000100a00 */
[----:B--2---:R0:W-:Y:S04]  /*5bbd0*/  STL.64 [R1+0x2ae8], R20 ;  /* 0x002ae81401007387 */ /* 0x0041e80000100a00 */
[----:B0-----:R-:W2:Y:S01]  /*5bbe0*/  LDL.LU R20, [R1+0x390] ;  /* 0x0003900001147983 */ /* 0x001ea20000300800 */
[----:B------:R-:W2:Y:S02]  /*5bbf0*/  LDL.LU R21, [R1+0x394] ;  /* 0x0003940001157983 */ /* 0x000ea40000300800 */
[----:B------:R-:W4:Y:S02]  /*5bc00*/  LDL.LU R22, [R1+0x398] ;  /* 0x0003980001167983 */ /* 0x000f240000300800 */
[----:B------:R-:W4:Y:S01]  /*5bc10*/  LDL.LU R23, [R1+0x39c] ;  /* 0x00039c0001177983 */ /* 0x000f220000300800 */
[----:B------:R-:W2:Y:S01]  /*5bc20*/  LDL.LU R16, [R1+0x3b0] ;  /* 0x0003b00001107983 */ /* 0x000ea20000300800 */
[----:B------:R-:W2:Y:S02]  /*5bc30*/  LDL.LU R17, [R1+0x3b4] ;  /* 0x0003b40001117983 */ /* 0x000ea40000300800 */
[----:B------:R-:W2:Y:S02]  /*5bc40*/  LDL.LU R18, [R1+0x3b8] ;  /* 0x0003b80001127983 */ /* 0x000ea40000300800 */
[----:B------:R-:W2:Y:S02]  /*5bc50*/  LDL.LU R19, [R1+0x3bc] ;  /* 0x0003bc0001137983 */ /* 0x000ea40000300800 */
[----:B--2---:R-:W-:Y:S01]  /*5bc60*/  STL.64 [R1+0x2b18], R18 ;  /* 0x002b181201007387 */ /* 0x004fe20000100a00 */
[----:B------:R0:W-:Y:S03]  /*5bc70*/  STL.64 [R1+0x2b10], R16 ;  /* 0x002b101001007387 */ /* 0x0001e60000100a00 */
[----:B0-----:R-:W2:Y:S04]  /*5bc80*/  LDL R16, [R1+0x290] ;  /* 0x0002900001107983 */ /* 0x001ea80000100800 */
[----:B------:R-:W2:Y:S04]  /*5bc90*/  LDL R17, [R1+0x294] ;  /* 0x0002940001117983 */ /* 0x000ea80000100800 */
[----:B--2---:R0:W-:Y:S01]  /*5bca0*/  STL.64 [R1+0x2b28], R16 ;  /* 0x002b281001007387 */ /* 0x0041e20000100a00 */
[----:B------:R-:W2:Y:S03]  /*5bcb0*/  LDL.64 R12, [R1+0x280] ;  /* 0x00028000010c7983 */ /* 0x000ea60000100a00 */
[----:B0-----:R-:W3:Y:S04]  /*5bcc0*/  LDL.64 R16, [R1+0x2a0] ;  /* 0x0002a00001107983 */ /* 0x001ee80000100a00 */
        /* <DEDUP_REMOVED lines=11> */
[----:B----4-:R-:W-:Y:S01]  /*5bd80*/  STL.64 [R1+0x2b00], R22 ;  /* 0x002b001601007387 */ /* 0x010fe20000100a00 */
[----:B------:R0:W-:Y:S03]  /*5bd90*/  STL.64 [R1+0x2af8], R20 ;  /* 0x002af81401007387 */ /* 0x0001e60000100a00 */
[----:B0-----:R-:W4:Y:S01]  /*5bda0*/  LDL.LU R20, [R1+0x3a0] ;  /* 0x0003a00001147983 */ /* 0x001f220000300800 */
[----:B------:R-:W4:Y:S02]  /*5bdb0*/  LDL.LU R21, [R1+0x3a4] ;  /* 0x0003a40001157983 */ /* 0x000f240000300800 */
[----:B------:R-:W4:Y:S02]  /*5bdc0*/  LDL.LU R22, [R1+0x3a8] ;  /* 0x0003a80001167983 */ /* 0x000f240000300800 */
[----:B------:R-:W4:Y:S01]  /*5bdd0*/  LDL.LU R23, [R1+0x3ac] ;  /* 0x0003ac0001177983 */ /* 0x000f220000300800 */
[----:B------:R-:W-:Y:S01]  /*5bde0*/  STL.64 [R1+0x2ac0], R26 ;  /* 0x002ac01a01007387 */ /* 0x000fe20000100a00 */
[----:B------:R0:W-:Y:S03]  /*5bdf0*/  STL.64 [R1+0x2ab8], R24 ;  /* 0x002ab81801007387 */ /* 0x0001e60000100a00 */
        /* <DEDUP_REMOVED lines=17> */
[----:B------:R0:W-:Y:S01]  /*5bf10*/  STL [R1+0x23c4], R2 ;  /* 0x0023c40201007387 */ /* 0x0001e20000100800 */
[----:B------:R1:W-:Y:S11]  /*5bf20*/  STL [R1+0x23c0], R0 ;  /* 0x0023c00001007387 */ /* 0x0003f60000100800 */
[----:B------:R-:W-:Y:S02]  /*5bf30*/  STL.64 [R1+0xd30], R12 ;  /* 0x000d300c01007387 */ /* 0x000fe40000100a00 */
[----:B------:R3:W-:Y:S01]  /*5bf40*/  STL.64 [R1+0xd38], R14 ;  /* 0x000d380e01007387 */ /* 0x0007e20000100a00 */
[----:B0-----:R-:W-:-:S02]  /*5bf50*/  MOV R2, R16 ;  /* 0x0000001000027202 */ /* 0x001fc40000000f00 */
[----:B-1----:R-:W-:Y:S01]  /*5bf60*/  MOV R0, R17 ;  /* 0x0000001100007202 */ /* 0x002fe20000000f00 */
[----:B---3--:R-:W3:Y:S01]  /*5bf70*/  LDL.LU.64 R14, [R1+0x2b38] ;  /* 0x002b3800010e7983 */ /* 0x008ee20000300a00 */
[----:B------:R-:W3:Y:S02]  /*5bf80*/  LDL.LU.64 R12, [R1+0x2b30] ;  /* 0x002b3000010c7983 */ /* 0x000ee40000300a00 */
[----:B------:R-:W3:Y:S02]  /*5bf90*/  LDL.LU.64 R16, [R1+0x2b28] ;  /* 0x002b280001107983 */ /* 0x000ee40000300a00 */
        /* <DEDUP_REMOVED lines=11> */
[----:B------:R1:W-:Y:S02]  /*5c050*/  STL.64 [R1+0xdf8], R18 ;  /* 0x000df81201007387 */ /* 0x0003e40000100a00 */
[----:B0-----:R-:W-:Y:S01]  /*5c060*/  IMAD.MOV.U32 R17, RZ, RZ, R12 ;  /* 0x000000ffff117224 */ /* 0x001fe200078e000c */
[----:B------:R-:W-:Y:S02]  /*5c070*/  MOV R16, R13 ;  /* 0x0000000d00107202 */ /* 0x000fe40000000f00 */
[----:B------:R-:W4:Y:S02]  /*5c080*/  LDL.LU.64 R12, [R1+0x2b08] ;  /* 0x002b0800010c7983 */ /* 0x000f240000300a00 */
[C---:B----4-:R-:W-:Y:S01]  /*5c090*/  HMMA.16816.F32.BF16 R20, R8.reuse, R12, R20 ;  /* 0x0000000c0814723c */ /* 0x050fe20000041814 */
[----:B-1----:R-:W-:Y:S02]  /*5c0a0*/  MOV R19, R12 ;  /* 0x0000000c00137202 */ /* 0x002fe40000000f00 */
        /* <DEDUP_REMOVED lines=18> */
[----:B------:R1:W-:Y:S03]  /*5c1d0*/  STL.64 [R1+0xdc8], R14 ;  /* 0x000dc80e01007387 */ /* 0x0003e60000100a00 */
[----:B0-----:R-:W3:Y:S01]  /*5c1e0*/  LDL.LU.64 R12, [R1+0x2ad0] ;  /* 0x002ad000010c7983 */ /* 0x001ee20000300a00 */
[----:B-1----:R-:W-:Y:S01]  /*5c1f0*/  MOV R14, R20 ;  /* 0x00000014000e7202 */ /* 0x002fe20000000f00 */
[----:B------:R-:W-:Y:S02]  /*5c200*/  IMAD.MOV.U32 R15, RZ, RZ, R21 ;  /* 0x000000ffff0f7224 */ /* 0x000fe400078e0015 */
[----:B------:R-:W4:Y:S02]  /*5c210*/  LDL.LU.64 R20, [R1+0x2ac8] ;  /* 0x002ac80001147983 */ /* 0x000f240000300a00 */
[C---:B----4-:R-:W-:Y:S02]  /*5c220*/  HMMA.16816.F32.BF16 R20, R8.reuse, R20, R24 ;  /* 0x000000140814723c */ /* 0x050fe40000041818 */
[----:B------:R-:W4:Y:S01]  /*5c230*/  LDL.LU.64 R26, [R1+0x2ac0] ;  /* 0x002ac000011a7983 */ /* 0x000f220000300a00 */
[----:B------:R-:W4:Y:S11]  /*5c240*/  LDL.LU.64 R24, [R1+0x2ab8] ;  /* 0x002ab80001187983 */ /* 0x000f360000300a00 */
[----:B------:R-:W-:Y:S09]  /*5c250*/  @!UPT UIADD3 URZ, URZ, URZ, URZ ;  /* 0x0000003f3f3ff290 */ /* 0x000ff2000fffe03f */
[----:B------:R-:W-:Y:S01]  /*5c260*/  STL.64 [R1+0xdb0], R20 ;  /* 0x000db01401007387 */ /* 0x000fe20000100a00 */
[----:B------:R0:W-:Y:S03]  /*5c270*/  STL.64 [R1+0xdb8], R22 ;  /* 0x000db81601007387 */ /* 0x0001e60000100a00 */
[----:B0-----:R-:W2:Y:S01]  /*5c280*/  LDL.LU.64 R22, [R1+0x2ab0] ;  /* 0x002ab00001167983 */ /* 0x001ea20000300a00 */
[----:B------:R-:W4:Y:S02]  /*5c290*/  LDL.LU.64 R20, [R1+0x2aa8] ;  /* 0x002aa80001147983 */ /* 0x000f240000300a00 */
[C---:B----4-:R-:W-:Y:S11]  /*5c2a0*/  HMMA.16816.F32.BF16 R24, R8.reuse, R20, R24 ;  /* 0x000000140818723c */ /* 0x050ff60000041818 */
[----:B------:R-:W-:Y:S11]  /*5c2b0*/  @!UPT UIADD3 URZ, URZ, URZ, URZ ;  /* 0x0000003f3f3ff290 */ /* 0x000ff6000fffe03f */
[----:B------:R-:W-:Y:S01]  /*5c2c0*/  @!UPT UIADD3 URZ, URZ, URZ, URZ ;  /* 0x0000003f3f3ff290 */ /* 0x000fe2000fffe03f */
[----:B------:R0:W-:Y:S01]  /*5c2d0*/  STL.64 [R1+0xda0], R24 ;  /* 0x000da01801007387 */ /* 0x0001e20000100a00 */
[----:B------:R-:W-:Y:S03]  /*5c2e0*/  STL.64 [R1+0xda8], R26 ;  /* 0x000da81a01007387 */ /* 0x000fe60000100a00 */
[----:B0-----:R-:W4:Y:S01]  /*5c2f0*/  LDL.LU.64 R24, [R1+0x2aa0] ;  /* 0x002aa00001187983 */ /* 0x001f220000300a00 */
[----:B--2---:R-:W-:Y:S02]  /*5c300*/  STL.64 [R1+0x2970], R22 ;  /* 0x0029701601007387 */ /* 0x004fe40000100a00 */
[----:B------:R0:W-:Y:S02]  /*5c310*/  STL.64 [R1+0x2968], R20 ;  /* 0x0029681401007387 */ /* 0x0001e40000100a00 */
[----:B0-----:R-:W2:Y:S01]  /*5c320*/  LDL.LU R20, [R1+0x190] ;  /* 0x0001900001147983 */ /* 0x001ea20000300800 */
[----:B------:R-:W2:Y:S02]  /*5c330*/  LDL.LU R21, [R1+0x194] ;  /* 0x0001940001157983 */ /* 0x000ea40000300800 */
[----:B------:R-:W2:Y:S02]  /*5c340*/  LDL.LU R22, [R1+0x198] ;  /* 0x0001980001167983 */ /* 0x000ea40000300800 */
[----:B------:R-:W2:Y:S01]  /*5c350*/  LDL.LU R23, [R1+0x19c] ;  /* 0x00019c0001177983 */ /* 0x000ea20000300800 */
[C---:B----4-:R-:W-:Y:S01]  /*5c360*/  HMMA.16816.F32.BF16 R24, R8.reuse, R24, R4 ;  /* 0x000000180818723c */ /* 0x050fe20000041804 */
[----:B------:R-:W4:Y:S01]  /*5c370*/  LDL.LU.64 R6, [R1+0x2a98] ;  /* 0x002a980001067983 */ /* 0x000f220000300a00 */
[----:B------:R-:W4:Y:S11]  /*5c380*/  LDL.LU.64 R4, [R1+0x2a90] ;  /* 0x002a900001047983 */ /* 0x000f360000300a00 */
[----:B------:R-:W-:Y:S10]  /*5c390*/  @!UPT UIADD3 URZ, URZ, URZ, URZ ;  /* 0x0000003f3f3ff290 */ /* 0x000ff4000fffe03f */
[----:B------:R-:W-:Y:S01]  /*5c3a0*/  STL.64 [R1+0xd90], R24 ;  /* 0x000d901801007387 */ /* 0x000fe20000100a00 */
[----:B------:R0:W-:Y:S03]  /*5c3b0*/  STL.64 [R1+0xd98], R26 ;  /* 0x000d981a01007387 */ /* 0x0001e60000100a00 */
[----:B0-----:R-:W2:Y:S01]  /*5c3c0*/  LDL.LU R27, [R1+0x2a88] ;  /* 0x002a8800011b7983 */ /* 0x001ea20000300800 */
[----:B------:R-:W4:Y:S02]  /*5c3d0*/  LDL.LU.64 R24, [R1+0x2a80] ;  /* 0x002a800001187983 */ /* 0x000f240000300a00 */
[----:B----4-:R-:W-:Y:S11]  /*5c3e0*/  HMMA.16816.F32.BF16 R4, R8, R24, R4 ;  /* 0x000000180804723c */ /* 0x010ff60000041804 */
[----:B------:R-:W-:Y:S11]  /*5c3f0*/  @!UPT UIADD3 URZ, URZ, URZ, URZ ;  /* 0x0000003f3f3ff290 */ /* 0x000ff6000fffe03f */
[----:B------:R-:W-:Y:S01]  /*5c400*/  @!UPT UIADD3 URZ, URZ, URZ, URZ ;  /* 0x0000003f3f3ff290 */ /* 0x000fe2000fffe03f */
[----:B------:R-:W-:Y:S01]  /*5c410*/  STL.64 [R1+0xd80], R4 ;  /* 0x000d800401007387 */ /* 0x000fe20000100a00 */
[----:B------:R0:W-:Y:S03]  /*5c420*/  STL.64 [R1+0xd88], R6 ;  /* 0x000d880601007387 */ /* 0x0001e60000100a00 */
[----:B0-----:R-:W4:Y:S01]  /*5c430*/  LDL.LU.64 R6, [R1+0x2a78] ;  /* 0x002a780001067983 */ /* 0x001f220000300a00 */
[----:B------:R-:W4:Y:S02]  /*5c440*/  LDL.LU.64 R4, [R1+0x2a70] ;  /* 0x002a700001047983 */ /* 0x000f240000300a00 */
[----:B--2---:R-:W-:Y:S02]  /*5c450*/  STL [R1+0x2950], R27 ;  /* 0x0029501b01007387 */ /* 0x004fe40000100800 */
[----:B------:R3:W-:Y:S02]  /*5c460*/  STL.64 [R1+0x2948], R24 ;  /* 0x0029481801007387 */ /* 0x0007e40000100a00 */
[----:B---3--:R-:W-:-:S02]  /*5c470*/  MOV R24, R12 ;  /* 0x0000000c00187202 */ /* 0x008fc40000000f00 */
[----:B------:R-:W-:Y:S01]  /*5c480*/  MOV R25, R13 ;  /* 0x0000000d00197202 */ /* 0x000fe20000000f00 */
[----:B------:R-:W2:Y:S01]  /*5c490*/  LDL.LU R12, [R1+0x2a6c] ;  /* 0x002a6c00010c7983 */ /* 0x000ea20000300800 */
[----:B------:R-:W2:Y:S05]  /*5c4a0*/  LDL.LU R13, [R1+0x2a68] ;  /* 0x002a6800010d7983 */ /* 0x000eaa0000300800 */
[C---:B----4-:R-:W-:Y:S01]  /*5c4b0*/  HMMA.16816.F32.BF16 R24, R8.reuse, R24, R4 ;  /* 0x000000180818723c */ /* 0x050fe20000041804 */
[----:B------:R-:W3:Y:S01]  /*5c4c0*/  LDL.LU.64 R6, [R1+0x2a60] ;  /* 0x002a600001067983 */ /* 0x000ee20000300a00 */
[----:B------:R-:W4:Y:S03]  /*5c4d0*/  LDL.LU.64 R4, [R1+0x2a58] ;  /* 0x002a580001047983 */ /* 0x000f260000300a00 */
[----:B----4-:R-:W-:Y:S11]  /*5c4e0*/  STL.64 [R1+0x2a48], R4 ;  /* 0x002a480401007387 */ /* 0x010ff60000100a00 */
[----:B------:R-:W-:Y:S07]  /*5c4f0*/  @!UPT UIADD3 URZ, URZ, URZ, URZ ;  /* 0x0000003f3f3ff290 */ /* 0x000fee000fffe03f */
[----:B------:R0:W-:Y:S01]  /*5c500*/  STL.64 [R1+0xd70], R24 ;  /* 0x000d701801007387 */ /* 0x0001e20000100a00 */
[----:B------:R-:W-:Y:S01]  /*5c510*/  HMMA.16816.F32.BF16 R8, R8, R4, R20 ;  /* 0x000000040808723c */ /* 0x000fe20000041814 */
[----:B------:R1:W-:Y:S01]  /*5c520*/  STL.64 [R1+0xd78], R26 ;  /* 0x000d781a01007387 */ /* 0x0003e20000100a00 */
[----:B------:R-:W4:Y:S11]  /*5c530*/  LDL.64 R20, [R1+0x240] ;  /* 0x0002400001147983 */ /* 0x000f360000100a00 */
[----:B------:R-:W-:Y:S10]  /*5c540*/  @!UPT UIADD3 URZ, URZ, URZ, URZ ;  /* 0x0000003f3f3ff290 */ /* 0x000ff4000fffe03f */
[----:B------:R-:W-:Y:S01]  /*5c550*/  STL.64 [R1+0xd60], R8 ;  /* 0x000d600801007387 */ /* 0x000fe20000100a00 */
[----:B------:R-:W-:Y:S03]  /*5c560*/  STL.64 [R1+0xd68], R10 ;  /* 0x000d680a01007387 */ /* 0x000fe60000100a00 */
[----:B----4-:R4:W-:Y:S01]  /*5c570*/  STL.64 [R1+0x2988], R20 ;  /* 0x0029881401007387 */ /* 0x0109e20000100a00 */
[----:B0-----:R-:W2:Y:S02]  /*5c580*/  LDL.LU R24, [R1+0xc0] ;  /* 0x0000c00001187983 */ /* 0x001ea40000300800 */
[----:B------:R-:W2:Y:S02]  /*5c590*/  LDL.LU R25, [R1+0xc4] ;  /* 0x0000c40001197983 */ /* 0x000ea40000300800 */
[----:B-1----:R-:W2:Y:S01]  /*5c5a0*/  LDL.LU R26, [R1+0xc8] ;  /* 0x0000c800011a7983 */ /* 0x002ea20000300800 */
[----:B------:R-:W2:Y:S01]  /*5c5b0*/  LDL.LU R27, [R1+0xcc] ;  /* 0x0000cc00011b7983 */ /* 0x000ea20000300800 */
[----:B----4-:R-:W-:-:S02]  /*5c5c0*/  MOV R20, R14 ;  /* 0x0000000e00147202 */ /* 0x010fc40000000f00 */
[----:B------:R-:W-:Y:S01]  /*5c5d0*/  MOV R21, R15 ;  /* 0x0000000f00157202 */ /* 0x000fe20000000f00 */
[----:B------:R-:W4:Y:S01]  /*5c5e0*/  LDL.LU R14, [R1+0x2a54] ;  /* 0x002a5400010e7983 */ /* 0x000f220000300800 */
[----:B------:R-:W4:Y:S03]  /*5c5f0*/  LDL.LU R15, [R1+0x2a50] ;  /* 0x002a5000010f7983 */ /* 0x000f260000300800 */
[----:B------:R-:W-:Y:S04]  /*5c600*/  STL.64 [R1+0x29a0], R20 ;  /* 0x0029a01401007387 */ /* 0x000fe80000100a00 */
[----:B--2---:R-:W-:Y:S01]  /*5c610*/  STL.64 [R1+0x2960], R26 ;  /* 0x0029601a01007387 */ /* 0x004fe20000100a00 */
[----:B------:R0:W-:Y:S03]  /*5c620*/  STL.64 [R1+0x2958], R24 ;  /* 0x0029581801007387 */ /* 0x0001e60000100a00 */
[----:B0-----:R-:W2:Y:S01]  /*5c630*/  LDL.LU R24, [R1+0xd0] ;  /* 0x0000d00001187983 */ /* 0x001ea20000300800 */
[----:B------:R-:W2:Y:S02]  /*5c640*/  LDL.LU R25, [R1+0xd4] ;  /* 0x0000d40001197983 */ /* 0x000ea40000300800 */
[----:B------:R-:W2:Y:S02]  /*5c650*/  LDL.LU R26, [R1+0xd8] ;  /* 0x0000d800011a7983 */ /* 0x000ea40000300800 */
[----:B------:R-:W2:Y:S01]  /*5c660*/  LDL.LU R27, [R1+0xdc] ;  /* 0x0000dc00011b7983 */ /* 0x000ea20000300800 */
[----:B------:R-:W2:Y:S04]  /*5c670*/  LDL.64 R20, [R1+0x260] ;  /* 0x0002600001147983 */ /* 0x000ea80000100a00 */
[----:B--2---:R-:W-:Y:S01]  /*5c680*/  STL.64 [R1+0x29b8], R20 ;  /* 0x0029b81401007387 */ /* 0x004fe20000100a00 */
[----:B------:R-:W-:Y:S02]  /*5c690*/  STL.64 [R1+0x2980], R26 ;  /* 0x0029801a01007387 */ /* 0x000fe40000100a00 */
[----:B------:R0:W-:Y:S02]  /*5c6a0*/  STL.64 [R1+0x2978], R24 ;  /* 0x0029781801007387 */ /* 0x0001e40000100a00 */
[----:B0-----:R-:W2:Y:S01]  /*5c6b0*/  LDL.LU R24, [R1+0xe0] ;  /* 0x0000e00001187983 */ /* 0x001ea20000300800 */
[----:B------:R-:W2:Y:S02]  /*5c6c0*/  LDL.LU R25, [R1+0xe4] ;  /* 0x0000e40001197983 */ /* 0x000ea40000300800 */
[----:B------:R-:W2:Y:S02]  /*5c6d0*/  LDL.LU R26, [R1+0xe8] ;  /* 0x0000e800011a7983 */ /* 0x000ea40000300800 */
[----:B------:R-:W2:Y:S02]  /*5c6e0*/  LDL.LU R27, [R1+0xec] ;  /* 0x0000ec00011b7983 */ /* 0x000ea40000300800 */
[----:B------:R-:W-:Y:S01]  /*5c6f0*/  IMAD.MOV.U32 R20, RZ, RZ, R19 ;  /* 0x000000ffff147224 */ /* 0x000fe200078e0013 */
[----:B------:R-:W-:-:S05]  /*5c700*/  MOV R21, R18 ;  /* 0x0000001200157202 */ /* 0x000fca0000000f00 */
[----:B------:R0:W-:Y:S02]  /*5c710*/  STL.64 [R1+0x29d0], R20 ;  /* 0x0029d01401007387 */ /* 0x0001e40000100a00 */
[----:B0-----:R-:W-:Y:S02]  /*5c720*/  MOV R20, R17 ;  /* 0x0000001100147202 */ /* 0x001fe40000000f00 */
[----:B------:R-:W-:-:S05]  /*5c730*/  MOV R21, R16 ;  /* 0x0000001000157202 */ /* 0x000fca0000000f00 */
[----:B------:R-:W-:Y:S04]  /*5c740*/  STL.64 [R1+0x29e8], R20 ;  /* 0x0029e81401007387 */ /* 0x000fe80000100a00 */
        /* <DEDUP_REMOVED lines=12> */
[----:B0-----:R-:W-:Y:S01]  /*5c810*/  MOV R8, R2 ;  /* 0x0000000200087202 */ /* 0x001fe20000000f00 */
[----:B------:R-:W-:-:S05]  /*5c820*/  IMAD.MOV.U32 R9, RZ, RZ, R0 ;  /* 0x000000ffff097224 */ /* 0x000fca00078e0000 */
[----:B------:R-:W-:Y:S01]  /*5c830*/  STL.64 [R1+0x2a08], R8 ;  /* 0x002a080801007387 */ /* 0x000fe20000100a00 */
[----:B------:R-:W2:Y:S03]  /*5c840*/  LDL.64 R20, [R1+0x290] ;  /* 0x0002900001147983 */ /* 0x000ea60000100a00 */
[----:B--2---:R0:W-:Y:S04]  /*5c850*/  STL.64 [R1+0x2a00], R20 ;  /* 0x002a001401007387 */ /* 0x0041e80000100a00 */
        /* <DEDUP_REMOVED lines=8> */
[----:B------:R-:W-:-:S02]  /*5c8e0*/  MOV R8, R28 ;  /* 0x0000001c00087202 */ /* 0x000fc40000000f00 */
[----:B------:R-:W-:Y:S01]  /*5c8f0*/  MOV R9, R3 ;  /* 0x0000000300097202 */ /* 0x000fe20000000f00 */
[----:B--2---:R-:W-:Y:S01]  /*5c900*/  STL.64 [R1+0x2a30], R18 ;  /* 0x002a301201007387 */ /* 0x004fe20000100a00 */
[----:B------:R3:W-:Y:S02]  /*5c910*/  STL.64 [R1+0x2a28], R16 ;  /* 0x002a281001007387 */ /* 0x0007e40000100a00 */
[----:B------:R-:W4:Y:S02]  /*5c920*/  LDL.LU R4, [R1+0x180] ;  /* 0x0001800001047983 */ /* 0x000f240000300800 */
[----:B------:R-:W4:Y:S01]  /*5c930*/  LDL.LU R5, [R1+0x184] ;  /* 0x0001840001057983 */ /* 0x000f220000300800 */
[----:B---3--:R-:W-:Y:S02]  /*5c940*/  MOV R16, R7 ;  /* 0x0000000700107202 */ /* 0x008fe40000000f00 */
[----:B------:R-:W-:Y:S02]  /*5c950*/  MOV R17, R6 ;  /* 0x0000000600117202 */ /* 0x000fe40000000f00 */
[----:B------:R-:W4:Y:S01]  /*5c960*/  LDL.LU R6, [R1+0x188] ;  /* 0x0001880001067983 */ /* 0x000f220000300800 */
[----:B------:R-:W4:Y:S02]  /*5c970*/  LDL.LU R7, [R1+0x18c] ;  /* 0x00018c0001077983 */ /* 0x000f240000300800 */
[----:B------:R0:W-:Y:S02]  /*5c980*/  STL.64 [R1+0x2a40], R16 ;  /* 0x002a401001007387 */ /* 0x0001e40000100a00 */
[----:B0-----:R-:W4:Y:S01]  /*5c990*/  LDL.64 R16, [R1+0x2e0] ;  /* 0x0002e00001107983 */ /* 0x001f220000100a00 */
[----:B------:R-:W-:Y:S02]  /*5c9a0*/  STL.64 [R1+0x2a18], R22 ;  /* 0x002a181601007387 */ /* 0x000fe40000100a00 */
[----:B------:R-:W-:Y:S02]  /*5c9b0*/  STL.64 [R1+0x2a10], R20 ;  /* 0x002a101401007387 */ /* 0x000fe40000100a00 */
[----:B------:R0:W-:Y:S02]  /*5c9c0*/  STL.64 [R1+0x2a20], R8 ;  /* 0x002a200801007387 */ /* 0x0001e40000100a00 */
[----:B0-----:R-:W2:Y:S04]  /*5c9d0*/  LDL.64 R8, [R1+0x2c0] ;  /* 0x0002c00001087983 */ /* 0x001ea80000100a00 */
        /* <DEDUP_REMOVED lines=9> */
[----:B------:R-:W-:Y:S01]  /*5ca70*/  STL.64 [R1+0x29b0], R26 ;  /* 0x0029b01a01007387 */ /* 0x000fe20000100a00 */
[----:B------:R0:W-:Y:S03]  /*5ca80*/  STL.64 [R1+0x29a8], R24 ;  /* 0x0029a81801007387 */ /* 0x0001e60000100a00 */
[----:B0-----:R-:W2:Y:S01]  /*5ca90*/  LDL.LU R24, [R1+0x100] ;  /* 0x0001000001187983 */ /* 0x001ea20000300800 */
[----:B------:R-:W2:Y:S02]  /*5caa0*/  LDL.LU R25, [R1+0x104] ;  /* 0x0001040001197983 */ /* 0x000ea40000300800 */
[----:B------:R-:W2:Y:S02]  /*5cab0*/  LDL.LU R26, [R1+0x108] ;  /* 0x00010800011a7983 */ /* 0x000ea40000300800 */
[----:B------:R-:W2:Y:S01]  /*5cac0*/  LDL.LU R27, [R1+0x10c] ;  /* 0x00010c00011b7983 */ /* 0x000ea20000300800 */
[----:B----4-:R-:W-:Y:S01]  /*5cad0*/  HMMA.16816.F32.BF16 R4, R12, R16, R4 ;  /* 0x000000100c04723c */ /* 0x010fe20000041804 */
[----:B--2---:R-:W-:Y:S01]  /*5cae0*/  STL.64 [R1+0x29c8], R26 ;  /* 0x0029c81a01007387 */ /* 0x004fe20000100a00 */
[----:B------:R0:W-:Y:S03]  /*5caf0*/  STL.64 [R1+0x29c0], R24 ;  /* 0x0029c01801007387 */ /* 0x0001e60000100a00 */
[----:B0-----:R-:W2:Y:S01]  /*5cb00*/  LDL.LU R24, [R1+0x110] ;  /* 0x0001100001187983 */ /* 0x001ea20000300800 */
[----:B------:R-:W2:Y:S02]  /*5cb10*/  LDL.LU R25, [R1+0x114] ;  /* 0x0001140001197983 */ /* 0x000ea40000300800 */
[----:B------:R-:W4:Y:S02]  /*5cb20*/  LDL.LU R26, [R1+0x118] ;  /* 0x00011800011a7983 */ /* 0x000f240000300800 */
[----:B------:R-:W4:Y:S01]  /*5cb30*/  LDL.LU R27, [R1+0x11c] ;  /* 0x00011c00011b7983 */ /* 0x000f220000300800 */
[----:B------:R-:W-:Y:S01]  /*5cb40*/  MOV R0, R17 ;  /* 0x0000001100007202 */ /* 0x000fe20000000f00 */
[----:B----4-:R-:W-:Y:S01]  /*5cb50*/  STL.64 [R1+0x29e0], R26 ;  /* 0x0029e01a01007387 */ /* 0x010fe20000100a00 */
[----:B--2---:R0:W-:Y:S03]  /*5cb60*/  STL.64 [R1+0x29d8], R24 ;  /* 0x0029d81801007387 */ /* 0x0041e60000100a00 */
[----:B0-----:R-:W2:Y:S01]  /*5cb70*/  LDL.LU R24, [R1+0x120] ;  /* 0x0001200001187983 */ /* 0x001ea20000300800 */
[----:B------:R-:W2:Y:S02]  /*5cb80*/  LDL.LU R25, [R1+0x124] ;  /* 0x0001240001197983 */ /* 0x000ea40000300800 */
[----:B------:R-:W2:Y:S02]  /*5cb90*/  LDL.LU R26, [R1+0x128] ;  /* 0x00012800011a7983 */ /* 0x000ea40000300800 */
[----:B------:R-:W2:Y:S02]  /*5cba0*/  LDL.LU R27, [R1+0x12c] ;  /* 0x00012c00011b7983 */ /* 0x000ea40000300800 */
[----:B------:R0:W-:Y:S01]  /*5cbb0*/  STL.64 [R1+0xd50], R4 ;  /* 0x000d500401007387 */ /* 0x0001e20000100a00 */
[----:B------:R1:W-:Y:S03]  /*5cbc0*/  STL.64 [R1+0xd58], R6 ;  /* 0x000d580601007387 */ /* 0x0003e60000100a00 */
[----:B0-----:R-:W4:Y:S01]  /*5cbd0*/  LDL.LU.64 R4, [R1+0x2a48] ;  /* 0x002a480001047983 */ /* 0x001f220000300a00 */
[----:B-1----:R-:W-:-:S02]  /*5cbe0*/  IMAD.MOV.U32 R6, RZ, RZ, R16 ;  /* 0x000000ffff067224 */ /* 0x002fc400078e0010 */
[----:B------:R-:W2:Y:S02]  /*5cbf0*/  LDL.LU.64 R16, [R1+0x2a40] ;  /* 0x002a400001107983 */ /* 0x000ea40000300a00 */
[C---:B--2---:R-:W-:Y:S01]  /*5cc00*/  HMMA.16816.F32.BF16 R16, R12.reuse, R16, R8 ;  /* 0x000000100c10723c */ /* 0x044fe20000041808 */
[----:B------:R-:W2:Y:S11]  /*5cc10*/  LDL.LU.64 R8, [R1+0x2a38] ;  /* 0x002a380001087983 */ /* 0x000eb60000300a00 */
[----:B------:R-:W-:Y:S11]  /*5cc20*/  @!UPT UIADD3 URZ, URZ, URZ, URZ ;  /* 0x0000003f3f3ff290 */ /* 0x000ff6000fffe03f */
[----:B------:R-:W-:Y:S01]  /*5cc30*/  STL.64 [R1+0xd40], R16 ;  /* 0x000d401001007387 */ /* 0x000fe20000100a00 */
[----:B------:R0:W-:Y:S03]  /*5cc40*/  STL.64 [R1+0xd48], R18 ;  /* 0x000d481201007387 */ /* 0x0001e60000100a00 */
[----:B0-----:R-:W3:Y:S01]  /*5cc50*/  LDL.LU.64 R18, [R1+0x2a30] ;  /* 0x002a300001127983 */ /* 0x001ee20000300a00 */
[----:B------:R-:W3:Y:S01]  /*5cc60*/  LDL.LU.64 R16, [R1+0x2a28] ;  /* 0x002a280001107983 */ /* 0x000ee20000300a00 */
[----:B--2---:R-:W-:Y:S01]  /*5cc70*/  MOV R7, R9 ;  /* 0x0000000900077202 */ /* 0x004fe20000000f00 */
[C---:B---3--:R-:W-:Y:S11]  /*5cc80*/  HMMA.16816.F32.BF16 R16, R12.reuse, R8, R16 ;  /* 0x000000080c10723c */ /* 0x048ff60000041810 */
[----:B------:R-:W-:Y:S11]  /*5cc90*/  @!UPT UIADD3 URZ, URZ, URZ, URZ ;  /* 0x0000003f3f3ff290 */ /* 0x000ff6000fffe03f */
[----:B------:R-:W-:Y:S01]  /*5cca0*/  @!UPT UIADD3 URZ, URZ, URZ, URZ ;  /* 0x0000003f3f3ff290 */ /* 0x000fe2000fffe03f */
[----:B------:R0:W-:Y:S01]  /*5ccb0*/  STL.64 [R1+0xd20], R16 ;  /* 0x000d201001007387 */ /* 0x0001e20000100a00 */
[----:B------:R-:W-:Y:S01]  /*5ccc0*/  STL.64 [R1+0xd28], R18 ;  /* 0x000d281201007387 */ /* 0x000fe20000100a00 */
[----:B0-----:R-:W-:Y:S02]  /*5ccd0*/  MOV R17, R8 ;  /* 0x0000000800117202 */ /* 0x001fe40000000f00 */
[----:B------:R-:W2:Y:S03]  /*5cce0*/  LDL.LU.64 R8, [R1+0x2a20] ;  /* 0x002a200001087983 */ /* 0x000ea60000300a00 */
[----:B------:R0:W-:Y:S02]  /*5ccf0*/  STL [R1+0x2944], R17 ;  /* 0x0029441101007387 */ /* 0x0001e40000100800 */
[----:B------:R-:W3:Y:S01]  /*5cd00*/  LDL.LU R16, [R1+0xb0] ;  /* 0x0000b00001107983 */ /* 0x000ee20000300800 */
[----:B0-----:R-:W3:Y:S01]  /*5cd10*/  LDL.LU R17, [R1+0xb4] ;  /* 0x0000b40001117983 */ /* 0x001ee20000300800 */
[----:B------:R-:W3:Y:S02]  /*5cd20*/  LDL.LU R18, [R1+0xb8] ;  /* 0x0000b80001127983 */ /* 0x000ee40000300800 */
[----:B------:R-:W3:Y:S01]  /*5cd30*/  LDL.LU R19, [R1+0xbc] ;  /* 0x0000bc0001137983 */ /* 0x000ee20000300800 */
[C---:B--2---:R-:W-:Y:S01]  /*5cd40*/  HMMA.16816.F32.BF16 R8, R12.reuse, R8, R20 ;  /* 0x000000080c08723c */ /* 0x044fe20000041814 */
[----:B------:R-:W2:Y:S01]  /*5cd50*/  LDL.LU.64 R22, [R1+0x2a18] ;  /* 0x002a180001167983 */ /* 0x000ea20000300a00 */
[----:B------:R-:W2:Y:S11]  /*5cd60*/  LDL.LU.64 R20, [R1+0x2a10] ;  /* 0x002a100001147983 */ /* 0x000eb60000300a00 */
[----:B------:R-:W-:Y:S10]  /*5cd70*/  @!UPT UIADD3 URZ, URZ, URZ, URZ ;  /* 0x0000003f3f3ff290 */ /* 0x000ff4000fffe03f */
[----:B------:R0:W-:Y:S01]  /*5cd80*/  STL.64 [R1+0xd10], R8 ;  /* 0x000d100801007387 */ /* 0x0001e20000100a00 */
[----:B------:R2:W-:Y:S03]  /*5cd90*/  STL.64 [R1+0xd18], R10 ;  /* 0x000d180a01007387 */ /* 0x0005e60000100a00 */
[----:B0-----:R-:W2:Y:S02]  /*5cda0*/  LDL.LU.64 R8, [R1+0x2a08] ;  /* 0x002a080001087983 */ /* 0x001ea40000300a00 */
[C---:B--2---:R-:W-:Y:S02]  /*5cdb0*/  HMMA.16816.F32.BF16 R8, R12.reuse, R8, R20 ;  /* 0x000000080c08723c */ /* 0x044fe40000041814 */
        /* <DEDUP_REMOVED lines=10> */
[----:B------:R0:W-:Y:S02]  /*5ce60*/  STL.64 [R1+0xcf8], R10 ;  /* 0x000cf80a01007387 */ /* 0x0001e40000100a00 */
[----:B0-----:R-:W-:Y:S01]  /*5ce70*/  MOV R11, R20 ;  /* 0x00000014000b7202 */ /* 0x001fe20000000f00 */
[----:B------:R-:W-:Y:S02]  /*5ce80*/  IMAD.MOV.U32 R10, RZ, RZ, R21 ;  /* 0x000000ffff0a7224 */ /* 0x000fe400078e0015 */
[----:B------:R-:W2:Y:S02]  /*5ce90*/  LDL.LU.64 R20, [R1+0x29e8] ;  /* 0x0029e80001147983 */ /* 0x000ea40000300a00 */
[C---:B--2---:R-:W-:Y:S02]  /*5cea0*/  HMMA.16816.F32.BF16 R20, R12.reuse, R20, R24 ;  /* 0x000000140c14723c */ /* 0x044fe40000041818 */
[----:B------:R-:W2:Y:S01]  /*5ceb0*/  LDL.LU.64 R26, [R1+0x29e0] ;  /* 0x0029e000011a7983 */ /* 0x000ea20000300a00 */
[----:B------:R-:W2:Y:S11]  /*5cec0*/  LDL.LU.64 R24, [R1+0x29d8] ;  /* 0x0029d80001187983 */ /* 0x000eb60000300a00 */
[----:B------:R-:W-:Y:S09]  /*5ced0*/  @!UPT UIADD3 URZ, URZ, URZ, URZ ;  /* 0x0000003f3f3ff290 */ /* 0x000ff2000fffe03f */
[----:B------:R0:W-:Y:S01]  /*5cee0*/  STL.64 [R1+0xce0], R20 ;  /* 0x000ce01401007387 */ /* 0x0001e20000100a00 */
[----:B------:R2:W-:Y:S03]  /*5cef0*/  STL.64 [R1+0xce8], R22 ;  /* 0x000ce81601007387 */ /* 0x0005e60000100a00 */
[----:B0-----:R-:W2:Y:S02]  /*5cf00*/  LDL.LU.64 R20, [R1+0x29d0] ;  /* 0x0029d00001147983 */ /* 0x001ea40000300a00 */
[C---:B--2---:R-:W-:Y:S02]  /*5cf10*/  HMMA.16816.F32.BF16 R20, R12.reuse, R20, R24 ;  /* 0x000000140c14723c */ /* 0x044fe40000041818 */
[----:B------:R-:W2:Y:S01]  /*5cf20*/  LDL.LU.64 R26, [R1+0x29c8] ;  /* 0x0029c800011a7983 */ /* 0x000ea20000300a00 */
[----:B------:R-:W2:Y:S11]  /*5cf30*/  LDL.LU.64 R24, [R1+0x29c0] ;  /* 0x0029c00001187983 */ /* 0x000eb60000300a00 */
[----:B------:R-:W-:Y:S09]  /*5cf40*/  @!UPT UIADD3 URZ, URZ, URZ, URZ ;  /* 0x0000003f3f3ff290 */ /* 0x000ff2000fffe03f */
[----:B------:R0:W-:Y:S01]  /*5cf50*/  STL.64 [R1+0xcd0], R20 ;  /* 0x000cd01401007387 */ /* 0x0001e20000100a00 */
[----:B------:R-:W-:Y:S03]  /*5cf60*/  STL.64 [R1+0xcd8], R22 ;  /* 0x000cd81601007387 */ /* 0x000fe60000100a00 */
[----:B0-----:R-:W2:Y:S02]  /*5cf70*/  LDL.LU.64 R20, [R1+0x29b8] ;  /* 0x0029b80001147983 */ /* 0x001ea40000300a00 */
        /* <DEDUP_REMOVED lines=9> */
[----:B------:R-:W2:Y:S01]  /*5d010*/  LDL.LU.64 R26, [R1+0x2998] ;  /* 0x00299800011a7983 */ /* 0x000ea20000300a00 */
[----:B------:R-:W2:Y:S11]  /*5d020*/  LDL.LU.64 R24, [R1+0x2990] ;  /* 0x0029900001187983 */ /* 0x000eb60000300a00 */
[----:B------:R-:W-:Y:S10]  /*5d030*/  @!UPT UIADD3 URZ, URZ, URZ, URZ ;  /* 0x0000003f3f3ff290 */ /* 0x000ff4000fffe03f */
[----:B------:R0:W-:Y:S01]  /*5d040*/  STL.64 [R1+0xca0], R20 ;  /* 0x000ca01401007387 */ /* 0x0001e20000100a00 */
[----:B------:R-:W-:Y:S03]  /*5d050*/  STL.64 [R1+0xca8], R22 ;  /* 0x000ca81601007387 */ /* 0x000fe60000100a00 */
[----:B0-----:R-:W2:Y:S02]  /*5d060*/  LDL.LU.64 R20, [R1+0x2988] ;  /* 0x0029880001147983 */ /* 0x001ea40000300a00 */
[C---:B--2---:R-:W-:Y:S01]  /*5d070*/  HMMA.16816.F32.BF16 R24, R12.reuse, R20, R24 ;  /* 0x000000140c18723c */ /* 0x044fe20000041818 */
[----:B------:R-:W-:Y:S02]  /*5d080*/  MOV R9, R20 ;  /* 0x0000001400097202 */ /* 0x000fe40000000f00 */
[----:B------:R-:W-:Y:S11]  /*5d090*/  MOV R8, R21 ;  /* 0x0000001500087202 */ /* 0x000ff60000000f00 */
[----:B------:R-:W-:Y:S09]  /*5d0a0*/  @!UPT UIADD3 URZ, URZ, URZ, URZ ;  /* 0x0000003f3f3ff290 */ /* 0x000ff2000fffe03f */
[----:B------:R-:W-:Y:S01]  /*5d0b0*/  STL.64 [R1+0xc90], R24 ;  /* 0x000c901801007387 */ /* 0x000fe20000100a00 */
[----:B------:R0:W-:Y:S03]  /*5d0c0*/  STL.64 [R1+0xc98], R26 ;  /* 0x000c981a01007387 */ /* 0x0001e60000100a00 */
[----:B0-----:R-:W2:Y:S01]  /*5d0d0*/  LDL.LU.64 R26, [R1+0x2980] ;  /* 0x00298000011a7983 */ /* 0x001ea20000300a00 */
[----:B------:R-:W2:Y:S02]  /*5d0e0*/  LDL.LU.64 R24, [R1+0x2978] ;  /* 0x0029780001187983 */ /* 0x000ea40000300a00 */
[----:B------:R-:W2:Y:S02]  /*5d0f0*/  LDL.LU.64 R22, [R1+0x2970] ;  /* 0x0029700001167983 */ /* 0x000ea40000300a00 */
[----:B------:R-:W2:Y:S01]  /*5d100*/  LDL.LU.64 R20, [R1+0x2968] ;  /* 0x0029680001147983 */ /* 0x000ea20000300a00 */
[----:B------:R-:W-:Y:S01]  /*5d110*/  STL.64 [R1+0x28a0], R8 ;  /* 0x0028a00801007387 */ /* 0x000fe20000100a00 */
[C---:B--2---:R-:W-:Y:S11]  /*5d120*/  HMMA.16816.F32.BF16 R24, R12.reuse, R20, R24 ;  /* 0x000000140c18723c */ /* 0x044ff60000041818 */
[----:B------:R-:W-:Y:S11]  /*5d130*/  @!UPT UIADD3 URZ, URZ, URZ, URZ ;  /* 0x0000003f3f3ff290 */ /* 0x000ff6000fffe03f */
[----:B------:R-:W-:Y:S01]  /*5d140*/  @!UPT UIADD3 URZ, URZ, URZ, URZ ;  /* 0x0000003f3f3ff290 */ /* 0x000fe2000fffe03f */
[----:B------:R-:W-:Y:S01]  /*5d150*/  STL.64 [R1+0xc80], R24 ;  /* 0x000c801801007387 */ /* 0x000fe20000100a00 */
[----:B------:R0:W-:Y:S03]  /*5d160*/  STL.64 [R1+0xc88], R26 ;  /* 0x000c881a01007387 */ /* 0x0001e60000100a00 */
[----:B0-----:R-:W2:Y:S01]  /*5d170*/  LDL.LU.64 R26, [R1+0x2960] ;  /* 0x00296000011a7983 */ /* 0x001ea20000300a00 */
[----:B------:R-:W2:Y:S02]  /*5d180*/  LDL.LU.64 R24, [R1+0x2958] ;  /* 0x0029580001187983 */ /* 0x000ea40000300a00 */
[----:B------:R-:W-:Y:S02]  /*5d190*/  STL.64 [R1+0x2850], R22 ;  /* 0x0028501601007387 */ /* 0x000fe40000100a00 */
[----:B------:R0:W-:Y:S02]  /*5d1a0*/  STL.64 [R1+0x2848], R20 ;  /* 0x0028481401007387 */ /* 0x0001e40000100a00 */
[----:B0-----:R-:W2:Y:S02]  /*5d1b0*/  LDL.64 R20, [R1+0x220] ;  /* 0x0002200001147983 */ /* 0x001ea40000100a00 */
[----:B--2---:R-:W-:Y:S11]  /*5d1c0*/  HMMA.16816.F32.BF16 R24, R12, R20, R24 ;  /* 0x000000140c18723c */ /* 0x004ff60000041818 */
[----:B------:R-:W-:Y:S11]  /*5d1d0*/  @!UPT UIADD3 URZ, URZ, URZ, URZ ;  /* 0x0000003f3f3ff290 */ /* 0x000ff6000fffe03f */
[----:B------:R-:W-:Y:S01]  /*5d1e0*/  @!UPT UIADD3 URZ, URZ, URZ, URZ ;  /* 0x0000003f3f3ff290 */ /* 0x000fe2000fffe03f */
[----:B------:R-:W-:Y:S01]  /*5d1f0*/  STL.64 [R1+0xc70], R24 ;  /* 0x000c701801007387 */ /* 0x000fe20000100a00 */
[----:B------:R0:W-:Y:S03]  /*5d200*/  STL.64 [R1+0xc78], R26 ;  /* 0x000c781a01007387 */ /* 0x0001e60000100a00 */
[----:B0-----:R-:W2:Y:S01]  /*5d210*/  LDL.LU R27, [R1+0x2950] ;  /* 0x00295000011b7983 */ /* 0x001ea20000300800 */
[----:B------:R-:W3:Y:S02]  /*5d220*/  LDL.LU.64 R24, [R1+0x2948] ;  /* 0x0029480001187983 */ /* 0x000ee40000300a00 */
[----:B------:R-:W-:Y:S01]  /*5d230*/  IMAD.MOV.U32 R23, RZ, RZ, R21 ;  /* 0x000000ffff177224 */ /* 0x000fe200078e0015 */
[----:B------:R-:W-:-:S04]  /*5d240*/  MOV R3, R20 ;  /* 0x0000001400037202 */ /* 0x000fc80000000f00 */
[----:B------:R-:W-:Y:S01]  /*5d250*/  STL [R1+0x2940], R23 ;  /* 0x0029401701007387 */ /* 0x000fe20000100800 */
[----:B------:R-:W2:Y:S01]  /*5d260*/  LDL.64 R20, [R1+0x200] ;  /* 0x0002000001147983 */ /* 0x000ea20000100a00 */
[----:B---3--:R-:W-:Y:S11]  /*5d270*/  HMMA.16816.F32.BF16 R16, R12, R24, R16 ;  /* 0x000000180c10723c */ /* 0x008ff60000041810 */
[----:B------:R-:W-:Y:S11]  /*5d280*/  @!UPT UIADD3 URZ, URZ, URZ, URZ ;  /* 0x0000003f3f3ff290 */ /* 0x000ff6000fffe03f */
[----:B------:R-:W-:Y:S01]  /*5d290*/  @!UPT UIADD3 URZ, URZ, URZ, URZ ;  /* 0x0000003f3f3ff290 */ /* 0x000fe2000fffe03f */
[----:B------:R0:W-:Y:S01]  /*5d2a0*/  STL.64 [R1+0xc60], R16 ;  /* 0x000c601001007387 */ /* 0x0001e20000100a00 */
[----:B------:R-:W-:Y:S03]  /*5d2b0*/  STL.64 [R1+0xc68], R18 ;  /* 0x000c681201007387 */ /* 0x000fe60000100a00 */
[----:B0-----:R-:W3:Y:S01]  /*5d2c0*/  LDL.LU R17, [R1+0x2944] ;  /* 0x0029440001117983 */ /* 0x001ee20000300800 */
[----:B--2---:R-:W-:Y:S02]  /*5d2d0*/  STL [R1+0x28d0], R27 ;  /* 0x0028d01b01007387 */ /* 0x004fe40000100800 */
[----:B------:R0:W-:Y:S02]  /*5d2e0*/  STL.64 [R1+0x28c8], R24 ;  /* 0x0028c81801007387 */ /* 0x0001e40000100a00 */
[----:B0-----:R-:W2:Y:S01]  /*5d2f0*/  LDL.LU R24, [R1+0xa0] ;  /* 0x0000a00001187983 */ /* 0x001ea20000300800 */
[----:B------:R-:W2:Y:S02]  /*5d300*/  LDL.LU R25, [R1+0xa4] ;  /* 0x0000a40001197983 */ /* 0x000ea40000300800 */
[----:B------:R-:W2:Y:S02]  /*5d310*/  LDL.LU R26, [R1+0xa8] ;  /* 0x0000a800011a7983 */ /* 0x000ea40000300800 */
[----:B------:R-:W2:Y:S01]  /*5d320*/  LDL.LU R27, [R1+0xac] ;  /* 0x0000ac00011b7983 */ /* 0x000ea20000300800 */
[----:B------:R-:W3:Y:S01]  /*5d330*/  LDL.64 R8, [R1+0x280] ;  /* 0x0002800001087983 */ /* 0x000ee20000100a00 */
[----:B------:R-:W-:-:S02]  /*5d340*/  MOV R16, R20 ;  /* 0x0000001400107202 */ /* 0x000fc40000000f00 */
[----:B------:R-:W-:Y:S01]  /*5d350*/  MOV R2, R21 ;  /* 0x0000001500027202 */ /* 0x000fe20000000f00 */
[----:B--2---:R-:W-:Y:S01]  /*5d360*/  HMMA.16816.F32.BF16 R24, R12, R20, R24 ;  /* 0x000000140c18723c */ /* 0x004fe20000041818 */
[----:B---3--:R0:W-:Y:S02]  /*5d370*/  STL.64 [R1+0x28b0], R8 ;  /* 0x0028b00801007387 */ /* 0x0081e40000100a00 */
[----:B0-----:R-:W-:Y:S02]  /*5d380*/  MOV R8, R11 ;  /* 0x0000000b00087202 */ /* 0x001fe40000000f00 */
[----:B------:R-:W-:Y:S11]  /*5d390*/  MOV R9, R10 ;  /* 0x0000000a00097202 */ /* 0x000ff60000000f00 */
[----:B------:R-:W-:Y:S07]  /*5d3a0*/  @!UPT UIADD3 URZ, URZ, URZ, URZ ;  /* 0x0000003f3f3ff290 */ /* 0x000fee000fffe03f */
[----:B------:R-:W-:Y:S01]  /*5d3b0*/  STL.64 [R1+0xc50], R24 ;  /* 0x000c501801007387 */ /* 0x000fe20000100a00 */
[----:B------:R-:W-:Y:S02]  /*5d3c0*/  STL.64 [R1+0xc58], R26 ;  /* 0x000c581a01007387 */ /* 0x000fe40000100a00 */
[----:B------:R-:W4:Y:S02]  /*5d3d0*/  LDL.LU R20, [R1+0x90] ;  /* 0x0000900001147983 */ /* 0x000f240000300800 */
[----:B------:R-:W4:Y:S01]  /*5d3e0*/  LDL.LU R21, [R1+0x94] ;  /* 0x0000940001157983 */ /* 0x000f220000300800 */
[----:B------:R-:W4:Y:S01]  /*5d3f0*/  LDL.LU R22, [R1+0x98] ;  /* 0x0000980001167983 */ /* 0x000f220000300800 */
[----:B------:R-:W4:Y:S02]  /*5d400*/  LDL.LU R23, [R1+0x9c] ;  /* 0x00009c0001177983 */ /* 0x000f240000300800 */
[----:B------:R0:W-:Y:S02]  /*5d410*/  STL.64 [R1+0x28d8], R8 ;  /* 0x0028d80801007387 */ /* 0x0001e40000100a00 */
[----:B0-----:R-:W2:Y:S01]  /*5d420*/  LDL.LU R8, [R1+0x40] ;  /* 0x0000400001087983 */ /* 0x001ea20000300800 */
[----:B------:R-:W2:Y:S02]  /*5d430*/  LDL.LU R9, [R1+0x44] ;  /* 0x0000440001097983 */ /* 0x000ea40000300800 */
[----:B------:R-:W3:Y:S02]  /*5d440*/  LDL.LU R10, [R1+0x48] ;  /* 0x00004800010a7983 */ /* 0x000ee40000300800 */
[----:B------:R-:W3:Y:S02]  /*5d450*/  LDL.LU R11, [R1+0x4c] ;  /* 0x00004c00010b7983 */ /* 0x000ee40000300800 */
[----:B---3--:R-:W-:Y:S01]  /*5d460*/  STL.64 [R1+0x28e8], R10 ;  /* 0x0028e80a01007387 */ /* 0x008fe20000100a00 */
[----:B--2---:R0:W-:Y:S03]  /*5d470*/  STL.64 [R1+0x28e0], R8 ;  /* 0x0028e00801007387 */ /* 0x0041e60000100a00 */
[----:B0-----:R-:W2:Y:S04]  /*5d480*/  LDL.64 R8, [R1+0x2b0] ;  /* 0x0002b00001087983 */ /* 0x001ea80000100a00 */
[----:B--2---:R0:W-:Y:S02]  /*5d490*/  STL.64 [R1+0x28f8], R8 ;  /* 0x0028f80801007387 */ /* 0x0041e40000100a00 */
[----:B0-----:R-:W-:Y:S01]  /*5d4a0*/  IMAD.MOV.U32 R8, RZ, RZ, R17 ;  /* 0x000000ffff087224 */ /* 0x001fe200078e0011 */
        /* <DEDUP_REMOVED lines=16> */
[----:B----4-:R-:W-:Y:S01]  /*5d5b0*/  HMMA.16816.F32.BF16 R12, R12, R4, R20 ;  /* 0x000000040c0c723c */ /* 0x010fe20000041814 */
[----:B------:R-:W-:Y:S01]  /*5d5c0*/  MOV R8, R6 ;  /* 0x0000000600087202 */ /* 0x000fe20000000f00 */
[----:B------:R-:W-:Y:S01]  /*5d5d0*/  IMAD.MOV.U32 R19, RZ, RZ, R5 ;  /* 0x000000ffff137224 */ /* 0x000fe200078e0005 */
        /* <DEDUP_REMOVED lines=9> */
[----:B------:R-:W-:Y:S01]  /*5d670*/  MOV R22, R4 ;  /* 0x0000000400167202 */ /* 0x000fe20000000f00 */
[----:B------:R-:W2:Y:S01]  /*5d680*/  LDL.LU.64 R6, [R1+0x2938] ;  /* 0x0029380001067983 */ /* 0x000ea20000300a00 */
[----:B------:R-:W2:Y:S03]  /*5d690*/  LDL.LU.64 R4, [R1+0x2930] ;  /* 0x0029300001047983 */ /* 0x000ea60000300a00 */
[----:B0-----:R-:W4:Y:S01]  /*5d6a0*/  LDL.LU R12, [R1+0x70] ;  /* 0x00007000010c7983 */ /* 0x001f220000300800 */
[----:B------:R-:W4:Y:S02]  /*5d6b0*/  LDL.LU R13, [R1+0x74] ;  /* 0x00007400010d7983 */ /* 0x000f240000300800 */
[----:B-1----:R-:W4:Y:S02]  /*5d6c0*/  LDL.LU R14, [R1+0x78] ;  /* 0x00007800010e7983 */ /* 0x002f240000300800 */
[----:B------:R-:W4:Y:S01]  /*5d6d0*/  LDL.LU R15, [R1+0x7c] ;  /* 0x00007c00010f7983 */ /* 0x000f220000300800 */
[----:B------:R-:W-:Y:S01]  /*5d6e0*/  MOV R9, R0 ;  /* 0x0000000000097202 */ /* 0x000fe20000000f00 */
[----:B---3--:R0:W-:Y:S01]  /*5d6f0*/  STL.64 [R1+0x28a8], R22 ;  /* 0x0028a81601007387 */ /* 0x0081e20000100a00 */
[----:B------:R-:W3:Y:S02]  /*5d700*/  LDL.LU R20, [R1+0x20] ;  /* 0x0000200001147983 */ /* 0x000ee40000300800 */
[----:B------:R-:W3:Y:S01]  /*5d710*/  LDL.LU R21, [R1+0x24] ;  /* 0x0000240001157983 */ /* 0x000ee20000300800 */
[----:B0-----:R-:W3:Y:S01]  /*5d720*/  LDL.LU R22, [R1+0x28] ;  /* 0x0000280001167983 */ /* 0x001ee20000300800 */
[----:B------:R-:W3:Y:S01]  /*5d730*/  LDL.LU R23, [R1+0x2c] ;  /* 0x00002c0001177983 */ /* 0x000ee20000300800 */
[C---:B--2---:R-:W-:Y:S02]  /*5d740*/  HMMA.16816.F32.BF16 R8, R4.reuse, R8, R24 ;  /* 0x000000080408723c */ /* 0x044fe40000041818 */
[----:B---3--:R-:W-:Y:S01]  /*5d750*/  STL.64 [R1+0x28c0], R22 ;  /* 0x0028c01601007387 */ /* 0x008fe20000100a00 */
[----:B------:R0:W-:Y:S03]  /*5d760*/  STL.64 [R1+0x28b8], R20 ;  /* 0x0028b81401007387 */ /* 0x0001e60000100a00 */
[----:B0-----:R-:W2:Y:S01]  /*5d770*/  LDL.LU R20, [R1+0x30] ;  /* 0x0000300001147983 */ /* 0x001ea20000300800 */
[----:B------:R-:W2:Y:S02]  /*5d780*/  LDL.LU R21, [R1+0x34] ;  /* 0x0000340001157983 */ /* 0x000ea40000300800 */
[----:B------:R-:W2:Y:S02]  /*5d790*/  LDL.LU R22, [R1+0x38] ;  /* 0x0000380001167983 */ /* 0x000ea40000300800 */
[----:B------:R-:W2:Y:S01]  /*5d7a0*/  LDL.LU R23, [R1+0x3c] ;  /* 0x00003c0001177983 */ /* 0x000ea20000300800 */
[----:B------:R-:W3:Y:S01]  /*5d7b0*/  LDL.LU.64 R26, [R1+0x2928] ;  /* 0x00292800011a7983 */ /* 0x000ee20000300a00 */
[----:B------:R-:W3:Y:S10]  /*5d7c0*/  LDL.LU.64 R24, [R1+0x2920] ;  /* 0x0029200001187983 */ /* 0x000ef40000300a00 */
[----:B------:R0:W-:Y:S02]  /*5d7d0*/  STL.64 [R1+0xc20], R8 ;  /* 0x000c200801007387 */ /* 0x0001e40000100a00 */
[----:B------:R-:W-:Y:S01]  /*5d7e0*/  STL.64 [R1+0xc28], R10 ;  /* 0x000c280a01007387 */ /* 0x000fe20000100a00 */
[----:B0-----:R-:W4:Y:S02]  /*5d7f0*/  LDL.LU.64 R8, [R1+0x2918] ;  /* 0x0029180001087983 */ /* 0x001f240000300a00 */
[C---:B----4-:R-:W-:Y:S01]  /*5d800*/  HMMA.16816.F32.BF16 R12, R4.reuse, R8, R12 ;  /* 0x00000008040c723c */ /* 0x050fe2000004180c */
[----:B------:R-:W-:Y:S11]  /*5d810*/  MOV R0, R9 ;  /* 0x0000000900007202 */ /* 0x000ff60000000f00 */
[----:B------:R-:W-:Y:S11]  /*5d820*/  @!UPT UIADD3 URZ, URZ, URZ, URZ ;  /* 0x0000003f3f3ff290 */ /* 0x000ff6000fffe03f */
[----:B------:R-:W-:Y:S01]  /*5d830*/  STL.64 [R1+0xc10], R12 ;  /* 0x000c100c01007387 */ /* 0x000fe20000100a00 */
[----:B------:R0:W-:Y:S02]  /*5d840*/  STL.64 [R1+0xc18], R14 ;  /* 0x000c180e01007387 */ /* 0x0001e40000100a00 */
[----:B0-----:R-:W-:Y:S02]  /*5d850*/  MOV R14, R8 ;  /* 0x00000008000e7202 */ /* 0x001fe40000000f00 */
[----:B------:R-:W3:Y:S01]  /*5d860*/  LDL.LU.64 R8, [R1+0x2910] ;  /* 0x0029100001087983 */ /* 0x000ee20000300a00 */
[----:B------:R-:W4:Y:S02]  /*5d870*/  LDL.LU R13, [R1+0x124c] ;  /* 0x00124c00010d7983 */ /* 0x000f240000300800 */
[----:B------:R-:W2:Y:S01]  /*5d880*/  LDL R15, [R1+0xf50] ;  /* 0x000f5000010f7983 */ /* 0x000ea20000100800 */
[C---:B---3--:R-:W-:Y:S01]  /*5d890*/  HMMA.16816.F32.BF16 R8, R4.reuse, R8, R24 ;  /* 0x000000080408723c */ /* 0x048fe20000041818 */
[----:B--2---:R-:W-:Y:S01]  /*5d8a0*/  STL.64 [R1+0x2898], R14 ;  /* 0x0028980e01007387 */ /* 0x004fe20000100a00 */
[----:B----4-:R0:W-:Y:S02]  /*5d8b0*/  STL [R1+0x2894], R13 ;  /* 0x0028940d01007387 */ /* 0x0101e40000100800 */
[----:B------:R-:W2:Y:S01]  /*5d8c0*/  LDL.LU R12, [R1+0x320] ;  /* 0x00032000010c7983 */ /* 0x000ea20000300800 */
[----:B0-----:R-:W2:Y:S01]  /*5d8d0*/  LDL.LU R13, [R1+0x324] ;  /* 0x00032400010d7983 */ /* 0x001ea20000300800 */
[----:B------:R-:W2:Y:S02]  /*5d8e0*/  LDL.LU R14, [R1+0x328] ;  /* 0x00032800010e7983 */ /* 0x000ea40000300800 */
[----:B------:R-:W2:Y:S02]  /*5d8f0*/  LDL.LU R15, [R1+0x32c] ;  /* 0x00032c00010f7983 */ /* 0x000ea40000300800 */
[----:B------:R-:W3:Y:S01]  /*5d900*/  LDL.LU.64 R26, [R1+0x2908] ;  /* 0x00290800011a7983 */ /* 0x000ee20000300a00 */
[----:B------:R-:W3:Y:S11]  /*5d910*/  LDL.LU.64 R24, [R1+0x2900] ;  /* 0x0029000001187983 */ /* 0x000ef60000300a00 */
[----:B------:R-:W-:Y:S01]  /*5d920*/  @!UPT UIADD3 URZ, URZ, URZ, URZ ;  /* 0x0000003f3f3ff290 */ /* 0x000fe2000fffe03f */
[----:B------:R0:W-:Y:S01]  /*5d930*/  STL.64 [R1+0xc00], R8 ;  /* 0x000c000801007387 */ /* 0x0001e20000100a00 */
[----:B------:R-:W-:Y:S03]  /*5d940*/  STL.64 [R1+0xc08], R10 ;  /* 0x000c080a01007387 */ /* 0x000fe60000100a00 */
[----:B0-----:R-:W3:Y:S02]  /*5d950*/  LDL.LU.64 R8, [R1+0x28f8] ;  /* 0x0028f80001087983 */ /* 0x001ee40000300a00 */
[C---:B---3--:R-:W-:Y:S01]  /*5d960*/  HMMA.16816.F32.BF16 R24, R4.reuse, R8, R24 ;  /* 0x000000080418723c */ /* 0x048fe20000041818 */
[----:B------:R-:W-:Y:S02]  /*5d970*/  MOV R18, R8 ;  /* 0x0000000800127202 */ /* 0x000fe40000000f00 */
[----:B------:R-:W-:Y:S11]  /*5d980*/  MOV R17, R9 ;  /* 0x0000000900117202 */ /* 0x000ff60000000f00 */
[----:B------:R-:W-:Y:S09]  /*5d990*/  @!UPT UIADD3 URZ, URZ, URZ, URZ ;  /* 0x0000003f3f3ff290 */ /* 0x000ff2000fffe03f */
[----:B------:R0:W-:Y:S01]  /*5d9a0*/  STL.64 [R1+0xbf0], R24 ;  /* 0x000bf01801007387 */ /* 0x0001e20000100a00 */
[----:B------:R1:W-:Y:S03]  /*5d9b0*/  STL.64 [R1+0xbf8], R26 ;  /* 0x000bf81a01007387 */ /* 0x0003e60000100a00 */
[----:B0-----:R-:W3:Y:S01]  /*5d9c0*/  LDL.LU.64 R24, [R1+0x28f0] ;  /* 0x0028f00001187983 */ /* 0x001ee20000300a00 */
[----:B------:R-:W3:Y:S02]  /*5d9d0*/  LDL.LU.64 R10, [R1+0x28e8] ;  /* 0x0028e800010a7983 */ /* 0x000ee40000300a00 */
[----:B------:R-:W3:Y:S02]  /*5d9e0*/  LDL.LU.64 R8, [R1+0x28e0] ;  /* 0x0028e00001087983 */ /* 0x000ee40000300a00 */
[----:B------:R-:W-:Y:S01]  /*5d9f0*/  STL [R1+0x27dc], R18 ;  /* 0x0027dc1201007387 */ /* 0x000fe20000100800 */
[----:B------:R-:W-:Y:S01]  /*5da00*/  STL [R1+0x27d8], R17 ;  /* 0x0027d81101007387 */ /* 0x000fe20000100800 */
[C---:B---3--:R-:W-:Y:S01]  /*5da10*/  HMMA.16816.F32.BF16 R8, R4.reuse, R24, R8 ;  /* 0x000000180408723c */ /* 0x048fe20000041808 */
[----:B-1----:R-:W-:Y:S11]  /*5da20*/  IMAD.MOV.U32 R26, RZ, RZ, R25 ;  /* 0x000000ffff1a7224 */ /* 0x002ff600078e0019 */
[----:B------:R-:W-:Y:S11]  /*5da30*/  @!UPT UIADD3 URZ, URZ, URZ, URZ ;  /* 0x0000003f3f3ff290 */ /* 0x000ff6000fffe03f */
[----:B------:R0:W-:Y:S01]  /*5da40*/  STL.64 [R1+0xbe0], R8 ;  /* 0x000be00801007387 */ /* 0x0001e20000100a00 */
[----:B------:R1:W-:Y:S03]  /*5da50*/  STL.64 [R1+0xbe8], R10 ;  /* 0x000be80a01007387 */ /* 0x0003e60000100a00 */
[----:B0-----:R-:W1:Y:S01]  /*5da60*/  LDL.LU.64 R8, [R1+0x28d8] ;  /* 0x0028d80001087983 */ /* 0x001e620000300a00 */
[----:B------:R-:W3:Y:S02]  /*5da70*/  LDL.LU R27, [R1+0x28d0] ;  /* 0x0028d000011b7983 */ /* 0x000ee40000300800 */
[----:B------:R-:W4:Y:S01]  /*5da80*/  LDL.LU.64 R24, [R1+0x28c8] ;  /* 0x0028c80001187983 */ /* 0x000f220000300a00 */
[C---:B-1----:R-:W-:Y:S01]  /*5da90*/  HMMA.16816.F32.BF16 R8, R4.reuse, R8, R20 ;  /* 0x000000080408723c */ /* 0x042fe20000041814 */
[----:B---3--:R-:W-:Y:S01]  /*5daa0*/  STL.64 [R1+0x2828], R26 ;  /* 0x0028281a01007387 */ /* 0x008fe20000100a00 */
[----:B----4-:R0:W-:Y:S03]  /*5dab0*/  STL.64 [R1+0x2820], R24 ;  /* 0x0028201801007387 */ /* 0x0101e60000100a00 */
[----:B0-----:R-:W2:Y:S01]  /*5dac0*/  LDL.64 R24, [R1+0x270] ;  /* 0x0002700001187983 */ /* 0x001ea20000100a00 */
[----:B------:R-:W3:Y:S02]  /*5dad0*/  LDL.LU.64 R22, [R1+0x28c0] ;  /* 0x0028c00001167983 */ /* 0x000ee40000300a00 */
[----:B------:R-:W3:Y:S11]  /*5dae0*/  LDL.LU.64 R20, [R1+0x28b8] ;  /* 0x0028b80001147983 */ /* 0x000ef60000300a00 */
[----:B------:R-:W-:Y:S04]  /*5daf0*/  @!UPT UIADD3 URZ, URZ, URZ, URZ ;  /* 0x0000003f3f3ff290 */ /* 0x000fe8000fffe03f */
        /* <DEDUP_REMOVED lines=10> */
[----:B------:R-:W4:Y:S01]  /*5dba0*/  LDL.LU.64 R8, [R1+0x28a0] ;  /* 0x0028a00001087983 */ /* 0x000f220000300a00 */
[----:B--2---:R-:W-:Y:S01]  /*5dbb0*/  HMMA.16816.F32.BF16 R12, R4, R24, R12 ;  /* 0x00000018040c723c */ /* 0x004fe2000004180c */
[----:B------:R-:W-:Y:S01]  /*5dbc0*/  STL.64 [R1+0x2888], R18 ;  /* 0x0028881201007387 */ /* 0x000fe20000100a00 */
[----:B------:R0:W-:Y:S04]  /*5dbd0*/  STL.64 [R1+0x2880], R16 ;  /* 0x0028801001007387 */ /* 0x0001e80000100a00 */
[----:B0-----:R-:W2:Y:S01]  /*5dbe0*/  LDL.LU R16, [R1+0x310] ;  /* 0x0003100001107983 */ /* 0x001ea20000300800 */
[----:B------:R-:W2:Y:S02]  /*5dbf0*/  LDL.LU R17, [R1+0x314] ;  /* 0x0003140001117983 */ /* 0x000ea40000300800 */
[----:B------:R-:W2:Y:S02]  /*5dc00*/  LDL.LU R18, [R1+0x318] ;  /* 0x0003180001127983 */ /* 0x000ea40000300800 */
[----:B------:R-:W2:Y:S01]  /*5dc10*/  LDL.LU R19, [R1+0x31c] ;  /* 0x00031c0001137983 */ /* 0x000ea20000300800 */
[----:B------:R-:W-:-:S02]  /*5dc20*/  MOV R24, R3 ;  /* 0x0000000300187202 */ /* 0x000fc40000000f00 */
[----:B----4-:R-:W-:Y:S02]  /*5dc30*/  MOV R20, R9 ;  /* 0x0000000900147202 */ /* 0x010fe40000000f00 */
[----:B------:R-:W-:Y:S02]  /*5dc40*/  MOV R21, R8 ;  /* 0x0000000800157202 */ /* 0x000fe40000000f00 */
[----:B------:R-:W0:Y:S04]  /*5dc50*/  LDSM.16.M88.4 R8, [R29+0x33000] ;  /* 0x033000001d08783b */ /* 0x000e280000000200 */
[----:B------:R-:W-:Y:S04]  /*5dc60*/  STL.64 [R1+0x2868], R20 ;  /* 0x0028681401007387 */ /* 0x000fe80000100a00 */
[----:B0-----:R-:W-:Y:S01]  /*5dc70*/  STL.64 [R1+0x2800], R10 ;  /* 0x0028000a01007387 */ /* 0x001fe20000100a00 */
[----:B------:R0:W-:Y:S03]  /*5dc80*/  STL.64 [R1+0x27f8], R8 ;  /* 0x0027f80801007387 */ /* 0x0001e60000100a00 */
[----:B0-----:R-:W2:Y:S01]  /*5dc90*/  LDL R8, [R1+0x260] ;  /* 0x0002600001087983 */ /* 0x001ea20000100800 */
[----:B------:R-:W-:-:S02]  /*5dca0*/  IMAD.MOV.U32 R9, RZ, RZ, R28 ;  /* 0x000000ffff097224 */ /* 0x000fc400078e001c */
[----:B------:R-:W-:Y:S01]  /*5dcb0*/  STL.64 [R1+0xba0], R12 ;  /* 0x000ba00c01007387 */ /* 0x000fe20000100a00 */
[----:B------:R-:W-:Y:S01]  /*5dcc0*/  MOV R28, R25 ;  /* 0x00000019001c7202 */ /* 0x000fe20000000f00 */
[----:B------:R0:W-:Y:S01]  /*5dcd0*/  STL.64 [R1+0xba8], R14 ;  /* 0x000ba80e01007387 */ /* 0x0001e20000100a00 */
[----:B---3--:R-:W-:-:S03]  /*5dce0*/  MOV R25, R23 ;  /* 0x0000001700197202 */ /* 0x008fc60000000f00 */
[----:B0-----:R-:W3:Y:S01]  /*5dcf0*/  LDL.LU.64 R14, [R1+0x2898] ;  /* 0x00289800010e7983 */ /* 0x001ee20000300a00 */
[----:B------:R-:W3:Y:S02]  /*5dd00*/  LDL.LU R13, [R1+0x2894] ;  /* 0x00289400010d7983 */ /* 0x000ee40000300800 */
[----:B------:R-:W4:Y:S02]  /*5dd10*/  LDL.64 R20, [R1+0x250] ;  /* 0x0002500001147983 */ /* 0x000f240000100a00 */
[----:B------:R-:W2:Y:S01]  /*5dd20*/  LDL.LU R3, [R1+0x2890] ;  /* 0x0028900001037983 */ /* 0x000ea20000300800 */
[----:B------:R0:W-:Y:S04]  /*5dd30*/  STL.64 [R1+0x2840], R24 ;  /* 0x0028401801007387 */ /* 0x0001e80000100a00 */
        /* <DEDUP_REMOVED lines=13> */
[----:B0-----:R-:W4:Y:S01]  /*5de10*/  LDL.LU R24, [R1+0x300] ;  /* 0x0003000001187983 */ /* 0x001f220000300800 */
[----:B------:R-:W4:Y:S02]  /*5de20*/  LDL.LU R25, [R1+0x304] ;  /* 0x0003040001197983 */ /* 0x000f240000300800 */
[----:B------:R-:W4:Y:S02]  /*5de30*/  LDL.LU R26, [R1+0x308] ;  /* 0x00030800011a7983 */ /* 0x000f240000300800 */
[----:B------:R-:W4:Y:S01]  /*5de40*/  LDL.LU R27, [R1+0x30c] ;  /* 0x00030c00011b7983 */ /* 0x000f220000300800 */
[----:B------:R-:W2:Y:S01]  /*5de50*/  LDL.LU.64 R18, [R1+0x2888] ;  /* 0x0028880001127983 */ /* 0x000ea20000300a00 */
[----:B------:R-:W3:Y:S11]  /*5de60*/  LDL.LU.64 R16, [R1+0x2880] ;  /* 0x0028800001107983 */ /* 0x000ef60000300a00 */
[----:B------:R0:W-:Y:S02]  /*5de70*/  STL.64 [R1+0xb90], R8 ;  /* 0x000b900801007387 */ /* 0x0001e40000100a00 */
[----:B------:R-:W-:Y:S01]  /*5de80*/  STL.64 [R1+0xb98], R10 ;  /* 0x000b980a01007387 */ /* 0x000fe20000100a00 */
[----:B0-----:R-:W-:Y:S01]  /*5de90*/  MOV R8, R22 ;  /* 0x0000001600087202 */ /* 0x001fe20000000f00 */
[----:B--2---:R-:W-:-:S05]  /*5dea0*/  IMAD.MOV.U32 R9, RZ, RZ, R19 ;  /* 0x000000ffff097224 */ /* 0x004fca00078e0013 */
[----:B------:R0:W-:Y:S04]  /*5deb0*/  STL.64 [R1+0x2818], R8 ;  /* 0x0028180801007387 */ /* 0x0001e80000100a00 */
[----:B0-----:R-:W2:Y:S01]  /*5dec0*/  LDL.LU R8, [R1+0x1c0] ;  /* 0x0001c00001087983 */ /* 0x001ea20000300800 */
[----:B------:R-:W2:Y:S02]  /*5ded0*/  LDL.LU R9, [R1+0x1c4] ;  /* 0x0001c40001097983 */ /* 0x000ea40000300800 */
[----:B------:R-:W2:Y:S02]  /*5dee0*/  LDL.LU R10, [R1+0x1c8] ;  /* 0x0001c800010a7983 */ /* 0x000ea40000300800 */
[----:B------:R-:W2:Y:S01]  /*5def0*/  LDL.LU R11, [R1+0x1cc] ;  /* 0x0001cc00010b7983 */ /* 0x000ea20000300800 */
[----:B----4-:R-:W-:Y:S01]  /*5df00*/  HMMA.16816.F32.BF16 R24, R4, R20, R24 ;  /* 0x000000140418723c */ /* 0x010fe20000041818 */
[----:B---3--:R-:W-:-:S04]  /*5df10*/  FADD R12, -R15, R13 ;  /* 0x0000000d0f0c7221 */ /* 0x008fc80000000100 */
[----:B------:R-:W-:Y:S01]  /*5df20*/  FMUL R12, R12, 1.4426950216293334961 ;  /* 0x3fb8aa3b0c0c7820 */ /* 0x000fe20000400000 */
[----:B------:R-:W-:Y:S01]  /*5df30*/  MOV R13, R2 ;  /* 0x00000002000d7202 */ /* 0x000fe20000000f00 */
[----:B------:R-:W-:Y:S02]  /*5df40*/  MOV R2, R21 ;  /* 0x0000001500027202 */ /* 0x000fe40000000f00 */
[----:B------:R0:W1:Y:S02]  /*5df50*/  MUFU.EX2 R19, R12 ;  /* 0x0000000c00137308 */ /* 0x0000640000000800 */
[----:B0-----:R-:W-:Y:S01]  /*5df60*/  MOV R12, R16 ;  /* 0x00000010000c7202 */ /* 0x001fe20000000f00 */
[----:B------:R-:W-:Y:S01]  /*5df70*/  MOV R16, R20 ;  /* 0x0000001400107202 */ /* 0x000fe20000000f00 */
        /* <DEDUP_REMOVED lines=15> */
[----:B------:R-:W-:Y:S01]  /*5e070*/  STL.64 [R1+0xb70], R20 ;  /* 0x000b701401007387 */ /* 0x000fe20000100a00 */
[----:B------:R0:W-:Y:S03]  /*5e080*/  STL.64 [R1+0xb78], R22 ;  /* 0x000b781601007387 */ /* 0x0001e60000100a00 */
[----:B0-----:R-:W4:Y:S01]  /*5e090*/  LDL.LU.64 R22, [R1+0x2850] ;  /* 0x0028500001167983 */ /* 0x001f220000300a00 */
[----:B------:R-:W3:Y:S02]  /*5e0a0*/  LDL.LU.64 R20, [R1+0x2848] ;  /* 0x0028480001147983 */ /* 0x000ee40000300a00 */
[C---:B---3--:R-:W-:Y:S11]  /*5e0b0*/  HMMA.16816.F32.BF16 R24, R4.reuse, R20, R24 ;  /* 0x000000140418723c */ /* 0x048ff60000041818 */
[----:B------:R-:W-:Y:S11]  /*5e0c0*/  @!UPT UIADD3 URZ, URZ, URZ, URZ ;  /* 0x0000003f3f3ff290 */ /* 0x000ff6000fffe03f */
[----:B------:R-:W-:Y:S01]  /*5e0d0*/  @!UPT UIADD3 URZ, URZ, URZ, URZ ;  /* 0x0000003f3f3ff290 */ /* 0x000fe2000fffe03f */
[----:B------:R0:W-:Y:S01]  /*5e0e0*/  STL.64 [R1+0xb60], R24 ;  /* 0x000b601801007387 */ /* 0x0001e20000100a00 */
[----:B------:R-:W-:Y:S03]  /*5e0f0*/  STL.64 [R1+0xb68], R26 ;  /* 0x000b681a01007387 */ /* 0x000fe60000100a00 */
[----:B0-----:R-:W2:Y:S01]  /*5e100*/  LDL.LU.64 R24, [R1+0x2840] ;  /* 0x0028400001187983 */ /* 0x001ea20000300a00 */
[----:B-1----:R-:W-:Y:S02]  /*5e110*/  STL [R1+0xe10], R19 ;  /* 0x000e101301007387 */ /* 0x002fe40000100800 */
[----:B------:R-:W-:Y:S02]  /*5e120*/  STL.64 [R1+0x2810], R18 ;  /* 0x0028101201007387 */ /* 0x000fe40000100a00 */
[----:B------:R0:W-:Y:S02]  /*5e130*/  STL.64 [R1+0x2808], R16 ;  /* 0x0028081001007387 */ /* 0x0001e40000100a00 */
[----:B0-----:R-:W3:Y:S01]  /*5e140*/  LDL.LU R16, [R1+0x1a0] ;  /* 0x0001a00001107983 */ /* 0x001ee20000300800 */
[----:B------:R-:W3:Y:S02]  /*5e150*/  LDL.LU R17, [R1+0x1a4] ;  /* 0x0001a40001117983 */ /* 0x000ee40000300800 */
[----:B------:R-:W3:Y:S02]  /*5e160*/  LDL.LU R18, [R1+0x1a8] ;  /* 0x0001a80001127983 */ /* 0x000ee40000300800 */
[----:B------:R-:W3:Y:S01]  /*5e170*/  LDL.LU R19, [R1+0x1ac] ;  /* 0x0001ac0001137983 */ /* 0x000ee20000300800 */
[----:B----4-:R-:W-:Y:S01]  /*5e180*/  STL.64 [R1+0x2778], R22 ;  /* 0x0027781601007387 */ /* 0x010fe20000100a00 */
[----:B------:R0:W-:Y:S03]  /*5e190*/  STL.64 [R1+0x2770], R20 ;  /* 0x0027701401007387 */ /* 0x0001e60000100a00 */
[----:B0-----:R-:W4:Y:S01]  /*5e1a0*/  LDL.LU R20, [R1+0x1b0] ;  /* 0x0001b00001147983 */ /* 0x001f220000300800 */
[----:B------:R-:W4:Y:S02]  /*5e1b0*/  LDL.LU R21, [R1+0x1b4] ;  /* 0x0001b40001157983 */ /* 0x000f240000300800 */
[----:B------:R-:W4:Y:S02]  /*5e1c0*/  LDL.LU R22, [R1+0x1b8] ;  /* 0x0001b80001167983 */ /* 0x000f240000300800 */
[----:B------:R-:W4:Y:S01]  /*5e1d0*/  LDL.LU R23, [R1+0x1bc] ;  /* 0x0001bc0001177983 */ /* 0x000f220000300800 */
[C---:B--2---:R-:W-:Y:S01]  /*5e1e0*/  HMMA.16816.F32.BF16 R24, R4.reuse, R24, R8 ;  /* 0x000000180418723c */ /* 0x044fe20000041808 */
[----:B------:R-:W2:Y:S01]  /*5e1f0*/  LDL.LU.64 R10, [R1+0x2838] ;  /* 0x00283800010a7983 */ /* 0x000ea20000300a00 */
[----:B------:R-:W2:Y:S11]  /*5e200*/  LDL.LU.64 R8, [R1+0x2830] ;  /* 0x0028300001087983 */ /* 0x000eb60000300a00 */
[----:B------:R-:W-:Y:S10]  /*5e210*/  @!UPT UIADD3 URZ, URZ, URZ, URZ ;  /* 0x0000003f3f3ff290 */ /* 0x000ff4000fffe03f */
[----:B------:R-:W-:Y:S01]  /*5e220*/  STL.64 [R1+0xb50], R24 ;  /* 0x000b501801007387 */ /* 0x000fe20000100a00 */
[----:B------:R0:W-:Y:S03]  /*5e230*/  STL.64 [R1+0xb58], R26 ;  /* 0x000b581a01007387 */ /* 0x0001e60000100a00 */
[----:B0-----:R-:W2:Y:S01]  /*5e240*/  LDL.LU.64 R26, [R1+0x2828] ;  /* 0x00282800011a7983 */ /* 0x001ea20000300a00 */
[----:B------:R-:W2:Y:S01]  /*5e250*/  LDL.LU.64 R24, [R1+0x2820] ;  /* 0x0028200001187983 */ /* 0x000ea20000300a00 */
[C---:B----4-:R-:W-:Y:S08]  /*5e260*/  HMMA.16816.F32.BF16 R20, R4.reuse, R12, R20 ;  /* 0x0000000c0414723c */ /* 0x050ff00000041814 */
[C---:B--2---:R-:W-:Y:S11]  /*5e270*/  HMMA.16816.F32.BF16 R8, R4.reuse, R24, R8 ;  /* 0x000000180408723c */ /* 0x044ff60000041808 */
[----:B------:R-:W-:Y:S11]  /*5e280*/  @!UPT UIADD3 URZ, URZ, URZ, URZ ;  /* 0x0000003f3f3ff290 */ /* 0x000ff6000fffe03f */
[----:B------:R-:W-:Y:S01]  /*5e290*/  @!UPT UIADD3 URZ, URZ, URZ, URZ ;  /* 0x0000003f3f3ff290 */ /* 0x000fe2000fffe03f */
[----:B------:R0:W-:Y:S01]  /*5e2a0*/  STL.64 [R1+0x9c0], R8 ;  /* 0x0009c00801007387 */ /* 0x0001e20000100a00 */
[----:B------:R-:W-:Y:S03]  /*5e2b0*/  STL.64 [R1+0x9c8], R10 ;  /* 0x0009c80a01007387 */ /* 0x000fe60000100a00 */
[----:B0-----:R-:W3:Y:S01]  /*5e2c0*/  LDL.LU.64 R8, [R1+0x2818] ;  /* 0x0028180001087983 */ /* 0x001ee20000300a00 */
[----:B------:R-:W-:Y:S02]  /*5e2d0*/  STL [R1+0x27b8], R27 ;  /* 0x0027b81b01007387 */ /* 0x000fe40000100800 */
[----:B------:R0:W-:Y:S02]  /*5e2e0*/  STL.64 [R1+0x27b0], R24 ;  /* 0x0027b01801007387 */ /* 0x0001e40000100a00 */
[----:B------:R1:W-:Y:S01]  /*5e2f0*/  STL [R1+0x27e0], R26 ;  /* 0x0027e01a01007387 */ /* 0x0003e20000100800 */
[----:B------:R-:W2:Y:S01]  /*5e300*/  LDL.LU R12, [R1+0xe50] ;  /* 0x000e5000010c7983 */ /* 0x000ea20000300800 */
[----:B------:R-:W4:Y:S02]  /*5e310*/  LDL.LU R13, [R1+0xe54] ;  /* 0x000e5400010d7983 */ /* 0x000f240000300800 */
[----:B------:R-:W-:Y:S02]  /*5e320*/  STL.64 [R1+0x890], R20 ;  /* 0x0008901401007387 */ /* 0x000fe40000100a00 */
[----:B------:R-:W-:Y:S02]  /*5e330*/  STL.64 [R1+0x898], R22 ;  /* 0x0008981601007387 */ /* 0x000fe40000100a00 */
[----:B0-----:R-:W-:Y:S01]  /*5e340*/  IMAD.MOV.U32 R24, RZ, RZ, R14 ;  /* 0x000000ffff187224 */ /* 0x001fe200078e000e */
[----:B------:R-:W-:Y:S01]  /*5e350*/  MOV R25, R0 ;  /* 0x0000000000197202 */ /* 0x000fe20000000f00 */
[----:B------:R-:W2:Y:S01]  /*5e360*/  LDL.LU R14, [R1+0xe58] ;  /* 0x000e5800010e7983 */ /* 0x000ea20000300800 */
[----:B------:R-:W2:Y:S02]  /*5e370*/  LDL.LU R15, [R1+0xe5c] ;  /* 0x000e5c00010f7983 */ /* 0x000ea40000300800 */
[----:B------:R-:W2:Y:S02]  /*5e380*/  LDL.LU R0, [R1+0xe68] ;  /* 0x000e680001007983 */ /* 0x000ea40000300800 */
[----:B------:R-:W2:Y:S01]  /*5e390*/  LDL.LU R27, [R1+0xe70] ;  /* 0x000e7000011b7983 */ /* 0x000ea20000300800 */
[----:B-1----:R-:W2:Y:S04]  /*5e3a0*/  LDL.LU R26, [R1+0xe74] ;  /* 0x000e7400011a7983 */ /* 0x002ea80000300800 */
[----:B--2---:R0:W-:Y:S04]  /*5e3b0*/  STL.64 [R1+0x27f0], R26 ;  /* 0x0027f01a01007387 */ /* 0x0041e80000100a00 */
[----:B0-----:R-:W2:Y:S01]  /*5e3c0*/  LDL.LU R26, [R1+0xe60] ;  /* 0x000e6000011a7983 */ /* 0x001ea20000300800 */
[----:B------:R-:W2:Y:S02]  /*5e3d0*/  LDL.LU R27, [R1+0xe64] ;  /* 0x000e6400011b7983 */ /* 0x000ea40000300800 */
[----:B------:R0:W-:Y:S01]  /*5e3e0*/  STL.64 [R1+0x27e8], R24 ;  /* 0x0027e81801007387 */ /* 0x0001e20000100a00 */
[----:B---3--:R-:W-:Y:S01]  /*5e3f0*/  HMMA.16816.F32.BF16 R4, R4, R8, R16 ;  /* 0x000000080404723c */ /* 0x008fe20000041810 */
[----:B0-----:R-:W3:Y:S01]  /*5e400*/  LDL.64 R24, [R1+0x2e0] ;  /* 0x0002e00001187983 */ /* 0x001ee20000100a00 */
[----:B------:R-:W3:Y:S02]  /*5e410*/  LDL.LU R23, [R1+0xe78] ;  /* 0x000e780001177983 */ /* 0x000ee40000300800 */
[----:B------:R-:W3:Y:S02]  /*5e420*/  LDL.LU.64 R18, [R1+0x2810] ;  /* 0x0028100001127983 */ /* 0x000ee40000300a00 */
[----:B------:R-:W3:Y:S01]  /*5e430*/  LDL.LU.64 R16, [R1+0x2808] ;  /* 0x0028080001107983 */ /* 0x000ee20000300a00 */
[----:B------:R-:W3:Y:S01]  /*5e440*/  LDL.LU.64 R10, [R1+0x2800] ;  /* 0x00280000010a7983 */ /* 0x000ee20000300a00 */
[----:B------:R-:W3:Y:S11]  /*5e450*/  LDL.LU.64 R8, [R1+0x27f8] ;  /* 0x0027f80001087983 */ /* 0x000ef60000300a00 */
[----:B------:R-:W-:Y:S04]  /*5e460*/  @!UPT UIADD3 URZ, URZ, URZ, URZ ;  /* 0x0000003f3f3ff290 */ /* 0x000fe8000fffe03f */
[----:B------:R-:W-:Y:S01]  /*5e470*/  STL.64 [R1+0x870], R4 ;  /* 0x0008700401007387 */ /* 0x000fe20000100a00 */
[----:B------:R0:W-:Y:S03]  /*5e480*/  STL.64 [R1+0x878], R6 ;  /* 0x0008780601007387 */ /* 0x0001e60000100a00 */
[----:B0-----:R-:W3:Y:S01]  /*5e490*/  LDL.LU R7, [R1+0xe6c] ;  /* 0x000e6c0001077983 */ /* 0x001ee20000300800 */
[----:B------:R-:W3:Y:S02]  /*5e4a0*/  LDL.LU R22, [R1+0xe7c] ;  /* 0x000e7c0001167983 */ /* 0x000ee40000300800 */
[----:B------:R-:W3:Y:S02]  /*5e4b0*/  LDL R20, [R1+0x2c0] ;  /* 0x0002c00001147983 */ /* 0x000ee40000100800 */
[----:B------:R-:W3:Y:S02]  /*5e4c0*/  LDL R21, [R1+0x2c4] ;  /* 0x0002c40001157983 */ /* 0x000ee40000100800 */
[----:B------:R-:W-:-:S02]  /*5e4d0*/  FMUL R12, R3, R12 ;  /* 0x0000000c030c7220 */ /* 0x000fc40000400000 */
[C---:B----4-:R-:W-:Y:S02]  /*5e4e0*/  FMUL R13, R3.reuse, R13 ;  /* 0x0000000d030d7220 */ /* 0x050fe40000400000 */
[C---:B--2---:R-:W-:Y:S02]  /*5e4f0*/  FMUL R4, R3.reuse, R26 ;  /* 0x0000001a03047220 */ /* 0x044fe40000400000 */
[----:B------:R-:W-:Y:S02]  /*5e500*/  FMUL R5, R3, R27 ;  /* 0x0000001b03057220 */ /* 0x000fe40000400000 */
[----:B------:R-:W2:Y:S01]  /*5e510*/  LDL.LU.64 R26, [R1+0x27f0] ;  /* 0x0027f000011a7983 */ /* 0x000ea20000300a00 */
[C---:B---3--:R-:W-:Y:S02]  /*5e520*/  FMUL R14, R19.reuse, R14 ;  /* 0x0000000e130e7220 */ /* 0x048fe40000400000 */
[----:B------:R-:W-:-:S07]  /*5e530*/  FMUL R15, R19, R15 ;  /* 0x0000000f130f7220 */ /* 0x000fce0000400000 */
[----:B------:R-:W-:Y:S01]  /*5e540*/  HMMA.16816.F32.BF16 R12, R8, R24, R12 ;  /* 0x00000018080c723c */ /* 0x000fe2000004180c */
[----:B------:R-:W-:Y:S01]  /*5e550*/  FMUL R6, R19, R0 ;  /* 0x0000000013067220 */ /* 0x000fe20000400000 */
[----:B------:R-:W-:Y:S11]  /*5e560*/  MOV R0, R25 ;  /* 0x0000001900007202 */ /* 0x000ff60000000f00 */
[----:B------:R-:W-:Y:S10]  /*5e570*/  @!UPT UIADD3 URZ, URZ, URZ, URZ ;  /* 0x0000003f3f3ff290 */ /* 0x000ff4000fffe03f */
[----:B------:R2:W-:Y:S01]  /*5e580*/  STL.64 [R1+0x860], R12 ;  /* 0x0008600c01007387 */ /* 0x0005e20000100a00 */
[----:B------:R-:W-:Y:S02]  /*5e590*/  STL.64 [R1+0x868], R14 ;  /* 0x0008680e01007387 */ /* 0x000fe40000100a00 */
[----:B------:R-:W3:Y:S02]  /*5e5a0*/  LDL.LU.64 R24, [R1+0x27e8] ;  /* 0x0027e80001187983 */ /* 0x000ee40000300a00 */
[----:B--2---:R-:W-:Y:S02]  /*5e5b0*/  FMUL R13, R3, R26 ;  /* 0x0000001a030d7220 */ /* 0x004fe40000400000 */
[----:B------:R-:W2:Y:S01]  /*5e5c0*/  LDL.LU R26, [R1+0x27e0] ;  /* 0x0027e000011a7983 */ /* 0x000ea20000300800 */
[----:B------:R-:W-:Y:S02]  /*5e5d0*/  FMUL R7, R19, R7 ;  /* 0x0000000713077220 */ /* 0x000fe40000400000 */
[----:B------:R-:W-:-:S05]  /*5e5e0*/  FMUL R12, R3, R27 ;  /* 0x0000001b030c7220 */ /* 0x000fca0000400000 */
[----:B---3--:R-:W-:Y:S07]  /*5e5f0*/  HMMA.16816.F32.BF16 R4, R8, R24, R4 ;  /* 0x000000180804723c */ /* 0x008fee0000041804 */
[----:B------:R-:W-:Y:S02]  /*5e600*/  MOV R24, R18 ;  /* 0x0000001200187202 */ /* 0x000fe40000000f00 */
[----:B------:R-:W-:Y:S11]  /*5e610*/  MOV R25, R17 ;  /* 0x0000001100197202 */ /* 0x000ff60000000f00 */
[----:B------:R-:W-:Y:S03]  /*5e620*/  @!UPT UIADD3 URZ, URZ, URZ, URZ ;  /* 0x0000003f3f3ff290 */ /* 0x000fe6000fffe03f */
[----:B------:R0:W-:Y:S01]  /*5e630*/  STL.64 [R1+0x850], R4 ;  /* 0x0008500401007387 */ /* 0x0001e20000100a00 */
[----:B------:R1:W-:Y:S03]  /*5e640*/  STL.64 [R1+0x858], R6 ;  /* 0x0008580601007387 */ /* 0x0003e60000100a00 */
[----:B0-----:R-:W3:Y:S01]  /*5e650*/  LDL.LU R4, [R1+0xe80] ;  /* 0x000e800001047983 */ /* 0x001ee20000300800 */
[----:B------:R-:W4:Y:S02]  /*5e660*/  LDL.LU R5, [R1+0xe84] ;  /* 0x000e840001057983 */ /* 0x000f240000300800 */
[----:B-1----:R-:W3:Y:S02]  /*5e670*/  LDL.LU R6, [R1+0xe88] ;  /* 0x000e880001067983 */ /* 0x002ee40000300800 */
[----:B------:R-:W3:Y:S01]  /*5e680*/  LDL.LU R18, [R1+0x27dc] ;  /* 0x0027dc0001127983 */ /* 0x000ee20000300800 */
[----:B------:R-:W3:Y:S01]  /*5e690*/  LDL.LU R17, [R1+0x27d8] ;  /* 0x0027d80001117983 */ /* 0x000ee20000300800 */
[----:B------:R-:W3:Y:S02]  /*5e6a0*/  LDL.LU R7, [R1+0xe8c] ;  /* 0x000e8c0001077983 */ /* 0x000ee40000300800 */
[----:B------:R0:W-:Y:S02]  /*5e6b0*/  STL.64 [R1+0x27c0], R24 ;  /* 0x0027c01801007387 */ /* 0x0001e40000100a00 */
[----:B0-----:R-:W3:Y:S01]  /*5e6c0*/  LDL R24, [R1+0x2a0] ;  /* 0x0002a00001187983 */ /* 0x001ee20000100800 */
[----:B------:R-:W3:Y:S02]  /*5e6d0*/  LDL.LU R27, [R1+0xea0] ;  /* 0x000ea000011b7983 */ /* 0x000ee40000300800 */
[----:B--2---:R-:W-:-:S02]  /*5e6e0*/  IMAD.MOV.U32 R25, RZ, RZ, R26 ;  /* 0x000000ffff197224 */ /* 0x004fc400078e001a */
[----:B------:R-:W3:Y:S01]  /*5e6f0*/  LDL.LU R26, [R1+0xea4] ;  /* 0x000ea400011a7983 */ /* 0x000ee20000300800 */
[C---:B------:R-:W-:Y:S02]  /*5e700*/  FMUL R14, R19.reuse, R23 ;  /* 0x00000017130e7220 */ /* 0x040fe40000400000 */
[----:B------:R-:W-:-:S07]  /*5e710*/  FMUL R15, R19, R22 ;  /* 0x00000016130f7220 */ /* 0x000fce0000400000 */
[----:B------:R-:W-:Y:S01]  /*5e720*/  HMMA.16816.F32.BF16 R20, R8, R20, R12 ;  /* 0x000000140814723c */ /* 0x000fe2000004180c */
[----:B---3--:R0:W-:Y:S01]  /*5e730*/  STL.64 [R1+0x27d0], R26 ;  /* 0x0027d01a01007387 */ /* 0x0081e20000100a00 */
[----:B------:R1:W-:Y:S03]  /*5e740*/  STL.64 [R1+0x27c8], R24 ;  /* 0x0027c81801007387 */ /* 0x0003e60000100a00 */
[----:B0-----:R-:W2:Y:S01]  /*5e750*/  LDL.LU R27, [R1+0xe94] ;  /* 0x000e9400011b7983 */ /* 0x001ea20000300800 */
[----:B-1----:R-:W-:Y:S01]  /*5e760*/  MOV R24, R18 ;  /* 0x0000001200187202 */ /* 0x002fe20000000f00 */
[----:B------:R-:W3:Y:S02]  /*5e770*/  LDL.LU R26, [R1+0xe98] ;  /* 0x000e9800011a7983 */ /* 0x000ee40000300800 */
[----:B------:R-:W3:Y:S01]  /*5e780*/  LDL.LU R18, [R1+0xea8] ;  /* 0x000ea80001127983 */ /* 0x000ee20000300800 */
[----:B------:R-:W3:Y:S01]  /*5e790*/  LDL.LU R14, [R1+0xe90] ;  /* 0x000e9000010e7983 */ /* 0x000ee20000300800 */
[----:B------:R-:W3:Y:S11]  /*5e7a0*/  LDL.LU R15, [R1+0xe9c] ;  /* 0x000e9c00010f7983 */ /* 0x000ef60000300800 */
[----:B------:R-:W-:Y:S01]  /*5e7b0*/  @!UPT UIADD3 URZ, URZ, URZ, URZ ;  /* 0x0000003f3f3ff290 */ /* 0x000fe2000fffe03f */
[----:B------:R0:W-:Y:S01]  /*5e7c0*/  STL.64 [R1+0x840], R20 ;  /* 0x0008401401007387 */ /* 0x0001e20000100a00 */
[----:B------:R-:W-:Y:S01]  /*5e7d0*/  MOV R25, R17 ;  /* 0x0000001100197202 */ /* 0x000fe20000000f00 */
[----:B------:R-:W-:Y:S01]  /*5e7e0*/  STL.64 [R1+0x848], R22 ;  /* 0x0008481601007387 */ /* 0x000fe20000100a00 */
[----:B------:R-:W3:Y:S03]  /*5e7f0*/  LDL.LU R17, [R1+0xeac] ;  /* 0x000eac0001117983 */ /* 0x000ee60000300800 */
[----:B0-----:R-:W3:Y:S01]  /*5e800*/  LDL.LU R20, [R1+0xebc] ;  /* 0x000ebc0001147983 */ /* 0x001ee20000300800 */
[C---:B------:R-:W-:Y:S02]  /*5e810*/  FMUL R4, R3.reuse, R4 ;  /* 0x0000000403047220 */ /* 0x040fe40000400000 */
[----:B----4-:R-:W-:Y:S02]  /*5e820*/  FMUL R5, R3, R5 ;  /* 0x0000000503057220 */ /* 0x010fe40000400000 */
[----:B------:R-:W-:-:S02]  /*5e830*/  FMUL R6, R19, R6 ;  /* 0x0000000613067220 */ /* 0x000fc40000400000 */
[----:B------:R-:W-:-:S07]  /*5e840*/  FMUL R7, R19, R7 ;  /* 0x0000000713077220 */ /* 0x000fce0000400000 */
[----:B------:R-:W-:Y:S01]  /*5e850*/  HMMA.16816.F32.BF16 R4, R8, R24, R4 ;  /* 0x000000180804723c */ /* 0x000fe20000041804 */
[C---:B--2---:R-:W-:Y:S02]  /*5e860*/  FMUL R13, R3.reuse, R27 ;  /* 0x0000001b030d7220 */ /* 0x044fe40000400000 */
[----:B---3--:R-:W-:Y:S02]  /*5e870*/  FMUL R12, R3, R14 ;  /* 0x0000000e030c7220 */ /* 0x008fe40000400000 */
[C---:B------:R-:W-:Y:S01]  /*5e880*/  FMUL R14, R19.reuse, R26 ;  /* 0x0000001a130e7220 */ /* 0x040fe20000400000 */
[----:B------:R0:W-:Y:S01]  /*5e890*/  STL [R1+0x27bc], R20 ;  /* 0x0027bc1401007387 */ /* 0x0001e20000100800 */
[----:B------:R-:W2:Y:S03]  /*5e8a0*/  LDL R21, [R1+0x294] ;  /* 0x0002940001157983 */ /* 0x000ea60000100800 */
[----:B0-----:R-:W2:Y:S01]  /*5e8b0*/  LDL R20, [R1+0x290] ;  /* 0x0002900001147983 */ /* 0x001ea20000100800 */
[----:B------:R-:W3:Y:S02]  /*5e8c0*/  LDL.LU R23, [R1+0xeb4] ;  /* 0x000eb40001177983 */ /* 0x000ee40000300800 */
[----:B------:R-:W4:Y:S02]  /*5e8d0*/  LDL.LU R22, [R1+0xeb8] ;  /* 0x000eb80001167983 */ /* 0x000f240000300800 */
[----:B------:R-:W2:Y:S01]  /*5e8e0*/  LDL.LU.64 R26, [R1+0x27d0] ;  /* 0x0027d000011a7983 */ /* 0x000ea20000300a00 */
[----:B------:R-:W2:Y:S01]  /*5e8f0*/  LDL.LU.64 R24, [R1+0x27c8] ;  /* 0x0027c80001187983 */ /* 0x000ea20000300a00 */
[----:B------:R-:W-:-:S06]  /*5e900*/  FMUL R15, R19, R15 ;  /* 0x0000000f130f7220 */ /* 0x000fcc0000400000 */
[----:B------:R-:W-:Y:S02]  /*5e910*/  STL.64 [R1+0x830], R4 ;  /* 0x0008300401007387 */ /* 0x000fe40000100a00 */
[----:B------:R0:W-:Y:S02]  /*5e920*/  STL.64 [R1+0x838], R6 ;  /* 0x0008380601007387 */ /* 0x0001e40000100a00 */
[C---:B0-----:R-:W-:Y:S02]  /*5e930*/  FMUL R6, R19.reuse, R18 ;  /* 0x0000001213067220 */ /* 0x041fe40000400000 */
[----:B------:R-:W-:Y:S01]  /*5e940*/  FMUL R7, R19, R17 ;  /* 0x0000001113077220 */ /* 0x000fe20000400000 */
[C---:B--2---:R-:W-:Y:S01]  /*5e950*/  HMMA.16816.F32.BF16 R12, R8.reuse, R24, R12 ;  /* 0x00000018080c723c */ /* 0x044fe2000004180c */
[C---:B------:R-:W-:Y:S02]  /*5e960*/  FMUL R4, R3.reuse, R27 ;  /* 0x0000001b03047220 */ /* 0x040fe40000400000 */
[----:B------:R-:W-:Y:S01]  /*5e970*/  FMUL R5, R3, R26 ;  /* 0x0000001a03057220 */ /* 0x000fe20000400000 */
[----:B------:R-:W2:Y:S06]  /*5e980*/  LDL.LU.64 R24, [R1+0x27c0] ;  /* 0x0027c00001187983 */ /* 0x000eac0000300a00 */
[----:B------:R-:W-:Y:S11]  /*5e990*/  HMMA.16816.F32.BF16 R4, R8, R20, R4 ;  /* 0x000000140804723c */ /* 0x000ff60000041804 */
[----:B------:R-:W-:Y:S02]  /*5e9a0*/  @!UPT UIADD3 URZ, URZ, URZ, URZ ;  /* 0x0000003f3f3ff290 */ /* 0x000fe4000fffe03f */
[----:B------:R-:W-:Y:S01]  /*5e9b0*/  STL.64 [R1+0x820], R12 ;  /* 0x0008200c01007387 */ /* 0x000fe20000100a00 */
[----:B------:R0:W-:Y:S03]  /*5e9c0*/  STL.64 [R1+0x828], R14 ;  /* 0x0008280e01007387 */ /* 0x0001e60000100a00 */
[----:B0-----:R-:W2:Y:S01]  /*5e9d0*/  LDL.LU R15, [R1+0xeb0] ;  /* 0x000eb000010f7983 */ /* 0x001ea20000300800 */
[----:B------:R-:W3:Y:S02]  /*5e9e0*/  LDL.LU R27, [R1+0xec0] ;  /* 0x000ec000011b7983 */ /* 0x000ee40000300800 */
[----:B------:R-:W3:Y:S02]  /*5e9f0*/  LDL.LU R26, [R1+0xec4] ;  /* 0x000ec400011a7983 */ /* 0x000ee40000300800 */
[----:B------:R-:W3:Y:S01]  /*5ea00*/  LDL.LU R18, [R1+0xec8] ;  /* 0x000ec80001127983 */ /* 0x000ee20000300800 */
[----:B------:R-:W3:Y:S01]  /*5ea10*/  LDL.LU R17, [R1+0xecc] ;  /* 0x000ecc0001117983 */ /* 0x000ee20000300800 */
[----:B------:R-:W3:Y:S02]  /*5ea20*/  LDL.LU R20, [R1+0x27bc] ;  /* 0x0027bc0001147983 */ /* 0x000ee40000300800 */
[----:B----4-:R-:W-:-:S02]  /*5ea30*/  FMUL R14, R19, R22 ;  /* 0x00000016130e7220 */ /* 0x010fc40000400000 */
[----:B------:R-:W4:Y:S01]  /*5ea40*/  LDL.LU R22, [R1+0xedc] ;  /* 0x000edc0001167983 */ /* 0x000f220000300800 */
[----:B------:R0:W-:Y:S02]  /*5ea50*/  STL.64 [R1+0x810], R4 ;  /* 0x0008100401007387 */ /* 0x0001e40000100a00 */
[----:B------:R-:W-:Y:S02]  /*5ea60*/  STL.64 [R1+0x818], R6 ;  /* 0x0008180601007387 */ /* 0x000fe40000100a00 */
[----:B--2---:R-:W-:Y:S02]  /*5ea70*/  FMUL R12, R3, R15 ;  /* 0x0000000f030c7220 */ /* 0x004fe40000400000 */
[----:B---3--:R-:W-:Y:S02]  /*5ea80*/  FMUL R15, R19, R20 ;  /* 0x00000014130f7220 */ /* 0x008fe40000400000 */
[----:B------:R-:W2:Y:S01]  /*5ea90*/  LDL.64 R20, [R1+0x240] ;  /* 0x0002400001147983 */ /* 0x000ea20000100a00 */
[----:B----4-:R-:W-:Y:S02]  /*5eaa0*/  STL [R1+0x27a8], R22 ;  /* 0x0027a81601007387 */ /* 0x010fe40000100800 */
[----:B------:R-:W-:-:S02]  /*5eab0*/  FMUL R13, R3, R23 ;  /* 0x00000017030d7220 */ /* 0x000fc40000400000 */
[C---:B0-----:R-:W-:Y:S02]  /*5eac0*/  FMUL R4, R3.reuse, R27 ;  /* 0x0000001b03047220 */ /* 0x041fe40000400000 */
[----:B------:R-:W-:-:S03]  /*5ead0*/  FMUL R5, R3, R26 ;  /* 0x0000001a03057220 */ /* 0x000fc60000400000 */
[----:B------:R-:W-:Y:S01]  /*5eae0*/  HMMA.16816.F32.BF16 R12, R8, R24, R12 ;  /* 0x00000018080c723c */ /* 0x000fe2000004180c */
[----:B--2---:R0:W-:Y:S04]  /*5eaf0*/  STL.64 [R1+0x27a0], R20 ;  /* 0x0027a01401007387 */ /* 0x0041e80000100a00 */
[----:B0-----:R-:W2:Y:S01]  /*5eb00*/  LDL R20, [R1+0x270] ;  /* 0x0002700001147983 */ /* 0x001ea20000100800 */
[----:B------:R-:W-:Y:S02]  /*5eb10*/  MOV R21, R28 ;  /* 0x0000001c00157202 */ /* 0x000fe40000000f00 */
[----:B------:R-:W3:Y:S02]  /*5eb20*/  LDL.LU R28, [R1+0xed0] ;  /* 0x000ed000011c7983 */ /* 0x000ee40000300800 */
[----:B------:R-:W4:Y:S01]  /*5eb30*/  LDL.LU R23, [R1+0xed4] ;  /* 0x000ed40001177983 */ /* 0x000f220000300800 */
[----:B------:R-:W3:Y:S01]  /*5eb40*/  LDL.LU R22, [R1+0xed8] ;  /* 0x000ed80001167983 */ /* 0x000ee20000300800 */
[----:B------:R-:W3:Y:S02]  /*5eb50*/  LDL.LU R27, [R1+0x27b8] ;  /* 0x0027b800011b7983 */ /* 0x000ee40000300800 */
[----:B------:R-:W3:Y:S02]  /*5eb60*/  LDL.LU.64 R24, [R1+0x27b0] ;  /* 0x0027b00001187983 */ /* 0x000ee40000300a00 */
[----:B------:R-:W3:Y:S02]  /*5eb70*/  LDL R26, [R1+0xe48] ;  /* 0x000e4800011a7983 */ /* 0x000ee40000100800 */
[----:B------:R-:W-:-:S02]  /*5eb80*/  FMUL R6, R19, R18 ;  /* 0x0000001213067220 */ /* 0x000fc40000400000 */
[----:B------:R-:W-:-:S03]  /*5eb90*/  FMUL R7, R19, R17 ;  /* 0x0000001113077220 */ /* 0x000fc60000400000 */
[----:B------:R-:W-:Y:S01]  /*5eba0*/  STL.64 [R1+0x800], R12 ;  /* 0x0008000c01007387 */ /* 0x000fe20000100a00 */
[----:B------:R0:W-:Y:S03]  /*5ebb0*/  STL.64 [R1+0x808], R14 ;  /* 0x0008080e01007387 */ /* 0x0001e60000100a00 */
[----:B--2---:R-:W-:Y:S01]  /*5ebc0*/  HMMA.16816.F32.BF16 R4, R8, R20, R4 ;  /* 0x000000140804723c */ /* 0x004fe20000041804 */
[----:B---3--:R-:W-:Y:S01]  /*5ebd0*/  STL.64 [R1+0x2788], R26 ;  /* 0x0027881a01007387 */ /* 0x008fe20000100a00 */
[----:B------:R1:W-:Y:S02]  /*5ebe0*/  STL.64 [R1+0x2780], R24 ;  /* 0x0027801801007387 */ /* 0x0003e40000100a00 */
[----:B------:R-:W2:Y:S02]  /*5ebf0*/  LDL.LU R18, [R1+0xee0] ;  /* 0x000ee00001127983 */ /* 0x000ea40000300800 */
[----:B------:R-:W3:Y:S02]  /*5ec00*/  LDL.LU R17, [R1+0xee4] ;  /* 0x000ee40001117983 */ /* 0x000ee40000300800 */
[----:B0-----:R-:W-:-:S02]  /*5ec10*/  FMUL R14, R19, R22 ;  /* 0x00000016130e7220 */ /* 0x001fc40000400000 */
[----:B-1----:R-:W-:Y:S01]  /*5ec20*/  IMAD.MOV.U32 R25, RZ, RZ, R2 ;  /* 0x000000ffff197224 */ /* 0x002fe200078e0002 */
[----:B------:R-:W-:Y:S01]  /*5ec30*/  MOV R24, R16 ;  /* 0x0000001000187202 */ /* 0x000fe20000000f00 */
[----:B------:R-:W2:Y:S01]  /*5ec40*/  LDL.LU R2, [R1+0xee8] ;  /* 0x000ee80001027983 */ /* 0x000ea20000300800 */
[----:B------:R-:W2:Y:S02]  /*5ec50*/  LDL.LU R16, [R1+0xeec] ;  /* 0x000eec0001107983 */ /* 0x000ea40000300800 */
[----:B------:R-:W2:Y:S02]  /*5ec60*/  LDL.LU R22, [R1+0x27a8] ;  /* 0x0027a80001167983 */ /* 0x000ea40000300800 */
[----:B------:R-:W2:Y:S01]  /*5ec70*/  LDL.LU.64 R20, [R1+0x27a0] ;  /* 0x0027a00001147983 */ /* 0x000ea20000300a00 */
[----:B------:R-:W2:Y:S05]  /*5ec80*/  LDL.LU R27, [R1+0xef4] ;  /* 0x000ef400011b7983 */ /* 0x000eaa0000300800 */
[----:B------:R-:W-:Y:S02]  /*5ec90*/  STL.64 [R1+0x7f0], R4 ;  /* 0x0007f00401007387 */ /* 0x000fe40000100a00 */
[----:B------:R-:W-:Y:S02]  /*5eca0*/  STL.64 [R1+0x7f8], R6 ;  /* 0x0007f80601007387 */ /* 0x000fe40000100a00 */
[----:B------:R-:W2:Y:S02]  /*5ecb0*/  LDL.LU R26, [R1+0xef8] ;  /* 0x000ef800011a7983 */ /* 0x000ea40000300800 */
[----:B------:R-:W-:-:S02]  /*5ecc0*/  FMUL R12, R3, R28 ;  /* 0x0000001c030c7220 */ /* 0x000fc40000400000 */
[----:B----4-:R-:W-:Y:S01]  /*5ecd0*/  FMUL R13, R3, R23 ;  /* 0x00000017030d7220 */ /* 0x010fe20000400000 */
[----:B--2---:R-:W-:Y:S01]  /*5ece0*/  STL.64 [R1+0x2798], R26 ;  /* 0x0027981a01007387 */ /* 0x004fe20000100a00 */
[----:B------:R0:W-:Y:S03]  /*5ecf0*/  STL.64 [R1+0x2790], R24 ;  /* 0x0027901801007387 */ /* 0x0001e60000100a00 */
[----:B0-----:R-:W2:Y:S01]  /*5ed00*/  LDL.64 R24, [R1+0x260] ;  /* 0x0002600001187983 */ /* 0x001ea20000100a00 */
[C---:B------:R-:W-:Y:S02]  /*5ed10*/  FMUL R15, R19.reuse, R22 ;  /* 0x00000016130f7220 */ /* 0x040fe40000400000 */
[----:B------:R-:W4:Y:S02]  /*5ed20*/  LDL.LU R23, [R1+0xf04] ;  /* 0x000f040001177983 */ /* 0x000f240000300800 */
[----:B------:R-:W3:Y:S01]  /*5ed30*/  LDL.LU R22, [R1+0xf08] ;  /* 0x000f080001167983 */ /* 0x000ee20000300800 */
[----:B------:R-:W3:Y:S01]  /*5ed40*/  LDL R28, [R1+0xe44] ;  /* 0x000e4400011c7983 */ /* 0x000ee20000100800 */
[----:B------:R-:W3:Y:S02]  /*5ed50*/  LDL.LU.64 R26, [R1+0x2798] ;  /* 0x00279800011a7983 */ /* 0x000ee40000300a00 */
[----:B------:R-:W-:Y:S01]  /*5ed60*/  FMUL R6, R19, R2 ;  /* 0x0000000213067220 */ /* 0x000fe20000400000 */
[----:B--2---:R-:W-:Y:S01]  /*5ed70*/  HMMA.16816.F32.BF16 R12, R8, R24, R12 ;  /* 0x00000018080c723c */ /* 0x004fe2000004180c */
[----:B------:R-:W-:Y:S11]  /*5ed80*/  MOV R2, R25 ;  /* 0x0000001900027202 */ /* 0x000ff60000000f00 */
[----:B------:R-:W-:Y:S11]  /*5ed90*/  @!UPT UIADD3 URZ, URZ, URZ, URZ ;  /* 0x0000003f3f3ff290 */ /* 0x000ff6000fffe03f */
[----:B------:R-:W-:Y:S01]  /*5eda0*/  STL.64 [R1+0x7e0], R12 ;  /* 0x0007e00c01007387 */ /* 0x000fe20000100a00 */
[----:B------:R0:W-:Y:S02]  /*5edb0*/  STL.64 [R1+0x7e8], R14 ;  /* 0x0007e80e01007387 */ /* 0x0001e40000100a00 */
[----:B------:R-:W2:Y:S01]  /*5edc0*/  LDL.LU.64 R24, [R1+0x2790] ;  /* 0x0027900001187983 */ /* 0x000ea20000300a00 */
[----:B0-----:R-:W4:Y:S01]  /*5edd0*/  LDL.LU R14, [R1+0xef0] ;  /* 0x000ef000010e7983 */ /* 0x001f220000300800 */
[----:B------:R-:W4:Y:S02]  /*5ede0*/  LDL.LU R15, [R1+0xefc] ;  /* 0x000efc00010f7983 */ /* 0x000f240000300800 */
[----:B------:R0:W-:Y:S02]  /*5edf0*/  STL [R1+0x2720], R2 ;  /* 0x0027200201007387 */ /* 0x0001e40000100800 */
[----:B0-----:R-:W4:Y:S01]  /*5ee00*/  LDL.LU R2, [R1+0xf00] ;  /* 0x000f000001027983 */ /* 0x001f220000300800 */
[----:B------:R-:W-:-:S02]  /*5ee10*/  FMUL R4, R3, R18 ;  /* 0x0000001203047220 */ /* 0x000fc40000400000 */
[----:B---3--:R-:W-:Y:S02]  /*5ee20*/  FMUL R5, R3, R17 ;  /* 0x0000001103057220 */ /* 0x008fe40000400000 */
[----:B------:R-:W-:Y:S02]  /*5ee30*/  FMUL R7, R19, R16 ;  /* 0x0000001013077220 */ /* 0x000fe40000400000 */
[C---:B------:R-:W-:Y:S01]  /*5ee40*/  FMUL R13, R3.reuse, R27 ;  /* 0x0000001b030d7220 */ /* 0x040fe20000400000 */
[----:B------:R-:W3:Y:S01]  /*5ee50*/  LDL.LU R16, [R1+0xf10] ;  /* 0x000f100001107983 */ /* 0x000ee20000300800 */
[----:B------:R-:W3:Y:S02]  /*5ee60*/  LDL.LU R17, [R1+0xf14] ;  /* 0x000f140001117983 */ /* 0x000ee40000300800 */
[----:B------:R-:W3:Y:S01]  /*5ee70*/  LDL.LU R18, [R1+0xf18] ;  /* 0x000f180001127983 */ /* 0x000ee20000300800 */
[----:B--2---:R-:W-:Y:S01]  /*5ee80*/  HMMA.16816.F32.BF16 R4, R8, R24, R4 ;  /* 0x000000180804723c */ /* 0x004fe20000041804 */
[----:B----4-:R-:W-:-:S02]  /*5ee90*/  FMUL R12, R3, R14 ;  /* 0x0000000e030c7220 */ /* 0x010fc40000400000 */
[C---:B------:R-:W-:Y:S02]  /*5eea0*/  FMUL R14, R19.reuse, R26 ;  /* 0x0000001a130e7220 */ /* 0x040fe40000400000 */
[----:B------:R-:W-:Y:S01]  /*5eeb0*/  FMUL R15, R19, R15 ;  /* 0x0000000f130f7220 */ /* 0x000fe20000400000 */
[----:B------:R-:W2:Y:S01]  /*5eec0*/  LDL.LU.64 R26, [R1+0x2788] ;  /* 0x00278800011a7983 */ /* 0x000ea20000300a00 */
[----:B------:R-:W4:Y:S05]  /*5eed0*/  LDL.LU.64 R24, [R1+0x2780] ;  /* 0x0027800001187983 */ /* 0x000f2a0000300a00 */
[----:B------:R-:W-:Y:S11]  /*5eee0*/  HMMA.16816.F32.BF16 R12, R8, R20, R12 ;  /* 0x00000014080c723c */ /* 0x000ff6000004180c */
[----:B------:R0:W-:Y:S01]  /*5eef0*/  STL.64 [R1+0x7d0], R4 ;  /* 0x0007d00401007387 */ /* 0x0001e20000100a00 */
[----:B------:R1:W-:Y:S02]  /*5ef00*/  STL.64 [R1+0x7d8], R6 ;  /* 0x0007d80601007387 */ /* 0x0003e40000100a00 */
[----:B0-----:R-:W-:Y:S01]  /*5ef10*/  FMUL R5, R3, R23 ;  /* 0x0000001703057220 */ /* 0x001fe20000400000 */
[----:B-1----:R-:W2:Y:S01]  /*5ef20*/  LDL.LU R7, [R1+0xf0c] ;  /* 0x000f0c0001077983 */ /* 0x002ea20000300800 */
[----:B------:R-:W-:-:S02]  /*5ef30*/  FMUL R6, R19, R22 ;  /* 0x0000001613067220 */ /* 0x000fc40000400000 */
[----:B------:R-:W-:Y:S02]  /*5ef40*/  FMUL R4, R3, R2 ;  /* 0x0000000203047220 */ /* 0x000fe40000400000 */
[----:B------:R-:W2:Y:S01]  /*5ef50*/  LDL.LU.64 R22, [R1+0x2778] ;  /* 0x0027780001167983 */ /* 0x000ea20000300a00 */
[----:B------:R-:W-:Y:S02]  /*5ef60*/  MOV R2, R21 ;  /* 0x0000001500027202 */ /* 0x000fe40000000f00 */
[----:B------:R-:W-:Y:S01]  /*5ef70*/  STL.64 [R1+0x7c0], R12 ;  /* 0x0007c00c01007387 */ /* 0x000fe20000100a00 */
[----:B------:R0:W-:Y:S02]  /*5ef80*/  STL.64 [R1+0x7c8], R14 ;  /* 0x0007c80e01007387 */ /* 0x0001e40000100a00 */
[----:B------:R-:W2:Y:S01]  /*5ef90*/  LDL.LU.64 R20, [R1+0x2770] ;  /* 0x0027700001147983 */ /* 0x000ea20000300a00 */
[----:B0-----:R-:W2:Y:S01]  /*5efa0*/  LDL.LU R15, [R1+0x1250] ;  /* 0x00125000010f7983 */ /* 0x001ea20000300800 */
[----:B------:R-:W2:Y:S02]  /*5efb0*/  LDL.LU R19, [R1+0xf1c] ;  /* 0x000f1c0001137983 */ /* 0x000ea40000300800 */
[----:B------:R0:W-:Y:S02]  /*5efc0*/  STL [R1+0x2758], R2 ;  /* 0x0027580201007387 */ /* 0x0001e40000100800 */
[----:B0-----:R-:W2:Y:S02]  /*5efd0*/  LDL R2, [R1+0xe10] ;  /* 0x000e100001027983 */ /* 0x001ea40000100800 */
[----:B--2---:R-:W-:-:S07]  /*5efe0*/  FMUL R7, R2, R7 ;  /* 0x0000000702077220 */ /* 0x004fce0000400000 */
[----:B------:R-:W-:Y:S11]  /*5eff0*/  HMMA.16816.F32.BF16 R4, R8, R20, R4 ;  /* 0x000000140804723c */ /* 0x000ff60000041804 */
[----:B------:R-:W-:Y:S11]  /*5f000*/  @!UPT UIADD3 URZ, URZ, URZ, URZ ;  /* 0x0000003f3f3ff290 */ /* 0x000ff6000fffe03f */
[----:B------:R-:W-:Y:S01]  /*5f010*/  @!UPT UIADD3 URZ, URZ, URZ, URZ ;  /* 0x0000003f3f3ff290 */ /* 0x000fe2000fffe03f */
[----:B------:R-:W-:Y:S01]  /*5f020*/  STL.64 [R1+0x7b0], R4 ;  /* 0x0007b00401007387 */ /* 0x000fe20000100a00 */
[----:B------:R0:W-:Y:S03]  /*5f030*/  STL.64 [R1+0x7b8], R6 ;  /* 0x0007b80601007387 */ /* 0x0001e60000100a00 */
[----:B0-----:R-:W2:Y:S01]  /*5f040*/  LDL.LU R7, [R1+0x1254] ;  /* 0x0012540001077983 */ /* 0x001ea20000300800 */
[----:B------:R-:W-:Y:S02]  /*5f050*/  FADD R12, -R26, R15 ;  /* 0x0000000f1a0c7221 */ /* 0x000fe40000000100 */
[----:B------:R-:W3:Y:S02]  /*5f060*/  LDL.LU R26, [R1+0xf20] ;  /* 0x000f2000011a7983 */ /* 0x000ee40000300800 */
[----:B------:R-:W3:Y:S01]  /*5f070*/  LDL.LU R13, [R1+0xf24] ;  /* 0x000f2400010d7983 */ /* 0x000ee20000300800 */
[----:B------:R-:W3:Y:S01]  /*5f080*/  LDL.LU R14, [R1+0xf28] ;  /* 0x000f2800010e7983 */ /* 0x000ee20000300800 */
[----:B------:R-:W3:Y:S02]  /*5f090*/  LDL.LU R15, [R1+0xf2c] ;  /* 0x000f2c00010f7983 */ /* 0x000ee40000300800 */
[----:B------:R0:W-:Y:S02]  /*5f0a0*/  STL.64 [R1+0x26e0], R22 ;  /* 0x0026e01601007387 */ /* 0x0001e40000100a00 */
[----:B------:R1:W-:Y:S01]  /*5f0b0*/  STL.64 [R1+0x26d8], R20 ;  /* 0x0026d81401007387 */ /* 0x0003e20000100a00 */
[----:B0-----:R-:W3:Y:S01]  /*5f0c0*/  LDL.LU R23, [R1+0xf30] ;  /* 0x000f300001177983 */ /* 0x001ee20000300800 */
[----:B------:R-:W3:Y:S02]  /*5f0d0*/  LDL.LU R22, [R1+0xf34] ;  /* 0x000f340001167983 */ /* 0x000ee40000300800 */
[----:B-1----:R-:W3:Y:S02]  /*5f0e0*/  LDL.LU R21, [R1+0xf38] ;  /* 0x000f380001157983 */ /* 0x002ee40000300800 */
[----:B------:R-:W3:Y:S02]  /*5f0f0*/  LDL.LU R20, [R1+0xf3c] ;  /* 0x000f3c0001147983 */ /* 0x000ee40000300800 */
[----:B--2---:R-:W-:-:S02]  /*5f100*/  FADD R28, -R28, R7 ;  /* 0x000000071c1c7221 */ /* 0x004fc40000000100 */
[----:B------:R-:W0:Y:S04]  /*5f110*/  LDSM.16.M88.4 R4, [R29+0x33800] ;  /* 0x033800001d04783b */ /* 0x000e280000000200 */
[----:B0-----:R-:W-:Y:S01]  /*5f120*/  STL.64 [R1+0x2750], R6 ;  /* 0x0027500601007387 */ /* 0x001fe20000100a00 */
[----:B------:R0:W-:Y:S03]  /*5f130*/  STL.64 [R1+0x2748], R4 ;  /* 0x0027480401007387 */ /* 0x0001e60000100a00 */
[----:B0-----:R-:W2:Y:S01]  /*5f140*/  LDL.64 R4, [R1+0x220] ;  /* 0x0002200001047983 */ /* 0x001ea20000100a00 */
[C---:B---3--:R-:W-:Y:S02]  /*5f150*/  FMUL R16, R3.reuse, R16 ;  /* 0x0000001003107220 */ /* 0x048fe40000400000 */
[----:B------:R-:W-:-:S02]  /*5f160*/  FMUL R17, R3, R17 ;  /* 0x0000001103117220 */ /* 0x000fc40000400000 */
[C---:B------:R-:W-:Y:S02]  /*5f170*/  FMUL R18, R2.reuse, R18 ;  /* 0x0000001202127220 */ /* 0x040fe40000400000 */
[----:B------:R-:W-:Y:S02]  /*5f180*/  FMUL R19, R2, R19 ;  /* 0x0000001302137220 */ /* 0x000fe40000400000 */
[----:B------:R-:W-:Y:S02]  /*5f190*/  FMUL R29, R12, 1.4426950216293334961 ;  /* 0x3fb8aa3b0c1d7820 */ /* 0x000fe40000400000 */
[C---:B------:R-:W-:Y:S02]  /*5f1a0*/  FMUL R12, R3.reuse, R26 ;  /* 0x0000001a030c7220 */ /* 0x040fe40000400000 */
[----:B------:R-:W-:Y:S02]  /*5f1b0*/  FMUL R13, R3, R13 ;  /* 0x0000000d030d7220 */ /* 0x000fe40000400000 */
[----:B------:R-:W-:-:S02]  /*5f1c0*/  FMUL R14, R2, R14 ;  /* 0x0000000e020e7220 */ /* 0x000fc40000400000 */
[----:B------:R-:W-:-:S07]  /*5f1d0*/  FMUL R15, R2, R15 ;  /* 0x0000000f020f7220 */ /* 0x000fce0000400000 */
[C---:B----4-:R-:W-:Y:S08]  /*5f1e0*/  HMMA.16816.F32.BF16 R12, R8.reuse, R24, R12 ;  /* 0x00000018080c723c */ /* 0x050ff0000004180c */
[----:B--2---:R-:W-:Y:S01]  /*5f1f0*/  HMMA.16816.F32.BF16 R16, R8, R4, R16 ;  /* 0x000000040810723c */ /* 0x004fe20000041810 */
[----:B------:R-:W-:Y:S11]  /*5f200*/  MOV R26, R4 ;  /* 0x00000004001a7202 */ /* 0x000ff60000000f00 */
[----:B------:R-:W-:Y:S11]  /*5f210*/  @!UPT UIADD3 URZ, URZ, URZ, URZ ;  /* 0x0000003f3f3ff290 */ /* 0x000ff6000fffe03f */
[----:B------:R-:W-:Y:S01]  /*5f220*/  STL.64 [R1+0x7a0], R16 ;  /* 0x0007a01001007387 */ /* 0x000fe20000100a00 */
[----:B------:R0:W-:Y:S02]  /*5f230*/  STL.64 [R1+0x7a8], R18 ;  /* 0x0007a81201007387 */ /* 0x0001e40000100a00 */
[----:B------:R-:W2:Y:S02]  /*5f240*/  LDL R4, [R1+0x1f0] ;  /* 0x0001f00001047983 */ /* 0x000ea40000100800 */
[----:B------:R-:W2:Y:S01]  /*5f250*/  LDL R5, [R1+0x1f4] ;  /* 0x0001f40001057983 */ /* 0x000ea20000100800 */
[----:B------:R-:W-:Y:S01]  /*5f260*/  STL.64 [R1+0x26f0], R26 ;  /* 0x0026f01a01007387 */ /* 0x000fe20000100a00 */
[----:B------:R-:W-:Y:S02]  /*5f270*/  STL.64 [R1+0x26e8], R24 ;  /* 0x0026e81801007387 */ /* 0x000fe40000100a00 */
[----:B------:R1:W-:Y:S02]  /*5f280*/  STL.64 [R1+0x790], R12 ;  /* 0x0007900c01007387 */ /* 0x0003e40000100a00 */
[----:B------:R-:W-:Y:S02]  /*5f290*/  STL.64 [R1+0x798], R14 ;  /* 0x0007980e01007387 */ /* 0x000fe40000100a00 */
[----:B0-----:R-:W-:-:S02]  /*5f2a0*/  FMUL R19, R2, R20 ;  /* 0x0000001402137220 */ /* 0x001fc40000400000 */
[----:B------:R-:W-:Y:S01]  /*5f2b0*/  FMUL R18, R2, R21 ;  /* 0x0000001502127220 */ /* 0x000fe20000400000 */
[----:B------:R-:W3:Y:S01]  /*5f2c0*/  LDL.LU R20, [R1+0x2a0] ;  /* 0x0002a00001147983 */ /* 0x000ee20000300800 */
[----:B------:R-:W3:Y:S02]  /*5f2d0*/  LDL.LU R21, [R1+0x2a4] ;  /* 0x0002a40001157983 */ /* 0x000ee40000300800 */
[----:B-1----:R-:W4:Y:S01]  /*5f2e0*/  LDL.LU R12, [R1+0xf40] ;  /* 0x000f4000010c7983 */ /* 0x002f220000300800 */
[----:B---3--:R0:W-:Y:S04]  /*5f2f0*/  STL.64 [R1+0x2740], R20 ;  /* 0x0027401401007387 */ /* 0x0081e80000100a00 */
[----:B0-----:R-:W3:Y:S01]  /*5f300*/  LDL.LU R20, [R1+0x2e0] ;  /* 0x0002e00001147983 */ /* 0x001ee20000300800 */
[----:B------:R-:W-:Y:S01]  /*5f310*/  MOV R21, R0 ;  /* 0x0000000000157202 */ /* 0x000fe20000000f00 */
[----:B------:R-:W2:Y:S02]  /*5f320*/  LDL.LU R7, [R1+0xf44] ;  /* 0x000f440001077983 */ /* 0x000ea40000300800 */
[----:B------:R-:W2:Y:S01]  /*5f330*/  LDL.LU R0, [R1+0xf48] ;  /* 0x000f480001007983 */ /* 0x000ea20000300800 */
[----:B------:R-:W2:Y:S01]  /*5f340*/  LDL.LU R6, [R1+0xf4c] ;  /* 0x000f4c0001067983 */ /* 0x000ea20000300800 */
[----:B------:R-:W-:-:S02]  /*5f350*/  FMUL R16, R3, R23 ;  /* 0x0000001703107220 */ /* 0x000fc40000400000 */
[----:B------:R-:W-:Y:S01]  /*5f360*/  FMUL R17, R3, R22 ;  /* 0x0000001603117220 */ /* 0x000fe20000400000 */
[----:B--2---:R-:W-:Y:S01]  /*5f370*/  STL [R1+0x2768], R6 ;  /* 0x0027680601007387 */ /* 0x004fe20000100800 */
[----:B------:R0:W-:Y:S03]  /*5f380*/  STL.64 [R1+0x2760], R4 ;  /* 0x0027600401007387 */ /* 0x0001e60000100a00 */
[----:B0-----:R-:W2:Y:S01]  /*5f390*/  LDL.LU.64 R4, [R1+0x200] ;  /* 0x0002000001047983 */ /* 0x001ea20000300a00 */
[----:B------:R-:W3:Y:S02]  /*5f3a0*/  LDL.LU R24, [R1+0x2b0] ;  /* 0x0002b00001187983 */ /* 0x000ee40000300800 */
[----:B------:R-:W3:Y:S02]  /*5f3b0*/  LDL.LU R25, [R1+0x2b4] ;  /* 0x0002b40001197983 */ /* 0x000ee40000300800 */
[----:B------:R-:W-:Y:S01]  /*5f3c0*/  FMUL R14, R2, R0 ;  /* 0x00000000020e7220 */ /* 0x000fe20000400000 */
[----:B--2---:R-:W-:Y:S01]  /*5f3d0*/  HMMA.16816.F32.BF16 R16, R8, R4, R16 ;  /* 0x000000040810723c */ /* 0x004fe20000041810 */
[----:B---3--:R0:W-:Y:S04]  /*5f3e0*/  STL.64 [R1+0x2728], R24 ;  /* 0x0027281801007387 */ /* 0x0081e80000100a00 */
[----:B0-----:R-:W2:Y:S01]  /*5f3f0*/  LDL.LU R24, [R1+0x2c0] ;  /* 0x0002c00001187983 */ /* 0x001ea20000300800 */
[----:B------:R-:W2:Y:S02]  /*5f400*/  LDL.LU R25, [R1+0x2c4] ;  /* 0x0002c40001197983 */ /* 0x000ea40000300800 */
[----:B------:R-:W3:Y:S02]  /*5f410*/  LDL.LU R27, [R1+0xf60] ;  /* 0x000f6000011b7983 */ /* 0x000ee40000300800 */
[----:B------:R-:W2:Y:S01]  /*5f420*/  LDL.LU R26, [R1+0xf64] ;  /* 0x000f6400011a7983 */ /* 0x000ea20000300800 */
[----:B------:R-:W2:Y:S01]  /*5f430*/  LDL.LU R23, [R1+0xf68] ;  /* 0x000f680001177983 */ /* 0x000ea20000300800 */
[----:B------:R-:W2:Y:S11]  /*5f440*/  LDL.LU R22, [R1+0xf6c] ;  /* 0x000f6c0001167983 */ /* 0x000eb60000300800 */
[----:B------:R0:W-:Y:S01]  /*5f450*/  STL.64 [R1+0x780], R16 ;  /* 0x0007801001007387 */ /* 0x0001e20000100a00 */
[----:B------:R-:W-:Y:S02]  /*5f460*/  STL.64 [R1+0x788], R18 ;  /* 0x0007881201007387 */ /* 0x000fe40000100a00 */
[----:B------:R-:W2:Y:S02]  /*5f470*/  LDL.LU R6, [R1+0x2768] ;  /* 0x0027680001067983 */ /* 0x000ea40000300800 */
[----:B------:R-:W-:Y:S01]  /*5f480*/  IMAD.MOV.U32 R0, RZ, RZ, R4 ;  /* 0x000000ffff007224 */ /* 0x000fe200078e0004 */
[----:B0-----:R-:W-:-:S02]  /*5f490*/  MOV R16, R5 ;  /* 0x0000000500107202 */ /* 0x001fc40000000f00 */
[----:B------:R-:W3:Y:S01]  /*5f4a0*/  LDL.LU.64 R4, [R1+0x2760] ;  /* 0x0027600001047983 */ /* 0x000ee20000300a00 */
[C---:B----4-:R-:W-:Y:S02]  /*5f4b0*/  FMUL R12, R3.reuse, R12 ;  /* 0x0000000c030c7220 */ /* 0x050fe40000400000 */
[----:B------:R-:W-:Y:S02]  /*5f4c0*/  FMUL R13, R3, R7 ;  /* 0x00000007030d7220 */ /* 0x000fe40000400000 */
[----:B------:R-:W-:Y:S02]  /*5f4d0*/  FMUL R28, R28, 1.4426950216293334961 ;  /* 0x3fb8aa3b1c1c7820 */ /* 0x000fe40000400000 */
[----:B--2---:R-:W-:Y:S02]  /*5f4e0*/  FMUL R15, R2, R6 ;  /* 0x00000006020f7220 */ /* 0x004fe40000400000 */
[----:B------:R-:W2:Y:S01]  /*5f4f0*/  LDL.LU R2, [R1+0x2758] ;  /* 0x0027580001027983 */ /* 0x000ea20000300800 */
[----:B------:R-:W4:Y:S04]  /*5f500*/  LDL.LU.64 R6, [R1+0x2750] ;  /* 0x0027500001067983 */ /* 0x000f280000300a00 */
[----:B---3--:R-:W-:Y:S01]  /*5f510*/  HMMA.16816.F32.BF16 R8, R8, R4, R12 ;  /* 0x000000040808723c */ /* 0x008fe2000004180c */
[----:B------:R-:W4:Y:S01]  /*5f520*/  LDL.LU.64 R4, [R1+0x2748] ;  /* 0x0027480001047983 */ /* 0x000f220000300a00 */
[----:B------:R-:W0:Y:S08]  /*5f530*/  MUFU.EX2 R29, R29 ;  /* 0x0000001d001d7308 */ /* 0x000e300000000800 */
[----:B------:R-:W1:Y:S01]  /*5f540*/  MUFU.EX2 R28, R28 ;  /* 0x0000001c001c7308 */ /* 0x000e620000000800 */
[----:B------:R-:W3:Y:S01]  /*5f550*/  LDL.LU R14, [R1+0xf70] ;  /* 0x000f7000010e7983 */ /* 0x000ee20000300800 */
[----:B------:R-:W2:Y:S11]  /*5f560*/  LDL.LU R15, [R1+0xf74] ;  /* 0x000f7400010f7983 */ /* 0x000eb60000300800 */
[----:B------:R0:W-:Y:S01]  /*5f570*/  STL.64 [R1+0x760], R8 ;  /* 0x0007600801007387 */ /* 0x0001e20000100a00 */
[----:B------:R1:W-:Y:S02]  /*5f580*/  STL.64 [R1+0x768], R10 ;  /* 0x0007680a01007387 */ /* 0x0003e40000100a00 */
[----:B------:R-:W2:Y:S02]  /*5f590*/  LDL.LU R17, [R1+0xf78] ;  /* 0x000f780001117983 */ /* 0x000ea40000300800 */
[----:B------:R-:W2:Y:S02]  /*5f5a0*/  LDL.LU R3, [R1+0xf7c] ;  /* 0x000f7c0001037983 */ /* 0x000ea40000300800 */
[----:B0-----:R-:W-:-:S02]  /*5f5b0*/  FMUL R8, R29, R27 ;  /* 0x0000001b1d087220 */ /* 0x001fc40000400000 */
[----:B------:R-:W-:Y:S02]  /*5f5c0*/  FMUL R9, R29, R26 ;  /* 0x0000001a1d097220 */ /* 0x000fe40000400000 */
[C---:B-1----:R-:W-:Y:S02]  /*5f5d0*/  FMUL R10, R28.reuse, R23 ;  /* 0x000000171c0a7220 */ /* 0x042fe40000400000 */
[----:B------:R-:W-:-:S07]  /*5f5e0*/  FMUL R11, R28, R22 ;  /* 0x000000161c0b7220 */ /* 0x000fce0000400000 */
[----:B----4-:R-:W-:Y:S01]  /*5f5f0*/  HMMA.16816.F32.BF16 R8, R4, R20, R8 ;  /* 0x000000140408723c */ /* 0x010fe20000041808 */
[----:B------:R-:W4:Y:S01]  /*5f600*/  LDL.LU.64 R20, [R1+0x2740] ;  /* 0x0027400001147983 */ /* 0x000f220000300a00 */
[----:B------:R-:W2:Y:S02]  /*5f610*/  LDL.LU R27, [R1+0xf88] ;  /* 0x000f8800011b7983 */ /* 0x000ea40000300800 */
[----:B------:R-:W2:Y:S11]  /*5f620*/  LDL.LU R26, [R1+0xf8c] ;  /* 0x000f8c00011a7983 */ /* 0x000eb60000300800 */
[----:B------:R-:W-:Y:S08]  /*5f630*/  @!UPT UIADD3 URZ, URZ, URZ, URZ ;  /* 0x0000003f3f3ff290 */ /* 0x000ff0000fffe03f */
[----:B------:R-:W-:Y:S01]  /*5f640*/  STL.64 [R1+0x740], R8 ;  /* 0x0007400801007387 */ /* 0x000fe20000100a00 */
[----:B------:R-:W-:Y:S03]  /*5f650*/  STL.64 [R1+0x748], R10 ;  /* 0x0007480a01007387 */ /* 0x000fe60000100a00 */
[----:B--2---:R-:W-:Y:S01]  /*5f660*/  STL.64 [R1+0x2738], R26 ;  /* 0x0027381a01007387 */ /* 0x004fe20000100a00 */
[----:B------:R0:W-:Y:S03]  /*5f670*/  STL.64 [R1+0x2730], R24 ;  /* 0x0027301801007387 */ /* 0x0001e60000100a00 */
[----:B0-----:R-:W2:Y:S01]  /*5f680*/  LDL.LU R24, [R1+0x2d0] ;  /* 0x0002d00001187983 */ /* 0x001ea20000300800 */
[----:B------:R-:W2:Y:S02]  /*5f690*/  LDL.LU R25, [R1+0x2d4] ;  /* 0x0002d40001197983 */ /* 0x000ea40000300800 */
[----:B---3--:R-:W-:-:S02]  /*5f6a0*/  FMUL R8, R29, R14 ;  /* 0x0000000e1d087220 */ /* 0x008fc40000400000 */
[C---:B------:R-:W-:Y:S02]  /*5f6b0*/  FMUL R9, R29.reuse, R15 ;  /* 0x0000000f1d097220 */ /* 0x040fe40000400000 */
[C---:B------:R-:W-:Y:S02]  /*5f6c0*/  FMUL R10, R28.reuse, R17 ;  /* 0x000000111c0a7220 */ /* 0x040fe40000400000 */
[----:B------:R-:W-:Y:S01]  /*5f6d0*/  FMUL R11, R28, R3 ;  /* 0x000000031c0b7220 */ /* 0x000fe20000400000 */
        /* <DEDUP_REMOVED lines=8> */
[----:B------:R-:W3:Y:S01]  /*5f760*/  LDL.LU.64 R26, [R1+0x2738] ;  /* 0x00273800011a7983 */ /* 0x000ee20000300a00 */
[----:B--2---:R-:W-:Y:S03]  /*5f770*/  HMMA.16816.F32.BF16 R8, R4, R24, R8 ;  /* 0x000000180408723c */ /* 0x004fe60000041808 */
[----:B------:R-:W2:Y:S11]  /*5f780*/  LDL.LU.64 R24, [R1+0x2730] ;  /* 0x0027300001187983 */ /* 0x000eb60000300a00 */
[----:B------:R-:W-:Y:S09]  /*5f790*/  @!UPT UIADD3 URZ, URZ, URZ, URZ ;  /* 0x0000003f3f3ff290 */ /* 0x000ff2000fffe03f */
[----:B------:R-:W-:Y:S01]  /*5f7a0*/  STL.64 [R1+0x730], R8 ;  /* 0x0007300801007387 */ /* 0x000fe20000100a00 */
[----:B------:R0:W-:Y:S03]  /*5f7b0*/  STL.64 [R1+0x738], R10 ;  /* 0x0007380a01007387 */ /* 0x0001e60000100a00 */
[----:B0-----:R-:W2:Y:S01]  /*5f7c0*/  LDL.LU R10, [R1+0xf80] ;  /* 0x000f8000010a7983 */ /* 0x001ea20000300800 */
[----:B------:R-:W3:Y:S02]  /*5f7d0*/  LDL.LU R11, [R1+0xf84] ;  /* 0x000f8400010b7983 */ /* 0x000ee40000300800 */
[----:B------:R-:W4:Y:S02]  /*5f7e0*/  LDL.LU R12, [R1+0x270] ;  /* 0x00027000010c7983 */ /* 0x000f240000300800 */
[----:B------:R-:W4:Y:S02]  /*5f7f0*/  LDL.LU R13, [R1+0x274] ;  /* 0x00027400010d7983 */ /* 0x000f240000300800 */
[----:B--2---:R-:W-:-:S02]  /*5f800*/  FMUL R8, R29, R10 ;  /* 0x0000000a1d087220 */ /* 0x004fc40000400000 */
[----:B---3--:R-:W-:Y:S02]  /*5f810*/  FMUL R9, R29, R11 ;  /* 0x0000000b1d097220 */ /* 0x008fe40000400000 */
[C---:B------:R-:W-:Y:S02]  /*5f820*/  FMUL R10, R28.reuse, R27 ;  /* 0x0000001b1c0a7220 */ /* 0x040fe40000400000 */
[----:B------:R-:W-:-:S07]  /*5f830*/  FMUL R11, R28, R26 ;  /* 0x0000001a1c0b7220 */ /* 0x000fce0000400000 */
[----:B------:R-:W-:Y:S01]  /*5f840*/  HMMA.16816.F32.BF16 R8, R4, R24, R8 ;  /* 0x000000180408723c */ /* 0x000fe20000041808 */
[----:B------:R-:W2:Y:S11]  /*5f850*/  LDL.LU.64 R24, [R1+0x2728] ;  /* 0x0027280001187983 */ /* 0x000eb60000300a00 */
[----:B------:R-:W-:Y:S11]  /*5f860*/  @!UPT UIADD3 URZ, URZ, URZ, URZ ;  /* 0x0000003f3f3ff290 */ /* 0x000ff6000fffe03f */
[----:B------:R0:W-:Y:S01]  /*5f870*/  STL.64 [R1+0x720], R8 ;  /* 0x0007200801007387 */ /* 0x0001e20000100a00 */
[----:B------:R1:W-:Y:S02]  /*5f880*/  STL.64 [R1+0x728], R10 ;  /* 0x0007280a01007387 */ /* 0x0003e40000100a00 */
[C---:B0-----:R-:W-:Y:S02]  /*5f890*/  FMUL R8, R29.reuse, R23 ;  /* 0x000000171d087220 */ /* 0x041fe40000400000 */
[----:B------:R-:W-:Y:S02]  /*5f8a0*/  FMUL R9, R29, R22 ;  /* 0x000000161d097220 */ /* 0x000fe40000400000 */
[C---:B-1----:R-:W-:Y:S02]  /*5f8b0*/  FMUL R10, R28.reuse, R19 ;  /* 0x000000131c0a7220 */ /* 0x042fe40000400000 */
[----:B------:R-:W-:-:S07]  /*5f8c0*/  FMUL R11, R28, R18 ;  /* 0x000000121c0b7220 */ /* 0x000fce0000400000 */
[----:B--2---:R-:W-:Y:S07]  /*5f8d0*/  HMMA.16816.F32.BF16 R24, R4, R24, R8 ;  /* 0x000000180418723c */ /* 0x004fee0000041808 */
[C---:B------:R-:W-:Y:S02]  /*5f8e0*/  FMUL R8, R29.reuse, R17 ;  /* 0x000000111d087220 */ /* 0x040fe40000400000 */
[----:B------:R-:W-:Y:S02]  /*5f8f0*/  FMUL R9, R29, R15 ;  /* 0x0000000f1d097220 */ /* 0x000fe40000400000 */
[----:B------:R-:W-:-:S02]  /*5f900*/  FMUL R10, R28, R14 ;  /* 0x0000000e1c0a7220 */ /* 0x000fc40000400000 */
[----:B------:R-:W-:-:S07]  /*5f910*/  FMUL R11, R28, R3 ;  /* 0x000000031c0b7220 */ /* 0x000fce0000400000 */
[----:B----4-:R-:W-:Y:S03]  /*5f920*/  HMMA.16816.F32.BF16 R8, R4, R20, R8 ;  /* 0x000000140408723c */ /* 0x010fe60000041808 */
[----:B------:R0:W-:Y:S01]  /*5f930*/  STL.64 [R1+0x710], R24 ;  /* 0x0007101801007387 */ /* 0x0001e20000100a00 */
[----:B------:R-:W-:Y:S03]  /*5f940*/  STL.64 [R1+0x718], R26 ;  /* 0x0007181a01007387 */ /* 0x000fe60000100a00 */
[----:B0-----:R-:W2:Y:S01]  /*5f950*/  LDL.LU R25, [R1+0xfc0] ;  /* 0x000fc00001197983 */ /* 0x001ea20000300800 */
[----:B------:R-:W3:Y:S11]  /*5f960*/  LDL.LU R24, [R1+0xfc4] ;  /* 0x000fc40001187983 */ /* 0x000ef60000300800 */
[----:B------:R-:W-:Y:S04]  /*5f970*/  @!UPT UIADD3 URZ, URZ, URZ, URZ ;  /* 0x0000003f3f3ff290 */ /* 0x000fe8000fffe03f */
[----:B------:R-:W-:Y:S01]  /*5f980*/  STL.64 [R1+0x700], R8 ;  /* 0x0007000801007387 */ /* 0x000fe20000100a00 */
[----:B------:R-:W-:Y:S02]  /*5f990*/  STL.64 [R1+0x708], R10 ;  /* 0x0007080a01007387 */ /* 0x000fe40000100a00 */
[----:B------:R-:W4:Y:S02]  /*5f9a0*/  LDL.LU R21, [R1+0xfc8] ;  /* 0x000fc80001157983 */ /* 0x000f240000300800 */
[----:B------:R-:W2:Y:S01]  /*5f9b0*/  LDL.LU R20, [R1+0xfcc] ;  /* 0x000fcc0001147983 */ /* 0x000ea20000300800 */
[----:B------:R-:W2:Y:S01]  /*5f9c0*/  LDL.LU R23, [R1+0xfd0] ;  /* 0x000fd00001177983 */ /* 0x000ea20000300800 */
[----:B------:R-:W2:Y:S02]  /*5f9d0*/  LDL.LU R22, [R1+0xfd4] ;  /* 0x000fd40001167983 */ /* 0x000ea40000300800 */
[----:B------:R-:W2:Y:S02]  /*5f9e0*/  LDL.LU R19, [R1+0xfd8] ;  /* 0x000fd80001137983 */ /* 0x000ea40000300800 */
[----:B------:R-:W2:Y:S01]  /*5f9f0*/  LDL.LU R18, [R1+0xfdc] ;  /* 0x000fdc0001127983 */ /* 0x000ea20000300800 */
[----:B------:R-:W2:Y:S04]  /*5fa00*/  LDL.LU R17, [R1+0xfe0] ;  /* 0x000fe00001117983 */ /* 0x000ea80000300800 */
[----:B--2---:R0:W-:Y:S04]  /*5fa10*/  STL.64 [R1+0x2708], R16 ;  /* 0x0027081001007387 */ /* 0x0041e80000100a00 */
[----:B0-----:R-:W2:Y:S01]  /*5fa20*/  LDL.LU R16, [R1+0x280] ;  /* 0x0002800001107983 */ /* 0x001ea20000300800 */
[----:B------:R-:W2:Y:S02]  /*5fa30*/  LDL.LU R17, [R1+0x284] ;  /* 0x0002840001117983 */ /* 0x000ea40000300800 */
[----:B------:R-:W-:Y:S02]  /*5fa40*/  STL.64 [R1+0x2718], R18 ;  /* 0x0027181201007387 */ /* 0x000fe40000100a00 */
[----:B---3--:R-:W-:-:S02]  /*5fa50*/  FMUL R9, R29, R24 ;  /* 0x000000181d097220 */ /* 0x008fc40000400000 */
[C---:B------:R-:W-:Y:S02]  /*5fa60*/  FMUL R8, R29.reuse, R25 ;  /* 0x000000191d087220 */ /* 0x040fe40000400000 */
[C---:B----4-:R-:W-:Y:S02]  /*5fa70*/  FMUL R10, R28.reuse, R21 ;  /* 0x000000151c0a7220 */ /* 0x050fe40000400000 */
[C---:B------:R-:W-:Y:S01]  /*5fa80*/  FMUL R11, R28.reuse, R20 ;  /* 0x000000141c0b7220 */ /* 0x040fe20000400000 */
[----:B------:R-:W-:Y:S01]  /*5fa90*/  MOV R21, R2 ;  /* 0x0000000200157202 */ /* 0x000fe20000000f00 */
[----:B--2---:R0:W-:Y:S04]  /*5faa0*/  STL.64 [R1+0x2710], R16 ;  /* 0x0027101001007387 */ /* 0x0041e80000100a00 */
[----:B0-----:R-:W2:Y:S01]  /*5fab0*/  LDL.LU R16, [R1+0x290] ;  /* 0x0002900001107983 */ /* 0x001ea20000300800 */
[----:B------:R-:W2:Y:S02]  /*5fac0*/  LDL.LU R17, [R1+0x294] ;  /* 0x0002940001117983 */ /* 0x000ea40000300800 */
[----:B------:R-:W3:Y:S02]  /*5fad0*/  LDL.LU R15, [R1+0xfe4] ;  /* 0x000fe400010f7983 */ /* 0x000ee40000300800 */
[----:B------:R-:W4:Y:S01]  /*5fae0*/  LDL.LU R14, [R1+0xfe8] ;  /* 0x000fe800010e7983 */ /* 0x000f220000300800 */
[----:B------:R-:W3:Y:S01]  /*5faf0*/  LDL.LU R3, [R1+0xfec] ;  /* 0x000fec0001037983 */ /* 0x000ee20000300800 */
[----:B------:R-:W3:Y:S02]  /*5fb00*/  LDL.LU R24, [R1+0x250] ;  /* 0x0002500001187983 */ /* 0x000ee40000300800 */
[----:B------:R-:W3:Y:S02]  /*5fb10*/  LDL.LU R25, [R1+0x254] ;  /* 0x0002540001197983 */ /* 0x000ee40000300800 */
[----:B------:R-:W3:Y:S01]  /*5fb20*/  LDL.LU R20, [R1+0x240] ;  /* 0x0002400001147983 */ /* 0x000ee20000300800 */
[----:B------:R-:W3:Y:S01]  /*5fb30*/  LDL.LU R2, [R1+0x2720] ;  /* 0x0027200001027983 */ /* 0x000ee20000300800 */
[----:B------:R-:W3:Y:S01]  /*5fb40*/  LDL.LU.64 R18, [R1+0x2718] ;  /* 0x0027180001127983 */ /* 0x000ee20000300a00 */
[----:B--2---:R-:W-:Y:S02]  /*5fb50*/  HMMA.16816.F32.BF16 R8, R4, R16, R8 ;  /* 0x000000100408723c */ /* 0x004fe40000041808 */
[----:B------:R-:W2:Y:S11]  /*5fb60*/  LDL.LU.64 R16, [R1+0x2710] ;  /* 0x0027100001107983 */ /* 0x000eb60000300a00 */
[----:B------:R-:W-:Y:S10]  /*5fb70*/  @!UPT UIADD3 URZ, URZ, URZ, URZ ;  /* 0x0000003f3f3ff290 */ /* 0x000ff4000fffe03f */
[----:B------:R0:W-:Y:S01]  /*5fb80*/  STL.64 [R1+0x6f0], R8 ;  /* 0x0006f00801007387 */ /* 0x0001e20000100a00 */
[----:B------:R3:W-:Y:S02]  /*5fb90*/  STL.64 [R1+0x6f8], R10 ;  /* 0x0006f80a01007387 */ /* 0x0007e40000100a00 */
[C---:B0-----:R-:W-:Y:S02]  /*5fba0*/  FMUL R8, R29.reuse, R23 ;  /* 0x000000171d087220 */ /* 0x041fe40000400000 */
[----:B------:R-:W-:Y:S02]  /*5fbb0*/  FMUL R9, R29, R22 ;  /* 0x000000161d097220 */ /* 0x000fe40000400000 */
[C---:B---3--:R-:W-:Y:S02]  /*5fbc0*/  FMUL R10, R28.reuse, R19 ;  /* 0x000000131c0a7220 */ /* 0x048fe40000400000 */
[----:B------:R-:W-:-:S07]  /*5fbd0*/  FMUL R11, R28, R18 ;  /* 0x000000121c0b7220 */ /* 0x000fce0000400000 */
[----:B--2---:R-:W-:Y:S01]  /*5fbe0*/  HMMA.16816.F32.BF16 R8, R4, R16, R8 ;  /* 0x000000100408723c */ /* 0x004fe20000041808 */
[----:B------:R-:W2:Y:S11]  /*5fbf0*/  LDL.LU.64 R16, [R1+0x2708] ;  /* 0x0027080001107983 */ /* 0x000eb60000300a00 */
[----:B------:R-:W-:Y:S11]  /*5fc00*/  @!UPT UIADD3 URZ, URZ, URZ, URZ ;  /* 0x0000003f3f3ff290 */ /* 0x000ff6000fffe03f */
[----:B------:R0:W-:Y:S01]  /*5fc10*/  STL.64 [R1+0x6e0], R8 ;  /* 0x0006e00801007387 */ /* 0x0001e20000100a00 */
[----:B------:R4:W-:Y:S02]  /*5fc20*/  STL.64 [R1+0x6e8], R10 ;  /* 0x0006e80a01007387 */ /* 0x0009e40000100a00 */
[C---:B0-----:R-:W-:Y:S02]  /*5fc30*/  FMUL R9, R29.reuse, R15 ;  /* 0x0000000f1d097220 */ /* 0x041fe40000400000 */
[C---:B----4-:R-:W-:Y:S02]  /*5fc40*/  FMUL R10, R28.reuse, R14 ;  /* 0x0000000e1c0a7220 */ /* 0x050fe40000400000 */
[----:B------:R-:W-:Y:S02]  /*5fc50*/  FMUL R11, R28, R3 ;  /* 0x000000031c0b7220 */ /* 0x000fe40000400000 */
[----:B--2---:R-:W-:-:S07]  /*5fc60*/  FMUL R8, R29, R17 ;  /* 0x000000111d087220 */ /* 0x004fce0000400000 */
[----:B------:R-:W-:Y:S01]  /*5fc70*/  HMMA.16816.F32.BF16 R12, R4, R12, R8 ;  /* 0x0000000c040c723c */ /* 0x000fe20000041808 */
[----:B------:R-:W2:Y:S01]  /*5fc80*/  LDL.LU R9, [R1+0xff0] ;  /* 0x000ff00001097983 */ /* 0x000ea20000300800 */
[----:B------:R-:W3:Y:S11]  /*5fc90*/  LDL.LU R10, [R1+0xff4] ;  /* 0x000ff400010a7983 */ /* 0x000ef60000300800 */
[----:B------:R-:W-:Y:S10]  /*5fca0*/  @!UPT UIADD3 URZ, URZ, URZ, URZ ;  /* 0x0000003f3f3ff290 */ /* 0x000ff4000fffe03f */
[----:B------:R-:W-:Y:S01]  /*5fcb0*/  STL.64 [R1+0x6d0], R12 ;  /* 0x0006d00c01007387 */ /* 0x000fe20000100a00 */
[----:B------:R-:W-:Y:S02]  /*5fcc0*/  STL.64 [R1+0x6d8], R14 ;  /* 0x0006d80e01007387 */ /* 0x000fe40000100a00 */
[----:B------:R-:W4:Y:S02]  /*5fcd0*/  LDL.LU R11, [R1+0xff8] ;  /* 0x000ff800010b7983 */ /* 0x000f240000300800 */
[----:B------:R-:W2:Y:S01]  /*5fce0*/  LDL.LU R27, [R1+0xffc] ;  /* 0x000ffc00011b7983 */ /* 0x000ea20000300800 */
[----:B------:R-:W2:Y:S04]  /*5fcf0*/  LDL.LU R26, [R1+0x1010] ;  /* 0x00101000011a7983 */ /* 0x000ea80000300800 */
[----:B--2---:R-:W-:Y:S01]  /*5fd00*/  STL [R1+0x2700], R26 ;  /* 0x0027001a01007387 */ /* 0x004fe20000100800 */
        /* <DEDUP_REMOVED lines=10> */
[----:B------:R-:W-:-:S02]  /*5fdb0*/  FMUL R8, R29, R9 ;  /* 0x000000091d087220 */ /* 0x000fc40000400000 */
[----:B------:R-:W2:Y:S02]  /*5fdc0*/  LDL.LU R13, [R1+0x1034] ;  /* 0x00103400010d7983 */ /* 0x000ea40000300800 */
[C---:B---3--:R-:W-:Y:S01]  /*5fdd0*/  FMUL R9, R29.reuse, R10 ;  /* 0x0000000a1d097220 */ /* 0x048fe20000400000 */
[----:B------:R-:W-:Y:S01]  /*5fde0*/  MOV R25, R2 ;  /* 0x0000000200197202 */ /* 0x000fe20000000f00 */
[----:B------:R-:W3:Y:S01]  /*5fdf0*/  LDL.LU R12, [R1+0x1038] ;  /* 0x00103800010c7983 */ /* 0x000ee20000300800 */
[C---:B----4-:R-:W-:Y:S02]  /*5fe00*/  FMUL R10, R28.reuse, R11 ;  /* 0x0000000b1c0a7220 */ /* 0x050fe40000400000 */
[----:B------:R-:W4:Y:S02]  /*5fe10*/  LDL.LU R2, [R1+0x103c] ;  /* 0x00103c0001027983 */ /* 0x000f240000300800 */
[C---:B------:R-:W-:Y:S01]  /*5fe20*/  FMUL R11, R28.reuse, R27 ;  /* 0x0000001b1c0b7220 */ /* 0x040fe20000400000 */
[----:B------:R-:W3:Y:S06]  /*5fe30*/  LDL.LU R26, [R1+0x2700] ;  /* 0x00270000011a7983 */ /* 0x000eec0000300800 */
[C---:B--2---:R-:W-:Y:S01]  /*5fe40*/  HMMA.16816.F32.BF16 R8, R4.reuse, R24, R8 ;  /* 0x000000180408723c */ /* 0x044fe20000041808 */
[----:B------:R-:W2:Y:S11]  /*5fe50*/  LDL.LU.64 R24, [R1+0x26f8] ;  /* 0x0026f80001187983 */ /* 0x000eb60000300a00 */
[----:B------:R-:W-:Y:S11]  /*5fe60*/  @!UPT UIADD3 URZ, URZ, URZ, URZ ;  /* 0x0000003f3f3ff290 */ /* 0x000ff6000fffe03f */
[----:B------:R3:W-:Y:S01]  /*5fe70*/  STL.64 [R1+0x6c0], R8 ;  /* 0x0006c00801007387 */ /* 0x0007e20000100a00 */
[----:B------:R0:W-:Y:S02]  /*5fe80*/  STL.64 [R1+0x6c8], R10 ;  /* 0x0006c80a01007387 */ /* 0x0001e40000100a00 */
[C---:B---3--:R-:W-:Y:S02]  /*5fe90*/  FMUL R8, R29.reuse, R26 ;  /* 0x0000001a1d087220 */ /* 0x048fe40000400000 */
[C---:B------:R-:W-:Y:S02]  /*5fea0*/  FMUL R9, R29.reuse, R23 ;  /* 0x000000171d097220 */ /* 0x040fe40000400000 */
[C---:B0-----:R-:W-:Y:S02]  /*5feb0*/  FMUL R10, R28.reuse, R22 ;  /* 0x000000161c0a7220 */ /* 0x041fe40000400000 */
[C---:B------:R-:W-:Y:S01]  /*5fec0*/  FMUL R11, R28.reuse, R3 ;  /* 0x000000031c0b7220 */ /* 0x040fe20000400000 */
[----:B------:R-:W3:Y:S06]  /*5fed0*/  LDL.LU.64 R26, [R1+0x26f0] ;  /* 0x0026f000011a7983 */ /* 0x000eec0000300a00 */
[----:B--2---:R-:W-:Y:S01]  /*5fee0*/  HMMA.16816.F32.BF16 R8, R4, R24, R8 ;  /* 0x000000180408723c */ /* 0x004fe20000041808 */
[----:B------:R-:W2:Y:S01]  /*5fef0*/  LDL.LU.64 R24, [R1+0x26e8] ;  /* 0x0026e80001187983 */ /* 0x000ea20000300a00 */
[----:B------:R-:W2:Y:S11]  /*5ff00*/  LDL.LU R3, [R1+0x1040] ;  /* 0x0010400001037983 */ /* 0x000eb60000300800 */
[----:B------:R-:W-:Y:S10]  /*5ff10*/  @!UPT UIADD3 URZ, URZ, URZ, URZ ;  /* 0x0000003f3f3ff290 */ /* 0x000ff4000fffe03f */
[----:B------:R0:W-:Y:S01]  /*5ff20*/  STL.64 [R1+0x6b0], R8 ;  /* 0x0006b00801007387 */ /* 0x0001e20000100a00 */
[----:B------:R1:W-:Y:S02]  /*5ff30*/  STL.64 [R1+0x6b8], R10 ;  /* 0x0006b80a01007387 */ /* 0x0003e40000100a00 */
[----:B------:R-:W2:Y:S02]  /*5ff40*/  LDL.LU.64 R22, [R1+0x26e0] ;  /* 0x0026e00001167983 */ /* 0x000ea40000300a00 */
[C---:B0-----:R-:W-:Y:S02]  /*5ff50*/  FMUL R8, R29.reuse, R19 ;  /* 0x000000131d087220 */ /* 0x041fe40000400000 */
[----:B------:R-:W-:Y:S02]  /*5ff60*/  FMUL R9, R29, R18 ;  /* 0x000000121d097220 */ /* 0x000fe40000400000 */
[C---:B-1----:R-:W-:Y:S02]  /*5ff70*/  FMUL R10, R28.reuse, R17 ;  /* 0x000000111c0a7220 */ /* 0x042fe40000400000 */
[----:B------:R-:W-:-:S07]  /*5ff80*/  FMUL R11, R28, R15 ;  /* 0x0000000f1c0b7220 */ /* 0x000fce0000400000 */
[C---:B------:R-:W-:Y:S01]  /*5ff90*/  HMMA.16816.F32.BF16 R8, R4.reuse, R20, R8 ;  /* 0x000000140408723c */ /* 0x040fe20000041808 */
[----:B------:R-:W2:Y:S11]  /*5ffa0*/  LDL.LU.64 R20, [R1+0x26d8] ;  /* 0x0026d80001147983 */ /* 0x000eb60000300a00 */
[----:B------:R-:W-:Y:S11]  /*5ffb0*/  @!UPT UIADD3 URZ, URZ, URZ, URZ ;  /* 0x0000003f3f3ff290 */ /* 0x000ff6000fffe03f */
[----:B------:R0:W-:Y:S01]  /*5ffc0*/  STL.64 [R1+0x6a0], R8 ;  /* 0x0006a00801007387 */ /* 0x0001e20000100a00 */
[----:B------:R1:W-:Y:S02]  /*5ffd0*/  STL.64 [R1+0x6a8], R10 ;  /* 0x0006a80a01007387 */ /* 0x0003e40000100a00 */
[C---:B0-----:R-:W-:Y:S02]  /*5ffe0*/  FMUL R8, R29.reuse, R14 ;  /* 0x0000000e1d087220 */ /* 0x041fe40000400000 */
[----:B------:R-:W-:Y:S02]  /*5fff0*/  FMUL R9, R29, R13 ;  /* 0x0000000d1d097220 */ /* 0x000fe40000400000 */
[C---:B-1----:R-:W-:Y:S02]  /*60000*/  FMUL R10, R28.reuse, R12 ;  /* 0x0000000c1c0a7220 */ /* 0x042fe40000400000 */
[----:B----4-:R-:W-:Y:S01]  /*60010*/  FMUL R11, R28, R2 ;  /* 0x000000021c0b7220 */ /* 0x010fe20000400000 */
[----:B------:R-:W4:Y:S01]  /*60020*/  LDL.LU R14, [R1+0x1044] ;  /* 0x00104400010e7983 */ /* 0x000f220000300800 */
[----:B------:R-:W3:Y:S03]  /*60030*/  LDL.LU R13, [R1+0x1048] ;  /* 0x00104800010d7983 */ /* 0x000ee60000300800 */
[----:B------:R-:W0:Y:S02]  /*60040*/  S2R R2, SR_TID.X ;  /* 0x0000000000027919 */ /* 0x000e240000002100 */
[----:B--2---:R-:W-:Y:S11]  /*60050*/  HMMA.16816.F32.BF16 R8, R4, R20, R8 ;  /* 0x000000140408723c */ /* 0x004ff60000041808 */
[----:B------:R-:W-:Y:S11]  /*60060*/  @!UPT UIADD3 URZ, URZ, URZ, URZ ;  /* 0x0000003f3f3ff290 */ /* 0x000ff6000fffe03f */
[----:B------:R-:W-:Y:S01]  /*60070*/  @!UPT UIADD3 URZ, URZ, URZ, URZ ;  /* 0x0000003f3f3ff290 */ /* 0x000fe2000fffe03f */
[----:B------:R4:W-:Y:S01]  /*60080*/  STL.64 [R1+0x690], R8 ;  /* 0x0006900801007387 */ /* 0x0009e20000100a00 */
[----:B------:R3:W-:Y:S02]  /*60090*/  STL.64 [R1+0x698], R10 ;  /* 0x0006980a01007387 */ /* 0x0007e40000100a00 */
[----:B------:R-:W2:Y:S01]  /*600a0*/  LDL.LU R12, [R1+0x104c] ;  /* 0x00104c00010c7983 */ /* 0x000ea20000300800 */
[----:B------:R-:W-:Y:S01]  /*600b0*/  MOV R20, R0 ;  /* 0x0000000000147202 */ /* 0x000fe20000000f00 */
[C---:B0-----:R-:W-:Y:S02]  /*600c0*/  LOP3.LUT R0, R2.reuse, 0x7, RZ, 0xc0, !PT ;  /* 0x0000000702007812 */ /* 0x041fe400078ec0ff */
[----:B------:R-:W-:Y:S02]  /*600d0*/  IMAD.SHL.U32 R2, R2, 0x80, RZ ;  /* 0x0000008002027824 */ /* 0x000fe400078e00ff */
[----:B------:R-:W-:-:S04]  /*600e0*/  SHF.L.U32 R0, R0, 0x4, RZ ;  /* 0x0000000400007819 */ /* 0x000fc800000006ff */
[----:B------:R-:W-:Y:S02]  /*600f0*/  LOP3.LUT R0, R0, 0x780, R2, 0xf8, !PT ;  /* 0x0000078000007812 */ /* 0x000fe400078ef802 */
[----:B------:R-:W0:Y:S01]  /*60100*/  S2R R2, SR_TID.X ;  /* 0x0000000000027919 */ /* 0x000e220000002100 */
[----:B----4-:R-:W-:Y:S02]  /*60110*/  FMUL R9, R29, R14 ;  /* 0x0000000e1d097220 */ /* 0x010fe40000400000 */
[----:B---3--:R-:W-:Y:S01]  /*60120*/  FMUL R10, R28, R13 ;  /* 0x0000000d1c0a7220 */ /* 0x008fe20000400000 */
[----:B0-----:R-:W-:-:S04]  /*60130*/  LOP3.LUT R0, R0, 0x10, R2, 0x78, !PT ;  /* 0x0000001000007812 */ /* 0x001fc800078e7802 */
[----:B------:R-:W-:Y:S01]  /*60140*/  LOP3.LUT R0, R0, 0x20, RZ, 0x3c, !PT ;  /* 0x0000002000007812 */ /* 0x000fe200078e3cff */
[----:B------:R0:W-:Y:S01]  /*60150*/  STL.64 [R1+0x2618], R22 ;  /* 0x0026181601007387 */ /* 0x0001e20000100a00 */
[----:B------:R-:W-:Y:S01]  /*60160*/  MOV R21, R16 ;  /* 0x0000001000157202 */ /* 0x000fe20000000f00 */
[----:B------:R-:W-:Y:S02]  /*60170*/  FMUL R8, R29, R3 ;  /* 0x000000031d087220 */ /* 0x000fe40000400000 */
[----:B0-----:R-:W3:Y:S01]  /*60180*/  LDL.LU R23, [R1+0x1050] ;  /* 0x0010500001177983 */ /* 0x001ee20000300800 */
[----:B------:R-:W4:Y:S02]  /*60190*/  LDL.LU R22, [R1+0x1054] ;  /* 0x0010540001167983 */ /* 0x000f240000300800 */
[----:B------:R-:W3:Y:S02]  /*601a0*/  LDL.LU R19, [R1+0x1058] ;  /* 0x0010580001137983 */ /* 0x000ee40000300800 */
[----:B------:R-:W3:Y:S01]  /*601b0*/  LDL.LU R18, [R1+0x105c] ;  /* 0x00105c0001127983 */ /* 0x000ee20000300800 */
[----:B------:R-:W3:Y:S01]  /*601c0*/  LDL.LU R16, [R1+0x1070] ;  /* 0x0010700001107983 */ /* 0x000ee20000300800 */
[----:B------:R-:W3:Y:S02]  /*601d0*/  LDL.LU R17, [R1+0x1074] ;  /* 0x0010740001117983 */ /* 0x000ee40000300800 */
[----:B------:R-:W3:Y:S02]  /*601e0*/  LDL.LU R3, [R1+0x1078] ;  /* 0x0010780001037983 */ /* 0x000ee40000300800 */
[----:B------:R-:W4:Y:S02]  /*601f0*/  LDL.LU R2, [R1+0x107c] ;  /* 0x00107c0001027983 */ /* 0x000f240000300800 */
[----:B--2---:R-:W-:-:S02]  /*60200*/  FMUL R11, R28, R12 ;  /* 0x0000000c1c0b7220 */ /* 0x004fc40000400000 */
[----:B------:R-:W0:Y:S04]  /*60210*/  LDSM.16.M88.4 R12, [R0+0x30000] ;  /* 0x03000000000c783b */ /* 0x000e280000000200 */
[----:B0-----:R-:W-:Y:S01]  /*60220*/  STL.64 [R1+0x26c8], R14 ;  /* 0x0026c80e01007387 */ /* 0x001fe20000100a00 */
[----:B------:R0:W-:Y:S02]  /*60230*/  STL.64 [R1+0x26c0], R12 ;  /* 0x0026c00c01007387 */ /* 0x0001e40000100a00 */
[----:B0-----:R-:W-:Y:S02]  /*60240*/  MOV R12, R26 ;  /* 0x0000001a000c7202 */ /* 0x001fe40000000f00 */
[----:B------:R-:W2:Y:S01]  /*60250*/  LDL.LU R26, [R1+0x26d0] ;  /* 0x0026d000011a7983 */ /* 0x000ea20000300800 */
[----:B------:R-:W2:Y:S02]  /*60260*/  LDL.LU R13, [R1+0x224] ;  /* 0x00022400010d7983 */ /* 0x000ea40000300800 */
[----:B---3--:R-:W-:-:S02]  /*60270*/  FMUL R16, R29, R16 ;  /* 0x000000101d107220 */ /* 0x008fc40000400000 */
[C---:B------:R-:W-:Y:S01]  /*60280*/  FMUL R17, R29.reuse, R17 ;  /* 0x000000111d117220 */ /* 0x040fe20000400000 */
[----:B--2---:R-:W-:Y:S07]  /*60290*/  HMMA.16816.F32.BF16 R12, R4, R12, R8 ;  /* 0x0000000c040c723c */ /* 0x004fee0000041808 */
[C---:B------:R-:W-:Y:S02]  /*602a0*/  FMUL R8, R29.reuse, R23 ;  /* 0x000000171d087220 */ /* 0x040fe40000400000 */
[----:B----4-:R-:W-:-:S02]  /*602b0*/  FMUL R9, R29, R22 ;  /* 0x000000161d097220 */ /* 0x010fc40000400000 */
[C---:B------:R-:W-:Y:S02]  /*602c0*/  FMUL R10, R28.reuse, R19 ;  /* 0x000000131c0a7220 */ /* 0x040fe40000400000 */
[----:B------:R-:W-:-:S07]  /*602d0*/  FMUL R11, R28, R18 ;  /* 0x000000121c0b7220 */ /* 0x000fce0000400000 */
[C---:B------:R-:W-:Y:S03]  /*602e0*/  HMMA.16816.F32.BF16 R8, R4.reuse, R24, R8 ;  /* 0x000000180408723c */ /* 0x040fe60000041808 */
[----:B------:R-:W-:Y:S01]  /*602f0*/  STL.64 [R1+0x680], R12 ;  /* 0x0006800c01007387 */ /* 0x000fe20000100a00 */
[----:B------:R0:W-:Y:S02]  /*60300*/  STL.64 [R1+0x688], R14 ;  /* 0x0006880e01007387 */ /* 0x0001e40000100a00 */
[----:B------:R-:W-:Y:S11]  /*60310*/  STL.64 [R1+0x26a0], R26 ;  /* 0x0026a01a01007387 */ /* 0x000ff60000100a00 */
[----:B------:R-:W-:Y:S06]  /*60320*/  @!UPT UIADD3 URZ, URZ, URZ, URZ ;  /* 0x0000003f3f3ff290 */ /* 0x000fec000fffe03f */
[----:B------:R-:W-:Y:S01]  /*60330*/  STL.64 [R1+0x670], R8 ;  /* 0x0006700801007387 */ /* 0x000fe20000100a00 */
[----:B------:R-:W-:Y:S02]  /*60340*/  STL.64 [R1+0x678], R10 ;  /* 0x0006780a01007387 */ /* 0x000fe40000100a00 */
[----:B------:R-:W1:Y:S04]  /*60350*/  LDSM.16.M88.4 R8, [R0+0x30800] ;  /* 0x030800000008783b */ /* 0x000e680000000200 */
[C---:B------:R-:W-:Y:S02]  /*60360*/  FMUL R18, R28.reuse, R3 ;  /* 0x000000031c127220 */ /* 0x040fe40000400000 */
[----:B------:R-:W-:Y:S01]  /*60370*/  FMUL R19, R28, R2 ;  /* 0x000000021c137220 */ /* 0x000fe20000400000 */
[----:B0-----:R-:W2:Y:S01]  /*60380*/  LDL.LU R15, [R1+0x1080] ;  /* 0x00108000010f7983 */ /* 0x001ea20000300800 */
[----:B------:R-:W3:Y:S02]  /*60390*/  LDL.LU R14, [R1+0x1084] ;  /* 0x00108400010e7983 */ /* 0x000ee40000300800 */
[----:B------:R-:W4:Y:S02]  /*603a0*/  LDL.LU R3, [R1+0x1088] ;  /* 0x0010880001037983 */ /* 0x000f240000300800 */
[----:B------:R-:W2:Y:S01]  /*603b0*/  LDL.LU R2, [R1+0x108c] ;  /* 0x00108c0001027983 */ /* 0x000ea20000300800 */
[----:B------:R-:W2:Y:S01]  /*603c0*/  LDL.LU R12, [R1+0x1f0] ;  /* 0x0001f000010c7983 */ /* 0x000ea20000300800 */
[----:B------:R-:W2:Y:S01]  /*603d0*/  LDL.LU R13, [R1+0x1f4] ;  /* 0x0001f400010d7983 */ /* 0x000ea20000300800 */
[----:B------:R-:W-:Y:S02]  /*603e0*/  HMMA.16816.F32.BF16 R16, R4, R20, R16 ;  /* 0x000000140410723c */ /* 0x000fe40000041810 */
[----:B-1----:R-:W-:Y:S01]  /*603f0*/  STL.64 [R1+0x25d8], R10 ;  /* 0x0025d80a01007387 */ /* 0x002fe20000100a00 */
[----:B------:R0:W-:Y:S03]  /*60400*/  STL.64 [R1+0x25d0], R8 ;  /* 0x0025d00801007387 */ /* 0x0001e60000100a00 */
[----:B0-----:R-:W2:Y:S11]  /*60410*/  LDL.LU R8, [R1+0x9b0] ;  /* 0x0009b00001087983 */ /* 0x001eb60000300800 */
[----:B------:R-:W-:Y:S06]  /*60420*/  @!UPT UIADD3 URZ, URZ, URZ, URZ ;  /* 0x0000003f3f3ff290 */ /* 0x000fec000fffe03f */
[----:B------:R-:W-:Y:S02]  /*60430*/  STL.64 [R1+0x660], R16 ;  /* 0x0006601001007387 */ /* 0x000fe40000100a00 */
[----:B------:R-:W-:Y:S02]  /*60440*/  STL.64 [R1+0x668], R18 ;  /* 0x0006681201007387 */ /* 0x000fe40000100a00 */
[----:B------:R-:W2:Y:S01]  /*60450*/  LDL.LU R9, [R1+0x9b4] ;  /* 0x0009b40001097983 */ /* 0x000ea20000300800 */
[----:B------:R-:W2:Y:S01]  /*60460*/  LDL.LU R10, [R1+0x9b8] ;  /* 0x0009b800010a7983 */ /* 0x000ea20000300800 */
[----:B------:R-:W2:Y:S02]  /*60470*/  LDL.LU R11, [R1+0x9bc] ;  /* 0x0009bc00010b7983 */ /* 0x000ea40000300800 */
[----:B------:R-:W2:Y:S02]  /*60480*/  LDL.64 R26, [R1+0x2d8] ;  /* 0x0002d800011a7983 */ /* 0x000ea40000100a00 */
[----:B--2---:R0:W-:Y:S04]  /*60490*/  STL.64 [R1+0x26b8], R26 ;  /* 0x0026b81a01007387 */ /* 0x0041e80000100a00 */
[----:B0-----:R-:W2:Y:S01]  /*604a0*/  LDL.64 R26, [R1+0x2e8] ;  /* 0x0002e800011a7983 */ /* 0x001ea20000100a00 */
[----:B------:R-:W-:Y:S02]  /*604b0*/  STL [R1+0x2478], R29 ;  /* 0x0024781d01007387 */ /* 0x000fe40000100800 */
[----:B------:R-:W2:Y:S02]  /*604c0*/  LDL.LU R20, [R1+0x980] ;  /* 0x0009800001147983 */ /* 0x000ea40000300800 */
[----:B------:R-:W2:Y:S01]  /*604d0*/  LDL.LU R21, [R1+0x984] ;  /* 0x0009840001157983 */ /* 0x000ea20000300800 */
[----:B------:R-:W2:Y:S01]  /*604e0*/  LDL.LU R22, [R1+0x988] ;  /* 0x0009880001167983 */ /* 0x000ea20000300800 */
[----:B------:R-:W2:Y:S02]  /*604f0*/  LDL.LU R23, [R1+0x98c] ;  /* 0x00098c0001177983 */ /* 0x000ea40000300800 */
[----:B------:R-:W-:-:S02]  /*60500*/  FMUL R16, R29, R15 ;  /* 0x0000000f1d107220 */ /* 0x000fc40000400000 */
[----:B---3--:R-:W-:Y:S02]  /*60510*/  FMUL R17, R29, R14 ;  /* 0x0000000e1d117220 */ /* 0x008fe40000400000 */
[C---:B----4-:R-:W-:Y:S02]  /*60520*/  FMUL R18, R28.reuse, R3 ;  /* 0x000000031c127220 */ /* 0x050fe40000400000 */
[----:B------:R-:W-:Y:S01]  /*60530*/  FMUL R19, R28, R2 ;  /* 0x000000021c137220 */ /* 0x000fe20000400000 */
[----:B--2---:R-:W-:Y:S01]  /*60540*/  STL.64 [R1+0x2690], R22 ;  /* 0x0026901601007387 */ /* 0x004fe20000100a00 */
[----:B------:R0:W-:Y:S03]  /*60550*/  STL.64 [R1+0x2688], R20 ;  /* 0x0026881401007387 */ /* 0x0001e60000100a00 */
[----:B0-----:R-:W2:Y:S01]  /*60560*/  LDL.LU R20, [R1+0x990] ;  /* 0x0009900001147983 */ /* 0x001ea20000300800 */
[----:B------:R-:W2:Y:S02]  /*60570*/  LDL.LU R21, [R1+0x994] ;  /* 0x0009940001157983 */ /* 0x000ea40000300800 */
[----:B------:R-:W3:Y:S02]  /*60580*/  LDL.LU R22, [R1+0x998] ;  /* 0x0009980001167983 */ /* 0x000ee40000300800 */
[----:B------:R-:W3:Y:S01]  /*60590*/  LDL.LU R23, [R1+0x99c] ;  /* 0x00099c0001177983 */ /* 0x000ee20000300800 */
[----:B------:R-:W-:Y:S01]  /*605a0*/  HMMA.16816.F32.BF16 R16, R4, R12, R16 ;  /* 0x0000000c0410723c */ /* 0x000fe20000041810 */
[----:B---3--:R-:W-:Y:S01]  /*605b0*/  STL.64 [R1+0x26b0], R22 ;  /* 0x0026b01601007387 */ /* 0x008fe20000100a00 */
[----:B--2---:R0:W-:Y:S03]  /*605c0*/  STL.64 [R1+0x26a8], R20 ;  /* 0x0026a81401007387 */ /* 0x0041e60000100a00 */
[----:B0-----:R-:W2:Y:S01]  /*605d0*/  LDL.LU R20, [R1+0x9a0] ;  /* 0x0009a00001147983 */ /* 0x001ea20000300800 */
[----:B------:R-:W2:Y:S02]  /*605e0*/  LDL.LU R21, [R1+0x9a4] ;  /* 0x0009a40001157983 */ /* 0x000ea40000300800 */
[----:B------:R-:W2:Y:S02]  /*605f0*/  LDL.LU R22, [R1+0x9a8] ;  /* 0x0009a80001167983 */ /* 0x000ea40000300800 */
[----:B------:R-:W2:Y:S01]  /*60600*/  LDL.LU R23, [R1+0x9ac] ;  /* 0x0009ac0001177983 */ /* 0x000ea20000300800 */
[----:B------:R-:W-:Y:S01]  /*60610*/  STL [R1+0x247c], R28 ;  /* 0x00247c1c01007387 */ /* 0x000fe20000100800 */
[----:B------:R-:W3:Y:S02]  /*60620*/  LDL.LU.64 R14, [R1+0x26c8] ;  /* 0x0026c800010e7983 */ /* 0x000ee40000300a00 */
[----:B------:R-:W3:Y:S02]  /*60630*/  LDL.LU.64 R12, [R1+0x26c0] ;  /* 0x0026c000010c7983 */ /* 0x000ee40000300a00 */
[----:B------:R-:W4:Y:S07]  /*60640*/  LDL.LU R4, [R1+0x970] ;  /* 0x0009700001047983 */ /* 0x000f2e0000300800 */
[----:B------:R-:W-:Y:S01]  /*60650*/  STL.64 [R1+0x640], R16 ;  /* 0x0006401001007387 */ /* 0x000fe20000100a00 */
[----:B------:R-:W-:Y:S02]  /*60660*/  STL.64 [R1+0x648], R18 ;  /* 0x0006481201007387 */ /* 0x000fe40000100a00 */
[----:B------:R-:W4:Y:S02]  /*60670*/  LDL.LU R5, [R1+0x974] ;  /* 0x0009740001057983 */ /* 0x000f240000300800 */
[----:B------:R-:W2:Y:S01]  /*60680*/  LDL.LU R6, [R1+0x978] ;  /* 0x0009780001067983 */ /* 0x000ea20000300800 */
[----:B------:R-:W2:Y:S04]  /*60690*/  LDL.LU R7, [R1+0x97c] ;  /* 0x00097c0001077983 */ /* 0x000ea80000300800 */
[----:B--2---:R0:W-:Y:S01]  /*606a0*/  STL.64 [R1+0x2680], R6 ;  /* 0x0026800601007387 */ /* 0x0041e20000100a00 */
[----:B----4-:R-:W-:Y:S03]  /*606b0*/  STL.64 [R1+0x2678], R4 ;  /* 0x0026780401007387 */ /* 0x010fe60000100a00 */
[----:B0-----:R-:W2:Y:S01]  /*606c0*/  LDL.64 R6, [R1+0x2b8] ;  /* 0x0002b80001067983 */ /* 0x001ea20000100a00 */
[C---:B---3--:R-:W-:Y:S03]  /*606d0*/  HMMA.16816.F32.BF16 R8, R12.reuse, R26, R8 ;  /* 0x0000001a0c08723c */ /* 0x048fe60000041808 */
[----:B--2---:R0:W-:Y:S01]  /*606e0*/  STL.64 [R1+0x2698], R6 ;  /* 0x0026980601007387 */ /* 0x0041e20000100a00 */
[----:B------:R-:W2:Y:S02]  /*606f0*/  LDL R18, [R1+0x298] ;  /* 0x0002980001127983 */ /* 0x000ea40000100800 */
[----:B------:R-:W2:Y:S01]  /*60700*/  LDL R19, [R1+0x29c] ;  /* 0x00029c0001137983 */ /* 0x000ea20000100800 */
[----:B0-----:R-:W3:Y:S11]  /*60710*/  LDL.64 R6, [R1+0x2c8] ;  /* 0x0002c80001067983 */ /* 0x001ef60000100a00 */
[----:B------:R-:W-:Y:S05]  /*60720*/  @!UPT UIADD3 URZ, URZ, URZ, URZ ;  /* 0x0000003f3f3ff290 */ /* 0x000fea000fffe03f */
[----:B------:R0:W-:Y:S02]  /*60730*/  STL.64 [R1+0x630], R8 ;  /* 0x0006300801007387 */ /* 0x0001e40000100a00 */
[----:B------:R-:W-:Y:S01]  /*60740*/  STL.64 [R1+0x638], R10 ;  /* 0x0006380a01007387 */ /* 0x000fe20000100a00 */
[----:B0-----:R-:W-:Y:S01]  /*60750*/  MOV R9, R26 ;  /* 0x0000001a00097202 */ /* 0x001fe20000000f00 */
[----:B------:R-:W-:Y:S02]  /*60760*/  IMAD.MOV.U32 R8, RZ, RZ, R27 ;  /* 0x000000ffff087224 */ /* 0x000fe400078e001b */
[----:B------:R-:W4:Y:S02]  /*60770*/  LDL.LU.64 R26, [R1+0x26b8] ;  /* 0x0026b800011a7983 */ /* 0x000f240000300a00 */
[----:B----4-:R-:W-:Y:S11]  /*60780*/  HMMA.16816.F32.BF16 R20, R12, R26, R20 ;  /* 0x0000001a0c14723c */ /* 0x010ff60000041814 */
[----:B------:R-:W-:Y:S11]  /*60790*/  @!UPT UIADD3 URZ, URZ, URZ, URZ ;  /* 0x0000003f3f3ff290 */ /* 0x000ff6000fffe03f */
[----:B------:R-:W-:Y:S01]  /*607a0*/  @!UPT UIADD3 URZ, URZ, URZ, URZ ;  /* 0x0000003f3f3ff290 */ /* 0x000fe2000fffe03f */
[----:B------:R-:W-:Y:S01]  /*607b0*/  STL.64 [R1+0x620], R20 ;  /* 0x0006201401007387 */ /* 0x000fe20000100a00 */
[----:B------:R0:W-:Y:S03]  /*607c0*/  STL.64 [R1+0x628], R22 ;  /* 0x0006281601007387 */ /* 0x0001e60000100a00 */
[----:B0-----:R-:W4:Y:S01]  /*607d0*/  LDL.LU.64 R22, [R1+0x26b0] ;  /* 0x0026b00001167983 */ /* 0x001f220000300a00 */
[----:B------:R-:W4:Y:S01]  /*607e0*/  LDL.LU.64 R20, [R1+0x26a8] ;  /* 0x0026a80001147983 */ /* 0x000f220000300a00 */
[----:B------:R-:W-:Y:S02]  /*607f0*/  MOV R11, R26 ;  /* 0x0000001a000b7202 */ /* 0x000fe40000000f00 */
[----:B------:R-:W-:Y:S02]  /*60800*/  MOV R10, R27 ;  /* 0x0000001b000a7202 */ /* 0x000fe40000000f00 */
[----:B------:R-:W2:Y:S03]  /*60810*/  LDL.LU.64 R26, [R1+0x26a0] ;  /* 0x0026a000011a7983 */ /* 0x000ea60000300a00 */
[----:B------:R-:W-:Y:S02]  /*60820*/  STL.64 [R1+0x2628], R10 ;  /* 0x0026280a01007387 */ /* 0x000fe40000100a00 */
[----:B------:R0:W-:Y:S01]  /*60830*/  STL.64 [R1+0x2620], R8 ;  /* 0x0026200801007387 */ /* 0x0001e20000100a00 */
[----:B---3--:R-:W-:-:S02]  /*60840*/  MOV R24, R6 ;  /* 0x0000000600187202 */ /* 0x008fc40000000f00 */
[----:B------:R-:W-:Y:S01]  /*60850*/  MOV R2, R7 ;  /* 0x0000000700027202 */ /* 0x000fe20000000f00 */
[----:B0-----:R-:W3:Y:S01]  /*60860*/  LDL.LU R8, [R1+0x960] ;  /* 0x0009600001087983 */ /* 0x001ee20000300800 */
[----:B------:R-:W3:Y:S02]  /*60870*/  LDL.LU R9, [R1+0x964] ;  /* 0x0009640001097983 */ /* 0x000ee40000300800 */
[----:B------:R-:W3:Y:S02]  /*60880*/  LDL.LU R10, [R1+0x968] ;  /* 0x00096800010a7983 */ /* 0x000ee40000300800 */
[----:B------:R-:W3:Y:S01]  /*60890*/  LDL.LU R11, [R1+0x96c] ;  /* 0x00096c00010b7983 */ /* 0x000ee20000300800 */
[C---:B----4-:R-:W-:Y:S01]  /*608a0*/  HMMA.16816.F32.BF16 R20, R12.reuse, R6, R20 ;  /* 0x000000060c14723c */ /* 0x050fe20000041814 */
[----:B------:R-:W4:Y:S11]  /*608b0*/  LDL.LU.64 R6, [R1+0x2698] ;  /* 0x0026980001067983 */ /* 0x000f360000300a00 */
[----:B------:R-:W-:Y:S11]  /*608c0*/  @!UPT UIADD3 URZ, URZ, URZ, URZ ;  /* 0x0000003f3f3ff290 */ /* 0x000ff6000fffe03f */
[----:B------:R-:W-:Y:S01]  /*608d0*/  STL.64 [R1+0x610], R20 ;  /* 0x0006101401007387 */ /* 0x000fe20000100a00 */
[----:B------:R0:W-:Y:S02]  /*608e0*/  STL.64 [R1+0x618], R22 ;  /* 0x0006181601007387 */ /* 0x0001e40000100a00 */
[----:B------:R-:W-:Y:S02]  /*608f0*/  IMAD.MOV.U32 R3, RZ, RZ, R23 ;  /* 0x000000ffff037224 */ /* 0x000fe400078e0017 */
[----:B0-----:R-:W3:Y:S01]  /*60900*/  LDL.LU.64 R22, [R1+0x2690] ;  /* 0x0026900001167983 */ /* 0x001ee20000300a00 */
[----:B------:R-:W3:Y:S02]  /*60910*/  LDL.LU.64 R20, [R1+0x2688] ;  /* 0x0026880001147983 */ /* 0x000ee40000300a00 */
[----:B--2---:R0:W-:Y:S02]  /*60920*/  STL.64 [R1+0x2608], R26 ;  /* 0x0026081a01007387 */ /* 0x0041e40000100a00 */
[----:B------:R-:W-:Y:S01]  /*60930*/  STL [R1+0x2600], R24 ;  /* 0x0026001801007387 */ /* 0x000fe20000100800 */
[----:B0-----:R-:W2:Y:S01]  /*60940*/  LDL.64 R26, [R1+0x2a8] ;  /* 0x0002a800011a7983 */ /* 0x001ea20000100a00 */
[----:B------:R4:W-:Y:S02]  /*60950*/  STL [R1+0x2480], R3 ;  /* 0x0024800301007387 */ /* 0x0009e40000100800 */
[----:B----4-:R-:W-:Y:S01]  /*60960*/  MOV R3, R7 ;  /* 0x0000000700037202 */ /* 0x010fe20000000f00 */
[C---:B---3--:R-:W-:Y:S11]  /*60970*/  HMMA.16816.F32.BF16 R20, R12.reuse, R6, R20 ;  /* 0x000000060c14723c */ /* 0x048ff60000041814 */
[----:B------:R-:W-:Y:S11]  /*60980*/  @!UPT UIADD3 URZ, URZ, URZ, URZ ;  /* 0x0000003f3f3ff290 */ /* 0x000ff6000fffe03f */
[----:B------:R-:W-:Y:S01]  /*60990*/  @!UPT UIADD3 URZ, URZ, URZ, URZ ;  /* 0x0000003f3f3ff290 */ /* 0x000fe2000fffe03f */
[----:B------:R0:W-:Y:S01]  /*609a0*/  STL.64 [R1+0x600], R20 ;  /* 0x0006001401007387 */ /* 0x0001e20000100a00 */
[----:B------:R1:W-:Y:S01]  /*609b0*/  STL.64 [R1+0x608], R22 ;  /* 0x0006081601007387 */ /* 0x0003e20000100a00 */
[----:B0-----:R-:W-:Y:S02]  /*609c0*/  MOV R20, R6 ;  /* 0x0000000600147202 */ /* 0x001fe40000000f00 */
[----:B------:R-:W2:Y:S01]  /*609d0*/  LDL.LU.64 R6, [R1+0x2680] ;  /* 0x0026800001067983 */ /* 0x000ea20000300a00 */
[----:B------:R-:W2:Y:S01]  /*609e0*/  LDL.LU.64 R4, [R1+0x2678] ;  /* 0x0026780001047983 */ /* 0x000ea20000300a00 */
[C---:B------:R-:W-:Y:S08]  /*609f0*/  HMMA.16816.F32.BF16 R8, R12.reuse, R18, R8 ;  /* 0x000000120c08723c */ /* 0x040ff00000041808 */
[----:B--2---:R-:W-:Y:S11]  /*60a00*/  HMMA.16816.F32.BF16 R4, R12, R26, R4 ;  /* 0x0000001a0c04723c */ /* 0x004ff60000041804 */
[----:B------:R-:W-:Y:S11]  /*60a10*/  @!UPT UIADD3 URZ, URZ, URZ, URZ ;  /* 0x0000003f3f3ff290 */ /* 0x000ff6000fffe03f */
[----:B------:R-:W-:Y:S01]  /*60a20*/  @!UPT UIADD3 URZ, URZ, URZ, URZ ;  /* 0x0000003f3f3ff290 */ /* 0x000fe2000fffe03f */
[----:B------:R-:W-:Y:S01]  /*60a30*/  STL.64 [R1+0x5f0], R4 ;  /* 0x0005f00401007387 */ /* 0x000fe20000100a00 */
[----:B------:R-:W-:Y:S02]  /*60a40*/  STL.64 [R1+0x5f8], R6 ;  /* 0x0005f80601007387 */ /* 0x000fe40000100a00 */
[----:B-1----:R-:W2:Y:S02]  /*60a50*/  LDL R22, [R1+0x258] ;  /* 0x0002580001167983 */ /* 0x002ea40000100800 */
[----:B------:R-:W-:Y:S01]  /*60a60*/  STL.64 [R1+0x5e0], R8 ;  /* 0x0005e00801007387 */ /* 0x000fe20000100a00 */
[----:B------:R-:W-:Y:S01]  /*60a70*/  STL.64 [R1+0x5e8], R10 ;  /* 0x0005e80a01007387 */ /* 0x000fe20000100a00 */
[----:B------:R-:W2:Y:S03]  /*60a80*/  LDL R23, [R1+0x25c] ;  /* 0x00025c0001177983 */ /* 0x000ea60000100800 */
[----:B--2---:R0:W-:Y:S04]  /*60a90*/  STL.64 [R1+0x2630], R22 ;  /* 0x0026301601007387 */ /* 0x0041e80000100a00 */
[----:B0-----:R-:W2:Y:S04]  /*60aa0*/  LDL R22, [R1+0x268] ;  /* 0x0002680001167983 */ /* 0x001ea80000100800 */
[----:B------:R-:W2:Y:S04]  /*60ab0*/  LDL R23, [R1+0x26c] ;  /* 0x00026c0001177983 */ /* 0x000ea80000100800 */
[----:B--2---:R-:W-:Y:S01]  /*60ac0*/  STL.64 [R1+0x2650], R22 ;  /* 0x0026501601007387 */ /* 0x004fe20000100a00 */
[----:B------:R0:W-:Y:S03]  /*60ad0*/  STL [R1+0x2648], R20 ;  /* 0x0026481401007387 */ /* 0x0001e60000100800 */
[----:B0-----:R-:W2:Y:S01]  /*60ae0*/  LDL.LU R20, [R1+0xb30] ;  /* 0x000b300001147983 */ /* 0x001ea20000300800 */
[----:B------:R-:W2:Y:S02]  /*60af0*/  LDL.LU R21, [R1+0xb34] ;  /* 0x000b340001157983 */ /* 0x000ea40000300800 */
[----:B------:R-:W3:Y:S02]  /*60b00*/  LDL.LU R22, [R1+0xb38] ;  /* 0x000b380001167983 */ /* 0x000ee40000300800 */
[----:B------:R-:W3:Y:S02]  /*60b10*/  LDL.LU R23, [R1+0xb3c] ;  /* 0x000b3c0001177983 */ /* 0x000ee40000300800 */
[----:B---3--:R0:W-:Y:S01]  /*60b20*/  STL.64 [R1+0x2660], R22 ;  /* 0x0026601601007387 */ /* 0x0081e20000100a00 */
[----:B--2---:R-:W-:Y:S03]  /*60b30*/  STL.64 [R1+0x2658], R20 ;  /* 0x0026581401007387 */ /* 0x004fe60000100a00 */
[----:B0-----:R-:W2:Y:S04]  /*60b40*/  LDL R22, [R1+0x288] ;  /* 0x0002880001167983 */ /* 0x001ea80000100800 */
[----:B------:R-:W2:Y:S01]  /*60b50*/  LDL R23, [R1+0x28c] ;  /* 0x00028c0001177983 */ /* 0x000ea20000100800 */
[----:B------:R-:W3:Y:S02]  /*60b60*/  LDL.LU R8, [R1+0xb10] ;  /* 0x000b100001087983 */ /* 0x000ee40000300800 */
[----:B------:R-:W3:Y:S02]  /*60b70*/  LDL.LU R9, [R1+0xb14] ;  /* 0x000b140001097983 */ /* 0x000ee40000300800 */
[----:B------:R-:W4:Y:S01]  /*60b80*/  LDL.LU R10, [R1+0xb18] ;  /* 0x000b1800010a7983 */ /* 0x000f220000300800 */
[----:B------:R-:W4:Y:S04]  /*60b90*/  LDL.LU R11, [R1+0xb1c] ;  /* 0x000b1c00010b7983 */ /* 0x000f280000300800 */
[----:B----4-:R-:W-:Y:S01]  /*60ba0*/  STL.64 [R1+0x2640], R10 ;  /* 0x0026400a01007387 */ /* 0x010fe20000100a00 */
[----:B---3--:R0:W-:Y:S03]  /*60bb0*/  STL.64 [R1+0x2638], R8 ;  /* 0x0026380801007387 */ /* 0x0081e60000100a00 */
[----:B0-----:R-:W3:Y:S01]  /*60bc0*/  LDL.LU R8, [R1+0xb20] ;  /* 0x000b200001087983 */ /* 0x001ee20000300800 */
[----:B------:R-:W3:Y:S02]  /*60bd0*/  LDL.LU R9, [R1+0xb24] ;  /* 0x000b240001097983 */ /* 0x000ee40000300800 */
[----:B------:R-:W4:Y:S02]  /*60be0*/  LDL.LU R10, [R1+0xb28] ;  /* 0x000b2800010a7983 */ /* 0x000f240000300800 */
[----:B------:R-:W4:Y:S01]  /*60bf0*/  LDL.LU R11, [R1+0xb2c] ;  /* 0x000b2c00010b7983 */ /* 0x000f220000300800 */
        /* <DEDUP_REMOVED lines=12> */
[----:B------:R-:W4:Y:S01]  /*60cc0*/  LDL.LU R16, [R1+0xa70] ;  /* 0x000a700001107983 */ /* 0x000f220000300800 */
[----:B------:R-:W4:Y:S02]  /*60cd0*/  LDL.LU R17, [R1+0xa74] ;  /* 0x000a740001117983 */ /* 0x000f240000300800 */
[----:B------:R-:W2:Y:S02]  /*60ce0*/  LDL.LU R18, [R1+0xa78] ;  /* 0x000a780001127983 */ /* 0x000ea40000300800 */
[----:B------:R-:W2:Y:S02]  /*60cf0*/  LDL.LU R19, [R1+0xa7c] ;  /* 0x000a7c0001137983 */ /* 0x000ea40000300800 */
[----:B--2---:R0:W-:Y:S02]  /*60d00*/  STL.64 [R1+0x2560], R18 ;  /* 0x0025601201007387 */ /* 0x0041e40000100a00 */
[----:B0-----:R-:W-:Y:S01]  /*60d10*/  IMAD.MOV.U32 R18, RZ, RZ, R5 ;  /* 0x000000ffff127224 */ /* 0x001fe200078e0005 */
[----:B------:R-:W-:-:S02]  /*60d20*/  MOV R19, R4 ;  /* 0x0000000400137202 */ /* 0x000fc40000000f00 */
[----:B------:R-:W0:Y:S04]  /*60d30*/  LDSM.16.M88.4 R4, [R0+0x31000] ;  /* 0x031000000004783b */ /* 0x000e280000000200 */
[----:B----4-:R-:W-:Y:S01]  /*60d40*/  STL.64 [R1+0x2558], R16 ;  /* 0x0025581001007387 */ /* 0x010fe20000100a00 */
[----:B------:R1:W-:Y:S03]  /*60d50*/  STL.64 [R1+0x2578], R18 ;  /* 0x0025781201007387 */ /* 0x0003e60000100a00 */
[----:B-1----:R-:W2:Y:S04]  /*60d60*/  LDL R18, [R1+0x278] ;  /* 0x0002780001127983 */ /* 0x002ea80000100800 */
[----:B------:R-:W2:Y:S04]  /*60d70*/  LDL R19, [R1+0x27c] ;  /* 0x00027c0001137983 */ /* 0x000ea80000100800 */
[----:B0-----:R0:W-:Y:S01]  /*60d80*/  STL.64 [R1+0x24c8], R6 ;  /* 0x0024c80601007387 */ /* 0x0011e20000100a00 */
[----:B------:R-:W-:Y:S03]  /*60d90*/  STL.64 [R1+0x24c0], R4 ;  /* 0x0024c00401007387 */ /* 0x000fe60000100a00 */
[----:B0-----:R-:W4:Y:S01]  /*60da0*/  LDL.64 R6, [R1+0x1f8] ;  /* 0x0001f80001067983 */ /* 0x001f220000100a00 */
[C---:B------:R-:W-:Y:S03]  /*60db0*/  HMMA.16816.F32.BF16 R20, R12.reuse, R22, R8 ;  /* 0x000000160c14723c */ /* 0x040fe60000041808 */
[----:B----4-:R0:W-:Y:S04]  /*60dc0*/  STL.64 [R1+0x25e0], R6 ;  /* 0x0025e00601007387 */ /* 0x0101e80000100a00 */
[----:B0-----:R-:W4:Y:S04]  /*60dd0*/  LDL R6, [R1+0x248] ;  /* 0x0002480001067983 */ /* 0x001f280000100800 */
[----:B------:R-:W4:Y:S01]  /*60de0*/  LDL R7, [R1+0x24c] ;  /* 0x00024c0001077983 */ /* 0x000f220000100800 */
[----:B------:R-:W2:Y:S02]  /*60df0*/  LDL.LU.64 R10, [R1+0x2670] ;  /* 0x00267000010a7983 */ /* 0x000ea40000300a00 */
[----:B------:R-:W2:Y:S09]  /*60e00*/  LDL.LU.64 R8, [R1+0x2668] ;  /* 0x0026680001087983 */ /* 0x000eb20000300a00 */
[----:B------:R-:W-:Y:S01]  /*60e10*/  STL.64 [R1+0x5d0], R20 ;  /* 0x0005d01401007387 */ /* 0x000fe20000100a00 */
[----:B------:R0:W-:Y:S04]  /*60e20*/  STL.64 [R1+0x5d8], R22 ;  /* 0x0005d81601007387 */ /* 0x0001e80000100a00 */
[----:B0-----:R-:W2:Y:S01]  /*60e30*/  LDL.LU.64 R22, [R1+0x2660] ;  /* 0x0026600001167983 */ /* 0x001ea20000300a00 */
[----:B------:R-:W2:Y:S02]  /*60e40*/  LDL.LU.64 R20, [R1+0x2658] ;  /* 0x0026580001147983 */ /* 0x000ea40000300a00 */
[C---:B--2---:R-:W-:Y:S01]  /*60e50*/  HMMA.16816.F32.BF16 R16, R12.reuse, R18, R20 ;  /* 0x000000120c10723c */ /* 0x044fe20000041814 */
[----:B------:R-:W2:Y:S01]  /*60e60*/  LDL.LU.64 R22, [R1+0x2650] ;  /* 0x0026500001167983 */ /* 0x000ea20000300a00 */
[----:B------:R-:W2:Y:S11]  /*60e70*/  LDL.LU R20, [R1+0x2648] ;  /* 0x0026480001147983 */ /* 0x000eb60000300800 */
[----:B------:R-:W-:Y:S10]  /*60e80*/  @!UPT UIADD3 URZ, URZ, URZ, URZ ;  /* 0x0000003f3f3ff290 */ /* 0x000ff4000fffe03f */
[----:B------:R-:W-:Y:S01]  /*60e90*/  STL.64 [R1+0x5c0], R16 ;  /* 0x0005c01001007387 */ /* 0x000fe20000100a00 */
[----:B------:R0:W-:Y:S02]  /*60ea0*/  STL.64 [R1+0x5c8], R18 ;  /* 0x0005c81201007387 */ /* 0x0001e40000100a00 */
[----:B0-----:R-:W-:Y:S02]  /*60eb0*/  MOV R19, R3 ;  /* 0x0000000300137202 */ /* 0x001fe40000000f00 */
[----:B--2---:R-:W-:Y:S02]  /*60ec0*/  MOV R18, R20 ;  /* 0x0000001400127202 */ /* 0x004fe40000000f00 */
[C---:B------:R-:W-:Y:S03]  /*60ed0*/  HMMA.16816.F32.BF16 R20, R12.reuse, R22, R8 ;  /* 0x000000160c14723c */ /* 0x040fe60000041808 */
[----:B------:R0:W-:Y:S01]  /*60ee0*/  STL.64 [R1+0x2590], R18 ;  /* 0x0025901201007387 */ /* 0x0001e20000100a00 */
[----:B------:R-:W4:Y:S02]  /*60ef0*/  LDL.LU R16, [R1+0xb00] ;  /* 0x000b000001107983 */ /* 0x000f240000300800 */
[----:B------:R-:W4:Y:S01]  /*60f00*/  LDL.LU R17, [R1+0xb04] ;  /* 0x000b040001117983 */ /* 0x000f220000300800 */
[----:B0-----:R-:W4:Y:S01]  /*60f10*/  LDL.LU R18, [R1+0xb08] ;  /* 0x000b080001127983 */ /* 0x001f220000300800 */
[----:B------:R-:W4:Y:S02]  /*60f20*/  LDL.LU R19, [R1+0xb0c] ;  /* 0x000b0c0001137983 */ /* 0x000f240000300800 */
[----:B------:R-:W2:Y:S02]  /*60f30*/  LDL.LU.64 R10, [R1+0x2640] ;  /* 0x00264000010a7983 */ /* 0x000ea40000300a00 */
[----:B------:R-:W2:Y:S11]  /*60f40*/  LDL.LU.64 R8, [R1+0x2638] ;  /* 0x0026380001087983 */ /* 0x000eb60000300a00 */
[----:B------:R-:W-:Y:S01]  /*60f50*/  STL.64 [R1+0x5b0], R20 ;  /* 0x0005b01401007387 */ /* 0x000fe20000100a00 */
[----:B------:R0:W-:Y:S03]  /*60f60*/  STL.64 [R1+0x5b8], R22 ;  /* 0x0005b81601007387 */ /* 0x0001e60000100a00 */
[----:B0-----:R-:W2:Y:S01]  /*60f70*/  LDL.LU.64 R22, [R1+0x2630] ;  /* 0x0026300001167983 */ /* 0x001ea20000300a00 */
[C---:B----4-:R-:W-:Y:S08]  /*60f80*/  HMMA.16816.F32.BF16 R4, R12.reuse, R6, R16 ;  /* 0x000000060c04723c */ /* 0x050ff00000041810 */
[C---:B--2---:R-:W-:Y:S01]  /*60f90*/  HMMA.16816.F32.BF16 R20, R12.reuse, R22, R8 ;  /* 0x000000160c14723c */ /* 0x044fe20000041808 */
[----:B------:R-:W2:Y:S01]  /*60fa0*/  LDL.LU.64 R10, [R1+0x2628] ;  /* 0x00262800010a7983 */ /* 0x000ea20000300a00 */
[----:B------:R-:W4:Y:S11]  /*60fb0*/  LDL.LU.64 R8, [R1+0x2620] ;  /* 0x0026200001087983 */ /* 0x000f360000300a00 */
[----:B------:R-:W-:Y:S10]  /*60fc0*/  @!UPT UIADD3 URZ, URZ, URZ, URZ ;  /* 0x0000003f3f3ff290 */ /* 0x000ff4000fffe03f */
[----:B------:R-:W-:Y:S01]  /*60fd0*/  STL.64 [R1+0x5a0], R20 ;  /* 0x0005a01401007387 */ /* 0x000fe20000100a00 */
[----:B------:R0:W-:Y:S03]  /*60fe0*/  STL.64 [R1+0x5a8], R22 ;  /* 0x0005a81601007387 */ /* 0x0001e60000100a00 */
[----:B0-----:R-:W3:Y:S01]  /*60ff0*/  LDL.LU.64 R22, [R1+0x2618] ;  /* 0x0026180001167983 */ /* 0x001ee20000300a00 */
[----:B------:R-:W2:Y:S02]  /*61000*/  LDL.LU R16, [R1+0xaa0] ;  /* 0x000aa00001107983 */ /* 0x000ea40000300800 */
[----:B------:R-:W-:Y:S02]  /*61010*/  STL.64 [R1+0x590], R4 ;  /* 0x0005900401007387 */ /* 0x000fe40000100a00 */
[----:B------:R3:W-:Y:S01]  /*61020*/  STL.64 [R1+0x598], R6 ;  /* 0x0005980601007387 */ /* 0x0007e20000100a00 */
[----:B------:R-:W2:Y:S01]  /*61030*/  LDL.LU R17, [R1+0xaa4] ;  /* 0x000aa40001117983 */ /* 0x000ea20000300800 */
[----:B------:R-:W2:Y:S02]  /*61040*/  LDL.LU R18, [R1+0xaa8] ;  /* 0x000aa80001127983 */ /* 0x000ea40000300800 */
[----:B------:R-:W2:Y:S01]  /*61050*/  LDL.LU R19, [R1+0xaac] ;  /* 0x000aac0001137983 */ /* 0x000ea20000300800 */
[----:B---3--:R-:W-:Y:S01]  /*61060*/  HMMA.16816.F32.BF16 R4, R12, R22, R24 ;  /* 0x000000160c04723c */ /* 0x008fe20000041818 */
[----:B--2---:R0:W-:Y:S01]  /*61070*/  STL.64 [R1+0x25a0], R18 ;  /* 0x0025a01201007387 */ /* 0x0041e20000100a00 */
[----:B------:R-:W-:Y:S01]  /*61080*/  STL.64 [R1+0x2598], R16 ;  /* 0x0025981001007387 */ /* 0x000fe20000100a00 */
[----:B0-----:R-:W-:Y:S01]  /*61090*/  MOV R18, R11 ;  /* 0x0000000b00127202 */ /* 0x001fe20000000f00 */
[----:B------:R-:W-:-:S05]  /*610a0*/  IMAD.MOV.U32 R19, RZ, RZ, R10 ;  /* 0x000000ffff137224 */ /* 0x000fca00078e000a */
[----:B------:R4:W-:Y:S11]  /*610b0*/  STL.64 [R1+0x25b8], R18 ;  /* 0x0025b81201007387 */ /* 0x0009f60000100a00 */
[----:B------:R-:W-:Y:S03]  /*610c0*/  @!UPT UIADD3 URZ, URZ, URZ, URZ ;  /* 0x0000003f3f3ff290 */ /* 0x000fe6000fffe03f */
[----:B------:R-:W-:Y:S02]  /*610d0*/  STL.64 [R1+0x580], R4 ;  /* 0x0005800401007387 */ /* 0x000fe40000100a00 */
[----:B------:R0:W-:Y:S01]  /*610e0*/  STL.64 [R1+0x588], R6 ;  /* 0x0005880601007387 */ /* 0x0001e20000100a00 */
[----:B----4-:R-:W-:Y:S02]  /*610f0*/  MOV R18, R9 ;  /* 0x0000000900127202 */ /* 0x010fe40000000f00 */
[----:B------:R-:W-:-:S05]  /*61100*/  MOV R19, R8 ;  /* 0x0000000800137202 */ /* 0x000fca0000000f00 */
[----:B------:R-:W-:Y:S01]  /*61110*/  STL.64 [R1+0x25e8], R18 ;  /* 0x0025e81201007387 */ /* 0x000fe20000100a00 */
[----:B------:R-:W2:Y:S02]  /*61120*/  LDL.LU R8, [R1+0x950] ;  /* 0x0009500001087983 */ /* 0x000ea40000300800 */
[----:B------:R-:W2:Y:S02]  /*61130*/  LDL.LU R9, [R1+0x954] ;  /* 0x0009540001097983 */ /* 0x000ea40000300800 */
[----:B------:R-:W3:Y:S01]  /*61140*/  LDL.LU R10, [R1+0x958] ;  /* 0x00095800010a7983 */ /* 0x000ee20000300800 */
[----:B------:R-:W3:Y:S04]  /*61150*/  LDL.LU R11, [R1+0x95c] ;  /* 0x00095c00010b7983 */ /* 0x000ee80000300800 */
[----:B---3--:R-:W-:Y:S01]  /*61160*/  STL.64 [R1+0x25f8], R10 ;  /* 0x0025f80a01007387 */ /* 0x008fe20000100a00 */
[----:B--2---:R1:W-:Y:S02]  /*61170*/  STL.64 [R1+0x25f0], R8 ;  /* 0x0025f00801007387 */ /* 0x0043e40000100a00 */
[----:B0-----:R-:W2:Y:S02]  /*61180*/  LDL R6, [R1+0x208] ;  /* 0x0002080001067983 */ /* 0x001ea40000100800 */
[----:B------:R-:W2:Y:S02]  /*61190*/  LDL R7, [R1+0x20c] ;  /* 0x00020c0001077983 */ /* 0x000ea40000100800 */
[----:B--2---:R0:W-:Y:S01]  /*611a0*/  STL.64 [R1+0x2610], R6 ;  /* 0x0026100601007387 */ /* 0x0041e20000100a00 */
[----:B-1----:R-:W2:Y:S02]  /*611b0*/  LDL.LU R8, [R1+0xad0] ;  /* 0x000ad00001087983 */ /* 0x002ea40000300800 */
[----:B------:R-:W2:Y:S02]  /*611c0*/  LDL.LU R9, [R1+0xad4] ;  /* 0x000ad40001097983 */ /* 0x000ea40000300800 */
[----:B------:R-:W2:Y:S01]  /*611d0*/  LDL.LU R10, [R1+0xad8] ;  /* 0x000ad800010a7983 */ /* 0x000ea20000300800 */
[----:B------:R-:W2:Y:S01]  /*611e0*/  LDL.LU R11, [R1+0xadc] ;  /* 0x000adc00010b7983 */ /* 0x000ea20000300800 */
[----:B------:R-:W3:Y:S02]  /*611f0*/  LDL R26, [R1+0x228] ;  /* 0x00022800011a7983 */ /* 0x000ee40000100800 */
[----:B------:R-:W3:Y:S02]  /*61200*/  LDL R27, [R1+0x22c] ;  /* 0x00022c00011b7983 */ /* 0x000ee40000100800 */
[----:B------:R-:W3:Y:S01]  /*61210*/  LDL.LU R4, [R1+0xae0] ;  /* 0x000ae00001047983 */ /* 0x000ee20000300800 */
[----:B------:R-:W3:Y:S04]  /*61220*/  LDL.LU R5, [R1+0xae4] ;  /* 0x000ae40001057983 */ /* 0x000ee80000300800 */
[----:B0-----:R-:W3:Y:S01]  /*61230*/  LDL.LU R6, [R1+0xae8] ;  /* 0x000ae80001067983 */ /* 0x001ee20000300800 */
[----:B------:R-:W3:Y:S02]  /*61240*/  LDL.LU R7, [R1+0xaec] ;  /* 0x000aec0001077983 */ /* 0x000ee40000300800 */
[----:B------:R-:W4:Y:S02]  /*61250*/  LDL.LU R16, [R1+0xac0] ;  /* 0x000ac00001107983 */ /* 0x000f240000300800 */
[----:B------:R-:W4:Y:S01]  /*61260*/  LDL.LU R17, [R1+0xac4] ;  /* 0x000ac40001117983 */ /* 0x000f220000300800 */
[----:B------:R-:W4:Y:S01]  /*61270*/  LDL.LU R18, [R1+0xac8] ;  /* 0x000ac80001127983 */ /* 0x000f220000300800 */
[----:B------:R-:W4:Y:S02]  /*61280*/  LDL.LU R19, [R1+0xacc] ;  /* 0x000acc0001137983 */ /* 0x000f240000300800 */
[----:B------:R-:W2:Y:S02]  /*61290*/  LDL.LU R20, [R1+0xa50] ;  /* 0x000a500001147983 */ /* 0x000ea40000300800 */
[----:B------:R-:W2:Y:S01]  /*612a0*/  LDL.LU R21, [R1+0xa54] ;  /* 0x000a540001157983 */ /* 0x000ea20000300800 */
[----:B------:R-:W2:Y:S01]  /*612b0*/  LDL.LU R22, [R1+0xa58] ;  /* 0x000a580001167983 */ /* 0x000ea20000300800 */
[----:B------:R-:W2:Y:S03]  /*612c0*/  LDL.LU R23, [R1+0xa5c] ;  /* 0x000a5c0001177983 */ /* 0x000ea60000300800 */
        /* <DEDUP_REMOVED lines=12> */
[C---:B---3--:R-:W-:Y:S01]  /*61390*/  HMMA.16816.F32.BF16 R24, R12.reuse, R26, R4 ;  /* 0x0000001a0c18723c */ /* 0x048fe20000041804 */
        /* <DEDUP_REMOVED lines=12> */
[----:B------:R-:W4:Y:S01]  /*61460*/  LDL.LU.64 R6, [R1+0x2610] ;  /* 0x0026100001067983 */ /* 0x000f220000300a00 */
[----:B------:R-:W-:Y:S02]  /*61470*/  STL.64 [R1+0x570], R24 ;  /* 0x0005701801007387 */ /* 0x000fe40000100a00 */
[----:B------:R0:W-:Y:S02]  /*61480*/  STL.64 [R1+0x578], R26 ;  /* 0x0005781a01007387 */ /* 0x0001e40000100a00 */
[----:B0-----:R-:W3:Y:S01]  /*61490*/  LDL.LU.64 R26, [R1+0x2608] ;  /* 0x00260800011a7983 */ /* 0x001ee20000300a00 */
[----:B------:R-:W2:Y:S01]  /*614a0*/  LDL.LU R24, [R1+0x2600] ;  /* 0x0026000001187983 */ /* 0x000ea20000300800 */
[C---:B----4-:R-:W-:Y:S08]  /*614b0*/  HMMA.16816.F32.BF16 R4, R12.reuse, R6, R16 ;  /* 0x000000060c04723c */ /* 0x050ff00000041810 */
[C---:B---3--:R-:W-:Y:S11]  /*614c0*/  HMMA.16816.F32.BF16 R8, R12.reuse, R26, R8 ;  /* 0x0000001a0c08723c */ /* 0x048ff60000041808 */
[----:B------:R-:W-:Y:S11]  /*614d0*/  @!UPT UIADD3 URZ, URZ, URZ, URZ ;  /* 0x0000003f3f3ff290 */ /* 0x000ff6000fffe03f */
[----:B------:R-:W-:Y:S01]  /*614e0*/  @!UPT UIADD3 URZ, URZ, URZ, URZ ;  /* 0x0000003f3f3ff290 */ /* 0x000fe2000fffe03f */
[----:B------:R-:W-:Y:S01]  /*614f0*/  STL.64 [R1+0x560], R8 ;  /* 0x0005600801007387 */ /* 0x000fe20000100a00 */
[----:B------:R0:W-:Y:S03]  /*61500*/  STL.64 [R1+0x568], R10 ;  /* 0x0005680a01007387 */ /* 0x0001e60000100a00 */
[----:B0-----:R-:W3:Y:S01]  /*61510*/  LDL.LU.64 R10, [R1+0x25f8] ;  /* 0x0025f800010a7983 */ /* 0x001ee20000300a00 */
[----:B------:R-:W3:Y:S02]  /*61520*/  LDL.LU.64 R8, [R1+0x25f0] ;  /* 0x0025f00001087983 */ /* 0x000ee40000300a00 */
[----:B------:R0:W-:Y:S02]  /*61530*/  STL.64 [R1+0x24f0], R26 ;  /* 0x0024f01a01007387 */ /* 0x0001e40000100a00 */
[----:B0-----:R-:W4:Y:S01]  /*61540*/  LDL.64 R26, [R1+0x298] ;  /* 0x00029800011a7983 */ /* 0x001f220000100a00 */
[----:B------:R-:W2:Y:S02]  /*61550*/  LDL.LU.64 R18, [R1+0x25e8] ;  /* 0x0025e80001127983 */ /* 0x000ea40000300a00 */
[----:B------:R-:W-:Y:S02]  /*61560*/  STL.64 [R1+0x550], R4 ;  /* 0x0005500401007387 */ /* 0x000fe40000100a00 */
[----:B------:R0:W-:Y:S02]  /*61570*/  STL.64 [R1+0x558], R6 ;  /* 0x0005580601007387 */ /* 0x0001e40000100a00 */
[----:B0-----:R-:W3:Y:S02]  /*61580*/  LDL.LU.64 R6, [R1+0x25e0] ;  /* 0x0025e00001067983 */ /* 0x001ee40000300a00 */
[----:B---3--:R-:W-:Y:S02]  /*61590*/  HMMA.16816.F32.BF16 R12, R12, R6, R8 ;  /* 0x000000060c0c723c */ /* 0x008fe40000041808 */
[----:B------:R-:W2:Y:S01]  /*615a0*/  LDL.LU.64 R10, [R1+0x25d8] ;  /* 0x0025d800010a7983 */ /* 0x000ea20000300a00 */
[----:B------:R-:W2:Y:S02]  /*615b0*/  LDL.LU.64 R8, [R1+0x25d0] ;  /* 0x0025d00001087983 */ /* 0x000ea40000300a00 */
[----:B------:R0:W-:Y:S02]  /*615c0*/  STL.64 [R1+0x24d0], R6 ;  /* 0x0024d00601007387 */ /* 0x0001e40000100a00 */
[----:B0-----:R-:W3:Y:S11]  /*615d0*/  LDL.64 R6, [R1+0x278] ;  /* 0x0002780001067983 */ /* 0x001ef60000100a00 */
[----:B------:R-:W-:Y:S05]  /*615e0*/  @!UPT UIADD3 URZ, URZ, URZ, URZ ;  /* 0x0000003f3f3ff290 */ /* 0x000fea000fffe03f */
[----:B------:R-:W-:Y:S01]  /*615f0*/  STL.64 [R1+0x540], R12 ;  /* 0x0005400c01007387 */ /* 0x000fe20000100a00 */
[----:B------:R-:W-:Y:S01]  /*61600*/  STL.64 [R1+0x548], R14 ;  /* 0x0005480e01007387 */ /* 0x000fe20000100a00 */
[C---:B--2---:R-:W-:Y:S02]  /*61610*/  HMMA.16816.F32.BF16 R16, R8.reuse, R18, R20 ;  /* 0x000000120810723c */ /* 0x044fe40000041814 */
[----:B------:R-:W2:Y:S01]  /*61620*/  LDL.LU.64 R22, [R1+0x25c8] ;  /* 0x0025c80001167983 */ /* 0x000ea20000300a00 */
[----:B------:R-:W2:Y:S11]  /*61630*/  LDL.LU.64 R20, [R1+0x25c0] ;  /* 0x0025c00001147983 */ /* 0x000eb60000300a00 */
[----:B------:R-:W-:Y:S09]  /*61640*/  @!UPT UIADD3 URZ, URZ, URZ, URZ ;  /* 0x0000003f3f3ff290 */ /* 0x000ff2000fffe03f */
[----:B------:R-:W-:Y:S01]  /*61650*/  STL.64 [R1+0x530], R16 ;  /* 0x0005301001007387 */ /* 0x000fe20000100a00 */
[----:B------:R-:W-:Y:S02]  /*61660*/  STL.64 [R1+0x538], R18 ;  /* 0x0005381201007387 */ /* 0x000fe40000100a00 */
[----:B------:R-:W0:Y:S02]  /*61670*/  LDSM.16.M88.4 R16, [R0+0x31800] ;  /* 0x031800000010783b */ /* 0x000e240000000200 */
[----:B0-----:R-:W-:Y:S02]  /*61680*/  STL.64 [R1+0xe0], R16 ;  /* 0x0000e01001007387 */ /* 0x001fe40000100a00 */
[----:B------:R0:W-:Y:S02]  /*61690*/  STL.64 [R1+0xe8], R18 ;  /* 0x0000e81201007387 */ /* 0x0001e40000100a00 */
[----:B0-----:R-:W2:Y:S02]  /*616a0*/  LDL.LU.64 R18, [R1+0x25b8] ;  /* 0x0025b80001127983 */ /* 0x001ea40000300a00 */
[----:B--2---:R-:W-:Y:S02]  /*616b0*/  HMMA.16816.F32.BF16 R16, R8, R18, R20 ;  /* 0x000000120810723c */ /* 0x004fe40000041814 */
[----:B------:R-:W2:Y:S01]  /*616c0*/  LDL.LU.64 R22, [R1+0x25b0] ;  /* 0x0025b00001167983 */ /* 0x000ea20000300a00 */
[----:B------:R-:W2:Y:S11]  /*616d0*/  LDL.LU.64 R20, [R1+0x25a8] ;  /* 0x0025a80001147983 */ /* 0x000eb60000300a00 */
[----:B------:R-:W-:Y:S09]  /*616e0*/  @!UPT UIADD3 URZ, URZ, URZ, URZ ;  /* 0x0000003f3f3ff290 */ /* 0x000ff2000fffe03f */
[----:B------:R-:W-:Y:S01]  /*616f0*/  STL.64 [R1+0x520], R16 ;  /* 0x0005201001007387 */ /* 0x000fe20000100a00 */
[----:B------:R0:W-:Y:S03]  /*61700*/  STL.64 [R1+0x528], R18 ;  /* 0x0005281201007387 */ /* 0x0001e60000100a00 */
[----:B0-----:R-:W2:Y:S01]  /*61710*/  LDL.LU.64 R18, [R1+0x25a0] ;  /* 0x0025a00001127983 */ /* 0x001ea20000300a00 */
[----:B------:R-:W2:Y:S01]  /*61720*/  LDL.LU.64 R16, [R1+0x2598] ;  /* 0x0025980001107983 */ /* 0x000ea20000300a00 */
[----:B------:R-:W-:Y:S02]  /*61730*/  MOV R14, R24 ;  /* 0x00000018000e7202 */ /* 0x000fe40000000f00 */
[----:B------:R-:W-:-:S07]  /*61740*/  MOV R15, R2 ;  /* 0x00000002000f7202 */ /* 0x000fce0000000f00 */
[C---:B--2---:R-:W-:Y:S11]  /*61750*/  HMMA.16816.F32.BF16 R16, R8.reuse, R14, R16 ;  /* 0x0000000e0810723c */ /* 0x044ff60000041810 */
[----:B------:R-:W-:Y:S11]  /*61760*/  @!UPT UIADD3 URZ, URZ, URZ, URZ ;  /* 0x0000003f3f3ff290 */ /* 0x000ff6000fffe03f */
[----:B------:R-:W-:Y:S01]  /*61770*/  @!UPT UIADD3 URZ, URZ, URZ, URZ ;  /* 0x0000003f3f3ff290 */ /* 0x000fe2000fffe03f */
[----:B------:R-:W-:Y:S01]  /*61780*/  STL.64 [R1+0x510], R16 ;  /* 0x0005101001007387 */ /* 0x000fe20000100a00 */
[----:B------:R0:W-:Y:S03]  /*61790*/  STL.64 [R1+0x518], R18 ;  /* 0x0005181201007387 */ /* 0x0001e60000100a00 */
[----:B0-----:R-:W2:Y:S01]  /*617a0*/  LDL.LU.64 R18, [R1+0x2590] ;  /* 0x0025900001127983 */ /* 0x001ea20000300a00 */
[----:B------:R0:W-:Y:S03]  /*617b0*/  STL.64 [R1+0x24d8], R14 ;  /* 0x0024d80e01007387 */ /* 0x0001e60000100a00 */
[----:B0-----:R-:W3:Y:S01]  /*617c0*/  LDL.64 R14, [R1+0x288] ;  /* 0x00028800010e7983 */ /* 0x001ee20000100a00 */
[C---:B--2---:R-:W-:Y:S03]  /*617d0*/  HMMA.16816.F32.BF16 R16, R8.reuse, R18, R20 ;  /* 0x000000120810723c */ /* 0x044fe60000041814 */
[----:B------:R-:W2:Y:S01]  /*617e0*/  LDL.LU.64 R22, [R1+0x2588] ;  /* 0x0025880001167983 */ /* 0x000ea20000300a00 */
[----:B------:R-:W2:Y:S11]  /*617f0*/  LDL.LU.64 R20, [R1+0x2580] ;  /* 0x0025800001147983 */ /* 0x000eb60000300a00 */
[----:B------:R-:W-:Y:S08]  /*61800*/  @!UPT UIADD3 URZ, URZ, URZ, URZ ;  /* 0x0000003f3f3ff290 */ /* 0x000ff0000fffe03f */
[----:B------:R-:W-:Y:S01]  /*61810*/  STL.64 [R1+0x500], R16 ;  /* 0x0005001001007387 */ /* 0x000fe20000100a00 */
[----:B------:R0:W-:Y:S03]  /*61820*/  STL.64 [R1+0x508], R18 ;  /* 0x0005081201007387 */ /* 0x0001e60000100a00 */
[----:B0-----:R-:W2:Y:S02]  /*61830*/  LDL.LU.64 R18, [R1+0x2578] ;  /* 0x0025780001127983 */ /* 0x001ea40000300a00 */
[C---:B--2---:R-:W-:Y:S02]  /*61840*/  HMMA.16816.F32.BF16 R16, R8.reuse, R18, R20 ;  /* 0x000000120810723c */ /* 0x044fe40000041814 */
[----:B------:R-:W2:Y:S01]  /*61850*/  LDL.LU.64 R22, [R1+0x2570] ;  /* 0x0025700001167983 */ /* 0x000ea20000300a00 */
[----:B------:R-:W2:Y:S11]  /*61860*/  LDL.LU.64 R20, [R1+0x2568] ;  /* 0x0025680001147983 */ /* 0x000eb60000300a00 */
[----:B------:R-:W-:Y:S09]  /*61870*/  @!UPT UIADD3 URZ, URZ, URZ, URZ ;  /* 0x0000003f3f3ff290 */ /* 0x000ff2000fffe03f */
[----:B------:R-:W-:Y:S01]  /*61880*/  STL.64 [R1+0x4f0], R16 ;  /* 0x0004f01001007387 */ /* 0x000fe20000100a00 */
[----:B------:R0:W-:Y:S03]  /*61890*/  STL.64 [R1+0x4f8], R18 ;  /* 0x0004f81201007387 */ /* 0x0001e60000100a00 */
[----:B0-----:R-:W4:Y:S01]  /*618a0*/  LDL.LU.64 R18, [R1+0x2560] ;  /* 0x0025600001127983 */ /* 0x001f220000300a00 */
[----:B------:R-:W4:Y:S02]  /*618b0*/  LDL.LU.64 R16, [R1+0x2558] ;  /* 0x0025580001107983 */ /* 0x000f240000300a00 */
[C---:B----4-:R-:W-:Y:S11]  /*618c0*/  HMMA.16816.F32.BF16 R16, R8.reuse, R26, R16 ;  /* 0x0000001a0810723c */ /* 0x050ff60000041810 */
[----:B------:R-:W-:Y:S11]  /*618d0*/  @!UPT UIADD3 URZ, URZ, URZ, URZ ;  /* 0x0000003f3f3ff290 */ /* 0x000ff6000fffe03f */
[----:B------:R-:W-:Y:S01]  /*618e0*/  @!UPT UIADD3 URZ, URZ, URZ, URZ ;  /* 0x0000003f3f3ff290 */ /* 0x000fe2000fffe03f */
[----:B------:R0:W-:Y:S01]  /*618f0*/  STL.64 [R1+0x4e0], R16 ;  /* 0x0004e01001007387 */ /* 0x0001e20000100a00 */
[----:B------:R-:W-:Y:S02]  /*61900*/  STL.64 [R1+0x4e8], R18 ;  /* 0x0004e81201007387 */ /* 0x000fe40000100a00 */
[----:B0-----:R-:W-:Y:S01]  /*61910*/  IMAD.MOV.U32 R17, RZ, RZ, R26 ;  /* 0x000000ffff117224 */ /* 0x001fe200078e001a */
[----:B------:R-:W-:Y:S02]  /*61920*/  MOV R16, R27 ;  /* 0x0000001b00107202 */ /* 0x000fe40000000f00 */
[----:B------:R-:W4:Y:S04]  /*61930*/  LDL.64 R26, [R1+0x228] ;  /* 0x00022800011a7983 */ /* 0x000f280000100a00 */
[----:B----4-:R0:W-:Y:S01]  /*61940*/  STL.64 [R1+0x2508], R26 ;  /* 0x0025081a01007387 */ /* 0x0101e20000100a00 */
[----:B------:R-:W3:Y:S02]  /*61950*/  LDL.LU R24, [R1+0xa60] ;  /* 0x000a600001187983 */ /* 0x000ee40000300800 */
[----:B------:R-:W3:Y:S01]  /*61960*/  LDL.LU R25, [R1+0xa64] ;  /* 0x000a640001197983 */ /* 0x000ee20000300800 */
[----:B0-----:R-:W3:Y:S01]  /*61970*/  LDL.LU R26, [R1+0xa68] ;  /* 0x000a6800011a7983 */ /* 0x001ee20000300800 */
[----:B------:R-:W3:Y:S02]  /*61980*/  LDL.LU R27, [R1+0xa6c] ;  /* 0x000a6c00011b7983 */ /* 0x000ee40000300800 */
[----:B------:R-:W-:Y:S02]  /*61990*/  STL [R1+0x2488], R16 ;  /* 0x0024881001007387 */ /* 0x000fe40000100800 */
[----:B------:R-:W-:Y:S01]  /*619a0*/  STL [R1+0x2484], R17 ;  /* 0x0024841101007387 */ /* 0x000fe20000100800 */
[C---:B---3--:R-:W-:Y:S11]  /*619b0*/  HMMA.16816.F32.BF16 R24, R8.reuse, R14, R24 ;  /* 0x0000000e0818723c */ /* 0x048ff60000041818 */
[----:B------:R-:W-:Y:S11]  /*619c0*/  @!UPT UIADD3 URZ, URZ, URZ, URZ ;  /* 0x0000003f3f3ff290 */ /* 0x000ff6000fffe03f */
[----:B------:R-:W-:Y:S01]  /*619d0*/  @!UPT UIADD3 URZ, URZ, URZ, URZ ;  /* 0x0000003f3f3ff290 */ /* 0x000fe2000fffe03f */
[----:B------:R-:W-:Y:S01]  /*619e0*/  STL.64 [R1+0x4d0], R24 ;  /* 0x0004d01801007387 */ /* 0x000fe20000100a00 */
[----:B------:R0:W-:Y:S03]  /*619f0*/  STL.64 [R1+0x4d8], R26 ;  /* 0x0004d81a01007387 */ /* 0x0001e60000100a00 */
[----:B0-----:R-:W3:Y:S01]  /*61a00*/  LDL.64 R26, [R1+0x238] ;  /* 0x00023800011a7983 */ /* 0x001ee20000100a00 */
[----:B------:R-:W-:Y:S02]  /*61a10*/  MOV R19, R14 ;  /* 0x0000000e00137202 */ /* 0x000fe40000000f00 */
[----:B------:R-:W-:Y:S02]  /*61a20*/  MOV R18, R15 ;  /* 0x0000000f00127202 */ /* 0x000fe40000000f00 */
[C---:B--2---:R-:W-:Y:S01]  /*61a30*/  HMMA.16816.F32.BF16 R12, R8.reuse, R6, R20 ;  /* 0x00000006080c723c */ /* 0x044fe20000041814 */
[----:B---3--:R-:W-:Y:S02]  /*61a40*/  STL.64 [R1+0x2520], R26 ;  /* 0x0025201a01007387 */ /* 0x008fe40000100a00 */
[----:B------:R0:W-:Y:S02]  /*61a50*/  STL [R1+0x2490], R18 ;  /* 0x0024901201007387 */ /* 0x0001e40000100800 */
[----:B------:R1:W-:Y:S11]  /*61a60*/  STL [R1+0x248c], R19 ;  /* 0x00248c1301007387 */ /* 0x0003f60000100800 */
[----:B------:R-:W-:Y:S07]  /*61a70*/  @!UPT UIADD3 URZ, URZ, URZ, URZ ;  /* 0x0000003f3f3ff290 */ /* 0x000fee000fffe03f */
[----:B------:R-:W-:Y:S01]  /*61a80*/  STL.64 [R1+0x4c0], R12 ;  /* 0x0004c00c01007387 */ /* 0x000fe20000100a00 */
[----:B------:R-:W-:Y:S01]  /*61a90*/  STL.64 [R1+0x4c8], R14 ;  /* 0x0004c80e01007387 */ /* 0x000fe20000100a00 */
[----:B------:R-:W2:Y:S02]  /*61aa0*/  LDL.LU R16, [R1+0xa30] ;  /* 0x000a300001107983 */ /* 0x000ea40000300800 */
[----:B------:R-:W2:Y:S01]  /*61ab0*/  LDL.LU R17, [R1+0xa34] ;  /* 0x000a340001117983 */ /* 0x000ea20000300800 */
[----:B0-----:R-:W3:Y:S01]  /*61ac0*/  LDL.LU R18, [R1+0xa38] ;  /* 0x000a380001127983 */ /* 0x001ee20000300800 */
[----:B-1----:R-:W3:Y:S03]  /*61ad0*/  LDL.LU R19, [R1+0xa3c] ;  /* 0x000a3c0001137983 */ /* 0x002ee60000300800 */
[----:B---3--:R0:W-:Y:S01]  /*61ae0*/  STL.64 [R1+0x2548], R18 ;  /* 0x0025481201007387 */ /* 0x0081e20000100a00 */
[----:B--2---:R-:W-:Y:S02]  /*61af0*/  STL.64 [R1+0x2540], R16 ;  /* 0x0025401001007387 */ /* 0x004fe40000100a00 */
[----:B------:R-:W2:Y:S01]  /*61b00*/  LDL.64 R26, [R1+0x248] ;  /* 0x00024800011a7983 */ /* 0x000ea20000100a00 */
[----:B0-----:R-:W3:Y:S04]  /*61b10*/  LDL.64 R18, [R1+0x268] ;  /* 0x0002680001127983 */ /* 0x001ee80000100a00 */
[----:B--2---:R0:W-:Y:S04]  /*61b20*/  STL.64 [R1+0x2538], R26 ;  /* 0x0025381a01007387 */ /* 0x0041e80000100a00 */
[----:B0-----:R-:W2:Y:S04]  /*61b30*/  LDL.64 R26, [R1+0x258] ;  /* 0x00025800011a7983 */ /* 0x001ea80000100a00 */
[----:B--2---:R0:W-:Y:S01]  /*61b40*/  STL.64 [R1+0x2550], R26 ;  /* 0x0025501a01007387 */ /* 0x0041e20000100a00 */
[----:B------:R-:W3:Y:S02]  /*61b50*/  LDL.LU R24, [R1+0xa40] ;  /* 0x000a400001187983 */ /* 0x000ee40000300800 */
[----:B------:R-:W3:Y:S01]  /*61b60*/  LDL.LU R25, [R1+0xa44] ;  /* 0x000a440001197983 */ /* 0x000ee20000300800 */
[----:B0-----:R-:W3:Y:S01]  /*61b70*/  LDL.LU R26, [R1+0xa48] ;  /* 0x000a4800011a7983 */ /* 0x001ee20000300800 */
[----:B------:R-:W3:Y:S02]  /*61b80*/  LDL.LU R27, [R1+0xa4c] ;  /* 0x000a4c00011b7983 */ /* 0x000ee40000300800 */
[----:B------:R-:W2:Y:S02]  /*61b90*/  LDL.LU R12, [R1+0x9e0] ;  /* 0x0009e000010c7983 */ /* 0x000ea40000300800 */
[----:B------:R-:W2:Y:S01]  /*61ba0*/  LDL.LU R13, [R1+0x9e4] ;  /* 0x0009e400010d7983 */ /* 0x000ea20000300800 */
[----:B------:R-:W4:Y:S01]  /*61bb0*/  LDL.LU R14, [R1+0x9e8] ;  /* 0x0009e800010e7983 */ /* 0x000f220000300800 */
[----:B------:R-:W4:Y:S03]  /*61bc0*/  LDL.LU R15, [R1+0x9ec] ;  /* 0x0009ec00010f7983 */ /* 0x000f260000300800 */
[----:B----4-:R-:W-:Y:S01]  /*61bd0*/  STL.64 [R1+0x24e8], R14 ;  /* 0x0024e80e01007387 */ /* 0x010fe20000100a00 */
[----:B--2---:R0:W-:Y:S03]  /*61be0*/  STL.64 [R1+0x24e0], R12 ;  /* 0x0024e00c01007387 */ /* 0x0041e60000100a00 */
        /* <DEDUP_REMOVED lines=15> */
[----:B------:R-:W3:Y:S02]  /*61ce0*/  LDL.LU R14, [R1+0xa18] ;  /* 0x000a1800010e7983 */ /* 0x000ee40000300800 */
[----:B------:R-:W3:Y:S01]  /*61cf0*/  LDL.LU R15, [R1+0xa1c] ;  /* 0x000a1c00010f7983 */ /* 0x000ee20000300800 */
[----:B------:R-:W-:Y:S01]  /*61d00*/  MOV R21, R6 ;  /* 0x0000000600157202 */ /* 0x000fe20000000f00 */
[----:B------:R-:W-:Y:S01]  /*61d10*/  IMAD.MOV.U32 R20, RZ, RZ, R7 ;  /* 0x000000ffff147224 */ /* 0x000fe200078e0007 */
[----:B------:R-:W-:-:S02]  /*61d20*/  MOV R23, R18 ;  /* 0x0000001200177202 */ /* 0x000fc40000000f00 */
[----:B------:R-:W-:Y:S01]  /*61d30*/  MOV R22, R19 ;  /* 0x0000001300167202 */ /* 0x000fe20000000f00 */
[----:B---3--:R-:W-:Y:S01]  /*61d40*/  STL.64 [R1+0x2530], R14 ;  /* 0x0025300e01007387 */ /* 0x008fe20000100a00 */
[----:B--2---:R0:W-:Y:S03]  /*61d50*/  STL.64 [R1+0x2528], R12 ;  /* 0x0025280c01007387 */ /* 0x0041e60000100a00 */
[----:B0-----:R-:W2:Y:S01]  /*61d60*/  LDL.LU R12, [R1+0xa20] ;  /* 0x000a2000010c7983 */ /* 0x001ea20000300800 */
[----:B------:R-:W2:Y:S02]  /*61d70*/  LDL.LU R13, [R1+0xa24] ;  /* 0x000a2400010d7983 */ /* 0x000ea40000300800 */
[----:B------:R-:W2:Y:S02]  /*61d80*/  LDL.LU R14, [R1+0xa28] ;  /* 0x000a2800010e7983 */ /* 0x000ea40000300800 */
[----:B------:R-:W2:Y:S01]  /*61d90*/  LDL.LU R15, [R1+0xa2c] ;  /* 0x000a2c00010f7983 */ /* 0x000ea20000300800 */
[----:B------:R-:W3:Y:S01]  /*61da0*/  LDL.64 R6, [R1+0x208] ;  /* 0x0002080001067983 */ /* 0x000ee20000100a00 */
[----:B------:R-:W-:Y:S02]  /*61db0*/  STL [R1+0x2494], R21 ;  /* 0x0024941501007387 */ /* 0x000fe40000100800 */
[----:B------:R-:W-:Y:S02]  /*61dc0*/  STL.64 [R1+0x4b0], R24 ;  /* 0x0004b01801007387 */ /* 0x000fe40000100a00 */
[----:B------:R0:W-:Y:S02]  /*61dd0*/  STL.64 [R1+0x4b8], R26 ;  /* 0x0004b81a01007387 */ /* 0x0001e40000100a00 */
[----:B0-----:R-:W4:Y:S01]  /*61de0*/  LDL.LU.64 R26, [R1+0x2550] ;  /* 0x00255000011a7983 */ /* 0x001f220000300a00 */
[----:B------:R-:W4:Y:S02]  /*61df0*/  LDL.LU.64 R18, [R1+0x2548] ;  /* 0x0025480001127983 */ /* 0x000f240000300a00 */
[----:B------:R-:W4:Y:S02]  /*61e00*/  LDL.LU.64 R16, [R1+0x2540] ;  /* 0x0025400001107983 */ /* 0x000f240000300a00 */
[C---:B----4-:R-:W-:Y:S01]  /*61e10*/  HMMA.16816.F32.BF16 R16, R8.reuse, R26, R16 ;  /* 0x0000001a0810723c */ /* 0x050fe20000041810 */
[----:B------:R-:W-:Y:S11]  /*61e20*/  MOV R3, R27 ;  /* 0x0000001b00037202 */ /* 0x000ff60000000f00 */
[----:B------:R-:W-:Y:S11]  /*61e30*/  @!UPT UIADD3 URZ, URZ, URZ, URZ ;  /* 0x0000003f3f3ff290 */ /* 0x000ff6000fffe03f */
[----:B------:R0:W-:Y:S01]  /*61e40*/  STL.64 [R1+0x4a0], R16 ;  /* 0x0004a01001007387 */ /* 0x0001e20000100a00 */
[----:B------:R-:W-:Y:S01]  /*61e50*/  STL.64 [R1+0x4a8], R18 ;  /* 0x0004a81201007387 */ /* 0x000fe20000100a00 */
[----:B0-----:R-:W-:Y:S02]  /*61e60*/  MOV R17, R26 ;  /* 0x0000001a00117202 */ /* 0x001fe40000000f00 */
[----:B------:R-:W2:Y:S02]  /*61e70*/  LDL.LU.64 R26, [R1+0x2538] ;  /* 0x00253800011a7983 */ /* 0x000ea40000300a00 */
[C---:B--2---:R-:W-:Y:S01]  /*61e80*/  HMMA.16816.F32.BF16 R12, R8.reuse, R26, R12 ;  /* 0x0000001a080c723c */ /* 0x044fe2000004180c */
[----:B------:R-:W-:Y:S01]  /*61e90*/  IMAD.MOV.U32 R28, RZ, RZ, R26 ;  /* 0x000000ffff1c7224 */ /* 0x000fe200078e001a */
[----:B------:R-:W-:Y:S11]  /*61ea0*/  MOV R29, R27 ;  /* 0x0000001b001d7202 */ /* 0x000ff60000000f00 */
[----:B------:R-:W-:Y:S10]  /*61eb0*/  @!UPT UIADD3 URZ, URZ, URZ, URZ ;  /* 0x0000003f3f3ff290 */ /* 0x000ff4000fffe03f */
[----:B------:R-:W-:Y:S01]  /*61ec0*/  STL.64 [R1+0x490], R12 ;  /* 0x0004900c01007387 */ /* 0x000fe20000100a00 */
[----:B------:R0:W-:Y:S03]  /*61ed0*/  STL.64 [R1+0x498], R14 ;  /* 0x0004980e01007387 */ /* 0x0001e60000100a00 */
[----:B0-----:R-:W2:Y:S01]  /*61ee0*/  LDL.LU.64 R14, [R1+0x2530] ;  /* 0x00253000010e7983 */ /* 0x001ea20000300a00 */
[----:B------:R-:W2:Y:S02]  /*61ef0*/  LDL.LU.64 R12, [R1+0x2528] ;  /* 0x00252800010c7983 */ /* 0x000ea40000300a00 */
[----:B------:R-:W2:Y:S02]  /*61f00*/  LDL.LU.64 R26, [R1+0x2520] ;  /* 0x00252000011a7983 */ /* 0x000ea40000300a00 */
[----:B--2---:R-:W-:Y:S01]  /*61f10*/  HMMA.16816.F32.BF16 R12, R8, R26, R12 ;  /* 0x0000001a080c723c */ /* 0x004fe2000004180c */
[----:B------:R-:W-:-:S02]  /*61f20*/  MOV R19, R26 ;  /* 0x0000001a00137202 */ /* 0x000fc40000000f00 */
[----:B------:R-:W-:Y:S11]  /*61f30*/  MOV R16, R27 ;  /* 0x0000001b00107202 */ /* 0x000ff60000000f00 */
[----:B------:R-:W-:Y:S09]  /*61f40*/  @!UPT UIADD3 URZ, URZ, URZ, URZ ;  /* 0x0000003f3f3ff290 */ /* 0x000ff2000fffe03f */
[----:B------:R-:W-:Y:S01]  /*61f50*/  STL.64 [R1+0x480], R12 ;  /* 0x0004800c01007387 */ /* 0x000fe20000100a00 */
[----:B------:R0:W-:Y:S03]  /*61f60*/  STL.64 [R1+0x488], R14 ;  /* 0x0004880e01007387 */ /* 0x0001e60000100a00 */
[----:B0-----:R-:W2:Y:S01]  /*61f70*/  LDL.LU.64 R14, [R1+0x2518] ;  /* 0x00251800010e7983 */ /* 0x001ea20000300a00 */
[----:B------:R-:W2:Y:S02]  /*61f80*/  LDL.LU.64 R12, [R1+0x2510] ;  /* 0x00251000010c7983 */ /* 0x000ea40000300a00 */
[----:B------:R-:W2:Y:S02]  /*61f90*/  LDL.LU.64 R26, [R1+0x2508] ;  /* 0x00250800011a7983 */ /* 0x000ea40000300a00 */
[C---:B--2---:R-:W-:Y:S01]  /*61fa0*/  HMMA.16816.F32.BF16 R12, R8.reuse, R26, R12 ;  /* 0x0000001a080c723c */ /* 0x044fe2000004180c */
        /* <DEDUP_REMOVED lines=8> */
[----:B------:R0:W-:Y:S01]  /*62030*/  STL.64 [R1+0x24b0], R18 ;  /* 0x0024b01201007387 */ /* 0x0001e20000100a00 */
[----:B------:R-:W-:Y:S04]  /*62040*/  STL.64 [R1+0x24a8], R16 ;  /* 0x0024a81001007387 */ /* 0x000fe80000100a00 */
[----:B0-----:R-:W4:Y:S01]  /*62050*/  LDL.64 R18, [R1+0x2e8] ;  /* 0x0002e80001127983 */ /* 0x001f220000100a00 */
[----:B------:R0:W-:Y:S02]  /*62060*/  STL.64 [R1+0x24a0], R22 ;  /* 0x0024a01601007387 */ /* 0x0001e40000100a00 */
[----:B------:R1:W-:Y:S01]  /*62070*/  STL.64 [R1+0x2498], R20 ;  /* 0x0024981401007387 */ /* 0x0003e20000100a00 */
[----:B0-----:R-:W3:Y:S01]  /*62080*/  LDL.64 R22, [R1+0x2d8] ;  /* 0x0002d80001167983 */ /* 0x001ee20000100a00 */
[C---:B--2---:R-:W-:Y:S03]  /*62090*/  HMMA.16816.F32.BF16 R12, R8.reuse, R26, R12 ;  /* 0x0000001a080c723c */ /* 0x044fe6000004180c */
[----:B---3--:R0:W-:Y:S01]  /*620a0*/  STL.64 [R1+0x24b8], R22 ;  /* 0x0024b81601007387 */ /* 0x0081e20000100a00 */
[----:B-1----:R-:W4:Y:S02]  /*620b0*/  LDL.LU R20, [R1+0x920] ;  /* 0x0009200001147983 */ /* 0x002f240000300800 */
[----:B------:R-:W4:Y:S01]  /*620c0*/  LDL.LU R21, [R1+0x924] ;  /* 0x0009240001157983 */ /* 0x000f220000300800 */
[----:B0-----:R-:W4:Y:S01]  /*620d0*/  LDL.LU R22, [R1+0x928] ;  /* 0x0009280001167983 */ /* 0x001f220000300800 */
[----:B------:R-:W4:Y:S11]  /*620e0*/  LDL.LU R23, [R1+0x92c] ;  /* 0x00092c0001177983 */ /* 0x000f360000300800 */
[----:B------:R-:W-:Y:S04]  /*620f0*/  @!UPT UIADD3 URZ, URZ, URZ, URZ ;  /* 0x0000003f3f3ff290 */ /* 0x000fe8000fffe03f */
[----:B------:R-:W-:Y:S02]  /*62100*/  STL.64 [R1+0x460], R12 ;  /* 0x0004600c01007387 */ /* 0x000fe40000100a00 */
[----:B------:R0:W-:Y:S02]  /*62110*/  STL.64 [R1+0x468], R14 ;  /* 0x0004680e01007387 */ /* 0x0001e40000100a00 */
[----:B0-----:R-:W2:Y:S01]  /*62120*/  LDL.LU.64 R14, [R1+0x24e8] ;  /* 0x0024e800010e7983 */ /* 0x001ea20000300a00 */
[----:B------:R-:W2:Y:S02]  /*62130*/  LDL.LU.64 R12, [R1+0x24e0] ;  /* 0x0024e000010c7983 */ /* 0x000ea40000300a00 */
[----:B------:R0:W-:Y:S02]  /*62140*/  STL.64 [R1+0x2398], R26 ;  /* 0x0023981a01007387 */ /* 0x0001e40000100a00 */
[----:B------:R-:W3:Y:S01]  /*62150*/  LDL.LU R24, [R1+0x930] ;  /* 0x0009300001187983 */ /* 0x000ee20000300800 */
[----:B------:R-:W3:Y:S04]  /*62160*/  LDL.LU R25, [R1+0x934] ;  /* 0x0009340001197983 */ /* 0x000ee80000300800 */
[----:B0-----:R-:W3:Y:S01]  /*62170*/  LDL.LU R26, [R1+0x938] ;  /* 0x00093800011a7983 */ /* 0x001ee20000300800 */
[----:B------:R-:W3:Y:S01]  /*62180*/  LDL.LU R27, [R1+0x93c] ;  /* 0x00093c00011b7983 */ /* 0x000ee20000300800 */
[C---:B--2---:R-:W-:Y:S11]  /*62190*/  HMMA.16816.F32.BF16 R12, R8.reuse, R6, R12 ;  /* 0x00000006080c723c */ /* 0x044ff6000004180c */
[----:B------:R-:W-:Y:S11]  /*621a0*/  @!UPT UIADD3 URZ, URZ, URZ, URZ ;  /* 0x0000003f3f3ff290 */ /* 0x000ff6000fffe03f */
[----:B------:R-:W-:Y:S01]  /*621b0*/  @!UPT UIADD3 URZ, URZ, URZ, URZ ;  /* 0x0000003f3f3ff290 */ /* 0x000fe2000fffe03f */
[----:B------:R0:W-:Y:S01]  /*621c0*/  STL.64 [R1+0x450], R12 ;  /* 0x0004500c01007387 */ /* 0x0001e20000100a00 */
[----:B------:R1:W-:Y:S01]  /*621d0*/  STL.64 [R1+0x458], R14 ;  /* 0x0004580e01007387 */ /* 0x0003e20000100a00 */
[----:B0-----:R-:W-:Y:S02]  /*621e0*/  MOV R13, R6 ;  /* 0x00000006000d7202 */ /* 0x001fe40000000f00 */
[----:B-1----:R-:W2:Y:S01]  /*621f0*/  LDL.LU.64 R14, [R1+0x24d8] ;  /* 0x0024d800010e7983 */ /* 0x002ea20000300a00 */
[----:B------:R-:W-:Y:S02]  /*62200*/  MOV R12, R7 ;  /* 0x00000007000c7202 */ /* 0x000fe40000000f00 */
[----:B------:R-:W3:Y:S02]  /*62210*/  LDL.LU.64 R6, [R1+0x24d0] ;  /* 0x0024d00001067983 */ /* 0x000ee40000300a00 */
[----:B---3--:R-:W-:Y:S07]  /*62220*/  HMMA.16816.F32.BF16 R8, R8, R6, R24 ;  /* 0x000000060808723c */ /* 0x008fee0000041818 */
[----:B------:R-:W-:-:S02]  /*62230*/  MOV R25, R6 ;  /* 0x0000000600197202 */ /* 0x000fc40000000f00 */
[----:B------:R-:W-:Y:S11]  /*62240*/  MOV R24, R7 ;  /* 0x0000000700187202 */ /* 0x000ff60000000f00 */
[----:B------:R-:W-:Y:S03]  /*62250*/  @!UPT UIADD3 URZ, URZ, URZ, URZ ;  /* 0x0000003f3f3ff290 */ /* 0x000fe6000fffe03f */
[----:B------:R0:W-:Y:S01]  /*62260*/  STL.64 [R1+0x440], R8 ;  /* 0x0004400801007387 */ /* 0x0001e20000100a00 */
[----:B------:R1:W-:Y:S02]  /*62270*/  STL.64 [R1+0x448], R10 ;  /* 0x0004480a01007387 */ /* 0x0003e40000100a00 */
[----:B------:R-:W4:Y:S02]  /*62280*/  LDL.LU.64 R6, [R1+0x24c8] ;  /* 0x0024c80001067983 */ /* 0x000f240000300a00 */
[----:B------:R-:W4:Y:S01]  /*62290*/  LDL.LU.64 R4, [R1+0x24c0] ;  /* 0x0024c00001047983 */ /* 0x000f220000300a00 */
[----:B0-----:R-:W3:Y:S01]  /*622a0*/  LDL.LU R8, [R1+0x910] ;  /* 0x0009100001087983 */ /* 0x001ee20000300800 */
[----:B------:R-:W3:Y:S02]  /*622b0*/  LDL.LU R9, [R1+0x914] ;  /* 0x0009140001097983 */ /* 0x000ee40000300800 */
[----:B-1----:R-:W3:Y:S02]  /*622c0*/  LDL.LU R10, [R1+0x918] ;  /* 0x00091800010a7983 */ /* 0x002ee40000300800 */
[----:B------:R-:W3:Y:S01]  /*622d0*/  LDL.LU R11, [R1+0x91c] ;  /* 0x00091c00010b7983 */ /* 0x000ee20000300800 */
[C---:B----4-:R-:W-:Y:S11]  /*622e0*/  HMMA.16816.F32.BF16 R20, R4.reuse, R18, R20 ;  /* 0x000000120414723c */ /* 0x050ff60000041814 */
[----:B------:R-:W-:Y:S11]  /*622f0*/  @!UPT UIADD3 URZ, URZ, URZ, URZ ;  /* 0x0000003f3f3ff290 */ /* 0x000ff6000fffe03f */
[----:B------:R-:W-:Y:S01]  /*62300*/  @!UPT UIADD3 URZ, URZ, URZ, URZ ;  /* 0x0000003f3f3ff290 */ /* 0x000fe2000fffe03f */
[----:B------:R-:W-:Y:S01]  /*62310*/  STL.64 [R1+0x430], R20 ;  /* 0x0004301401007387 */ /* 0x000fe20000100a00 */
[----:B------:R0:W-:Y:S03]  /*62320*/  STL.64 [R1+0x438], R22 ;  /* 0x0004381601007387 */ /* 0x0001e60000100a00 */
[----:B0-----:R-:W3:Y:S01]  /*62330*/  LDL.LU.64 R22, [R1+0x24b8] ;  /* 0x0024b80001167983 */ /* 0x001ee20000300a00 */
[----:B------:R-:W-:Y:S01]  /*62340*/  IMAD.MOV.U32 R2, RZ, RZ, R18 ;  /* 0x000000ffff027224 */ /* 0x000fe200078e0012 */
[----:B------:R-:W-:Y:S02]  /*62350*/  MOV R0, R19 ;  /* 0x0000001300007202 */ /* 0x000fe40000000f00 */
[----:B------:R-:W4:Y:S01]  /*62360*/  LDL.LU.64 R18, [R1+0x24b0] ;  /* 0x0024b00001127983 */ /* 0x000f220000300a00 */
[----:B------:R-:W2:Y:S01]  /*62370*/  LDL.LU.64 R16, [R1+0x24a8] ;  /* 0x0024a80001107983 */ /* 0x000ea20000300a00 */
[C---:B---3--:R-:W-:Y:S11]  /*62380*/  HMMA.16816.F32.BF16 R8, R4.reuse, R22, R8 ;  /* 0x000000160408723c */ /* 0x048ff60000041808 */
[----:B------:R-:W-:Y:S11]  /*62390*/  @!UPT UIADD3 URZ, URZ, URZ, URZ ;  /* 0x0000003f3f3ff290 */ /* 0x000ff6000fffe03f */
[----:B------:R-:W-:Y:S01]  /*623a0*/  @!UPT UIADD3 URZ, URZ, URZ, URZ ;  /* 0x0000003f3f3ff290 */ /* 0x000fe2000fffe03f */
[----:B------:R0:W-:Y:S01]  /*623b0*/  STL.64 [R1+0x420], R8 ;  /* 0x0004200801007387 */ /* 0x0001e20000100a00 */
[----:B------:R-:W-:Y:S01]  /*623c0*/  STL.64 [R1+0x428], R10 ;  /* 0x0004280a01007387 */ /* 0x000fe20000100a00 */
[----:B0-----:R-:W-:Y:S02]  /*623d0*/  MOV R9, R22 ;  /* 0x0000001600097202 */ /* 0x001fe40000000f00 */
[----:B------:R-:W-:Y:S02]  /*623e0*/  MOV R8, R23 ;  /* 0x0000001700087202 */ /* 0x000fe40000000f00 */
[----:B------:R-:W3:Y:S01]  /*623f0*/  LDL.LU.64 R22, [R1+0x24a0] ;  /* 0x0024a00001167983 */ /* 0x000ee20000300a00 */
[----:B------:R-:W2:Y:S02]  /*62400*/  LDL.LU.64 R20, [R1+0x2498] ;  /* 0x0024980001147983 */ /* 0x000ea40000300a00 */
[----:B------:R0:W-:Y:S02]  /*62410*/  STL.64 [R1+0x23a0], R8 ;  /* 0x0023a00801007387 */ /* 0x0001e40000100a00 */
[----:B0-----:R-:W2:Y:S01]  /*62420*/  LDL.LU R8, [R1+0x900] ;  /* 0x0009000001087983 */ /* 0x001ea20000300800 */
[----:B------:R-:W2:Y:S02]  /*62430*/  LDL.LU R9, [R1+0x904] ;  /* 0x0009040001097983 */ /* 0x000ea40000300800 */
[----:B------:R-:W2:Y:S02]  /*62440*/  LDL.LU R10, [R1+0x908] ;  /* 0x00090800010a7983 */ /* 0x000ea40000300800 */
[----:B------:R-:W2:Y:S02]  /*62450*/  LDL.LU R11, [R1+0x90c] ;  /* 0x00090c00010b7983 */ /* 0x000ea40000300800 */
[----:B----4-:R-:W-:Y:S01]  /*62460*/  IMAD.MOV.U32 R27, RZ, RZ, R18 ;  /* 0x000000ffff1b7224 */ /* 0x010fe200078e0012 */
[----:B--2---:R-:W-:Y:S01]  /*62470*/  HMMA.16816.F32.BF16 R8, R4, R14, R8 ;  /* 0x0000000e0408723c */ /* 0x004fe20000041808 */
[----:B------:R-:W-:-:S02]  /*62480*/  MOV R26, R21 ;  /* 0x00000015001a7202 */ /* 0x000fc40000000f00 */
[----:B------:R-:W2:Y:S11]  /*62490*/  LDL.LU R21, [R1+0x2494] ;  /* 0x0024940001157983 */ /* 0x000eb60000300800 */
[----:B------:R-:W-:Y:S09]  /*624a0*/  @!UPT UIADD3 URZ, URZ, URZ, URZ ;  /* 0x0000003f3f3ff290 */ /* 0x000ff2000fffe03f */
[----:B------:R0:W-:Y:S01]  /*624b0*/  STL.64 [R1+0x410], R8 ;  /* 0x0004100801007387 */ /* 0x0001e20000100a00 */
[----:B------:R1:W-:Y:S02]  /*624c0*/  STL.64 [R1+0x418], R10 ;  /* 0x0004180a01007387 */ /* 0x0003e40000100a00 */
[----:B------:R-:W4:Y:S02]  /*624d0*/  LDL.LU R18, [R1+0x2490] ;  /* 0x0024900001127983 */ /* 0x000f240000300800 */
[----:B------:R3:W-:Y:S01]  /*624e0*/  STL.64 [R1+0x23a8], R26 ;  /* 0x0023a81a01007387 */ /* 0x0007e20000100a00 */
[----:B0-----:R-:W2:Y:S01]  /*624f0*/  LDL.LU R8, [R1+0x10] ;  /* 0x0000100001087983 */ /* 0x001ea20000300800 */
[----:B------:R-:W2:Y:S02]  /*62500*/  LDL.LU R9, [R1+0x14] ;  /* 0x0000140001097983 */ /* 0x000ea40000300800 */
[----:B-1----:R-:W2:Y:S02]  /*62510*/  LDL.LU R10, [R1+0x18] ;  /* 0x00001800010a7983 */ /* 0x002ea40000300800 */
[----:B------:R-:W2:Y:S01]  /*62520*/  LDL.LU R11, [R1+0x1c] ;  /* 0x00001c00010b7983 */ /* 0x000ea20000300800 */
[----:B---3--:R-:W-:-:S02]  /*62530*/  MOV R26, R19 ;  /* 0x00000013001a7202 */ /* 0x008fc40000000f00 */
[----:B------:R-:W-:Y:S01]  /*62540*/  MOV R27, R16 ;  /* 0x00000010001b7202 */ /* 0x000fe20000000f00 */
[----:B--2---:R-:W-:Y:S01]  /*62550*/  STL.64 [R1+0x23b8], R10 ;  /* 0x0023b80a01007387 */ /* 0x004fe20000100a00 */
[----:B------:R-:W-:Y:S02]  /*62560*/  STL.64 [R1+0x23b0], R8 ;  /* 0x0023b00801007387 */ /* 0x000fe40000100a00 */
[----:B------:R-:W2:Y:S02]  /*62570*/  LDL.LU R19, [R1+0x248c] ;  /* 0x00248c0001137983 */ /* 0x000ea40000300800 */
[----:B------:R-:W3:Y:S01]  /*62580*/  LDL.LU R16, [R1+0x2488] ;  /* 0x0024880001107983 */ /* 0x000ee20000300800 */
[----:B------:R-:W-:Y:S01]  /*62590*/  STL.64 [R1+0x23d0], R26 ;  /* 0x0023d01a01007387 */ /* 0x000fe20000100a00 */
[----:B------:R0:W-:Y:S03]  /*625a0*/  STL.64 [R1+0x23c8], R24 ;  /* 0x0023c81801007387 */ /* 0x0001e60000100a00 */
[----:B0-----:R-:W2:Y:S01]  /*625b0*/  LDL.LU R24, [R1+0x770] ;  /* 0x0007700001187983 */ /* 0x001ea20000300800 */
[----:B------:R-:W2:Y:S02]  /*625c0*/  LDL.LU R25, [R1+0x774] ;  /* 0x0007740001197983 */ /* 0x000ea40000300800 */
[----:B------:R-:W2:Y:S02]  /*625d0*/  LDL.LU R26, [R1+0x778] ;  /* 0x00077800011a7983 */ /* 0x000ea40000300800 */
[----:B------:R-:W2:Y:S02]  /*625e0*/  LDL.LU R27, [R1+0x77c] ;  /* 0x00077c00011b7983 */ /* 0x000ea40000300800 */
[----:B--2---:R0:W-:Y:S01]  /*625f0*/  STL.64 [R1+0x23e0], R26 ;  /* 0x0023e01a01007387 */ /* 0x0041e20000100a00 */
[----:B------:R-:W-:Y:S01]  /*62600*/  STL.64 [R1+0x23d8], R24 ;  /* 0x0023d81801007387 */ /* 0x000fe20000100a00 */
[----:B0-----:R-:W-:-:S02]  /*62610*/  MOV R26, R17 ;  /* 0x00000011001a7202 */ /* 0x001fc40000000f00 */
[----:B------:R-:W-:Y:S01]  /*62620*/  MOV R27, R3 ;  /* 0x00000003001b7202 */ /* 0x000fe20000000f00 */
[----:B------:R-:W2:Y:S01]  /*62630*/  LDL.LU R17, [R1+0x2484] ;  /* 0x0024840001117983 */ /* 0x000ea20000300800 */
[----:B------:R0:W5:Y:S03]  /*62640*/  LDL.LU R3, [R1+0x2480] ;  /* 0x0024800001037983 */ /* 0x0001660000300800 */
[----:B------:R1:W-:Y:S02]  /*62650*/  STL.64 [R1+0x23f8], R26 ;  /* 0x0023f81a01007387 */ /* 0x0003e40000100a00 */
[----:B-1----:R-:W-:Y:S01]  /*62660*/  IMAD.MOV.U32 R26, RZ, RZ, R23 ;  /* 0x000000ffff1a7224 */ /* 0x002fe200078e0017 */
[----:B------:R-:W-:-:S05]  /*62670*/  MOV R27, R22 ;  /* 0x00000016001b7202 */ /* 0x000fca0000000f00 */
[----:B------:R1:W-:Y:S01]  /*62680*/  STL.64 [R1+0x2410], R26 ;  /* 0x0024101a01007387 */ /* 0x0003e20000100a00 */
[----:B------:R-:W2:Y:S02]  /*62690*/  LDL.LU R8, [R1+0x650] ;  /* 0x0006500001087983 */ /* 0x000ea40000300800 */
[----:B------:R-:W2:Y:S02]  /*626a0*/  LDL.LU R9, [R1+0x654] ;  /* 0x0006540001097983 */ /* 0x000ea40000300800 */
[----:B------:R-:W2:Y:S01]  /*626b0*/  LDL.LU R10, [R1+0x658] ;  /* 0x00065800010a7983 */ /* 0x000ea20000300800 */
[----:B------:R-:W2:Y:S01]  /*626c0*/  LDL.LU R11, [R1+0x65c] ;  /* 0x00065c00010b7983 */ /* 0x000ea20000300800 */
[----:B-1----:R-:W-:Y:S02]  /*626d0*/  MOV R26, R21 ;  /* 0x00000015001a7202 */ /* 0x002fe40000000f00 */
[----:B------:R-:W-:-:S05]  /*626e0*/  MOV R27, R20 ;  /* 0x00000014001b7202 */ /* 0x000fca0000000f00 */
[----:B------:R1:W-:Y:S02]  /*626f0*/  STL.64 [R1+0x2428], R26 ;  /* 0x0024281a01007387 */ /* 0x0003e40000100a00 */
[----:B-1----:R-:W-:Y:S01]  /*62700*/  MOV R26, R19 ;  /* 0x00000013001a7202 */ /* 0x002fe20000000f00 */
[----:B----4-:R-:W-:Y:S01]  /*62710*/  IMAD.MOV.U32 R27, RZ, RZ, R18 ;  /* 0x000000ffff1b7224 */ /* 0x010fe200078e0012 */
[----:B--2---:R-:W-:Y:S01]  /*62720*/  STL.64 [R1+0x23f0], R10 ;  /* 0x0023f00a01007387 */ /* 0x004fe20000100a00 */
[----:B------:R1:W-:Y:S03]  /*62730*/  STL.64 [R1+0x23e8], R8 ;  /* 0x0023e80801007387 */ /* 0x0003e60000100a00 */
[----:B-1----:R-:W2:Y:S01]  /*62740*/  LDL.LU R8, [R1+0x880] ;  /* 0x0008800001087983 */ /* 0x002ea20000300800 */
[----:B------:R-:W2:Y:S02]  /*62750*/  LDL.LU R9, [R1+0x884] ;  /* 0x0008840001097983 */ /* 0x000ea40000300800 */
[----:B------:R-:W4:Y:S02]  /*62760*/  LDL.LU R10, [R1+0x888] ;  /* 0x00088800010a7983 */ /* 0x000f240000300800 */
[----:B------:R-:W4:Y:S01]  /*62770*/  LDL.LU R11, [R1+0x88c] ;  /* 0x00088c00010b7983 */ /* 0x000f220000300800 */
[----:B------:R1:W-:Y:S02]  /*62780*/  STL.64 [R1+0x2440], R26 ;  /* 0x0024401a01007387 */ /* 0x0003e40000100a00 */
[----:B-1----:R-:W-:-:S02]  /*62790*/  MOV R26, R17 ;  /* 0x00000011001a7202 */ /* 0x002fc40000000f00 */
[----:B---3--:R-:W-:-:S05]  /*627a0*/  MOV R27, R16 ;  /* 0x00000010001b7202 */ /* 0x008fca0000000f00 */
[----:B------:R1:W-:Y:S04]  /*627b0*/  STL.64 [R1+0x2458], R26 ;  /* 0x0024581a01007387 */ /* 0x0003e80000100a00 */
[----:B-1----:R-:W3:Y:S04]  /*627c0*/  LDL.64 R26, [R1+0x2a8] ;  /* 0x0002a800011a7983 */ /* 0x002ee80000100a00 */
[----:B---3--:R-:W-:Y:S01]  /*627d0*/  STL.64 [R1+0x2470], R26 ;  /* 0x0024701a01007387 */ /* 0x008fe20000100a00 */
[----:B----4-:R-:W-:Y:S02]  /*627e0*/  STL.64 [R1+0x2408], R10 ;  /* 0x0024080a01007387 */ /* 0x010fe40000100a00 */
[----:B--2---:R1:W-:Y:S02]  /*627f0*/  STL.64 [R1+0x2400], R8 ;  /* 0x0024000801007387 */ /* 0x0043e40000100a00 */
        /* <DEDUP_REMOVED lines=8> */
[----:B------:R-:W4:Y:S04]  /*62880*/  LDL.64 R26, [R1+0x2b8] ;  /* 0x0002b800011a7983 */ /* 0x000f280000100a00 */
[----:B---3--:R-:W-:Y:S01]  /*62890*/  STL.64 [R1+0x2420], R10 ;  /* 0x0024200a01007387 */ /* 0x008fe20000100a00 */
[----:B--2---:R1:W-:Y:S03]  /*628a0*/  STL.64 [R1+0x2418], R8 ;  /* 0x0024180801007387 */ /* 0x0043e60000100a00 */
        /* <DEDUP_REMOVED lines=10> */
[----:B----4-:R-:W-:Y:S01]  /*62950*/  HMMA.16816.F32.BF16 R16, R4, R26, R16 ;  /* 0x0000001a0410723c */ /* 0x010fe20000041810 */
        /* <DEDUP_REMOVED lines=11> */
[----:B------:R-:W2:Y:S01]  /*62a10*/  LDL.LU R11, [R1+0x8ec] ;  /* 0x0008ec00010b7983 */ /* 0x000ea20000300800 */
[----:B------:R-:W3:Y:S01]  /*62a20*/  LDL.LU R20, [R1] ;  /* 0x0000000001147983 */ /* 0x000ee20000300800 */
[----:B------:R-:W3:Y:S02]  /*62a30*/  LDL.LU R21, [R1+0x4] ;  /* 0x0000040001157983 */ /* 0x000ee40000300800 */
[----:B------:R-:W3:Y:S02]  /*62a40*/  LDL.LU R22, [R1+0x8] ;  /* 0x0000080001167983 */ /* 0x000ee40000300800 */
[----:B------:R-:W3:Y:S01]  /*62a50*/  LDL.LU R23, [R1+0xc] ;  /* 0x00000c0001177983 */ /* 0x000ee20000300800 */
[----:B------:R1:W-:Y:S02]  /*62a60*/  STL.64 [R1+0x2340], R14 ;  /* 0x0023400e01007387 */ /* 0x0003e40000100a00 */
[----:B-1----:R-:W-:-:S02]  /*62a70*/  MOV R14, R28 ;  /* 0x0000001c000e7202 */ /* 0x002fc40000000f00 */
[----:B------:R-:W-:Y:S01]  /*62a80*/  MOV R15, R29 ;  /* 0x0000001d000f7202 */ /* 0x000fe20000000f00 */
[----:B------:R0:W5:Y:S01]  /*62a90*/  LDL.LU R28, [R1+0x247c] ;  /* 0x00247c00011c7983 */ /* 0x0001620000300800 */
[----:B------:R0:W5:Y:S02]  /*62aa0*/  LDL.LU R29, [R1+0x2478] ;  /* 0x00247800011d7983 */ /* 0x0001640000300800 */
[----:B------:R1:W-:Y:S02]  /*62ab0*/  STL.64 [R1+0x400], R16 ;  /* 0x0004001001007387 */ /* 0x0003e40000100a00 */
[----:B------:R4:W-:Y:S02]  /*62ac0*/  STL.64 [R1+0x408], R18 ;  /* 0x0004081201007387 */ /* 0x0009e40000100a00 */
[----:B-1----:R-:W-:Y:S01]  /*62ad0*/  IMAD.MOV.U32 R17, RZ, RZ, R26 ;  /* 0x000000ffff117224 */ /* 0x002fe200078e001a */
[----:B------:R-:W-:Y:S02]  /*62ae0*/  MOV R16, R27 ;  /* 0x0000001b00107202 */ /* 0x000fe40000000f00 */
[----:B------:R-:W2:Y:S02]  /*62af0*/  LDL.LU.64 R26, [R1+0x2470] ;  /* 0x00247000011a7983 */ /* 0x000ea40000300a00 */
[----:B--2---:R-:W-:Y:S01]  /*62b00*/  HMMA.16816.F32.BF16 R8, R4, R26, R8 ;  /* 0x0000001a0408723c */ /* 0x004fe20000041808 */
[----:B----4-:R-:W-:-:S02]  /*62b10*/  MOV R19, R26 ;  /* 0x0000001a00137202 */ /* 0x010fc40000000f00 */
[----:B------:R-:W-:Y:S11]  /*62b20*/  MOV R18, R27 ;  /* 0x0000001b00127202 */ /* 0x000ff60000000f00 */
[----:B------:R-:W-:Y:S09]  /*62b30*/  @!UPT UIADD3 URZ, URZ, URZ, URZ ;  /* 0x0000003f3f3ff290 */ /* 0x000ff2000fffe03f */
[----:B------:R-:W-:Y:S01]  /*62b40*/  STL.64 [R1+0x3f0], R8 ;  /* 0x0003f00801007387 */ /* 0x000fe20000100a00 */
[----:B------:R1:W-:Y:S03]  /*62b50*/  STL.64 [R1+0x3f8], R10 ;  /* 0x0003f80a01007387 */ /* 0x0003e60000100a00 */
[----:B-1----:R-:W2:Y:S01]  /*62b60*/  LDL.LU.64 R10, [R1+0x2468] ;  /* 0x00246800010a7983 */ /* 0x002ea20000300a00 */
[----:B------:R-:W2:Y:S02]  /*62b70*/  LDL.LU.64 R8, [R1+0x2460] ;  /* 0x0024600001087983 */ /* 0x000ea40000300a00 */
[----:B------:R-:W2:Y:S02]  /*62b80*/  LDL.LU.64 R26, [R1+0x2458] ;  /* 0x00245800011a7983 */ /* 0x000ea40000300a00 */
[----:B------:R-:W-:Y:S01]  /*62b90*/  STL.64 [R1+0x2350], R18 ;  /* 0x0023501201007387 */ /* 0x000fe20000100a00 */
[----:B------:R-:W-:Y:S01]  /*62ba0*/  STL.64 [R1+0x2348], R16 ;  /* 0x0023481001007387 */ /* 0x000fe20000100a00 */
[C---:B--2---:R-:W-:Y:S03]  /*62bb0*/  HMMA.16816.F32.BF16 R24, R4.reuse, R26, R8 ;  /* 0x0000001a0418723c */ /* 0x044fe60000041808 */
[----:B------:R-:W2:Y:S01]  /*62bc0*/  LDL.LU.64 R10, [R1+0x2450] ;  /* 0x00245000010a7983 */ /* 0x000ea20000300a00 */
[----:B------:R-:W2:Y:S11]  /*62bd0*/  LDL.LU.64 R8, [R1+0x2448] ;  /* 0x0024480001087983 */ /* 0x000eb60000300a00 */
[----:B------:R-:W-:Y:S08]  /*62be0*/  @!UPT UIADD3 URZ, URZ, URZ, URZ ;  /* 0x0000003f3f3ff290 */ /* 0x000ff0000fffe03f */
[----:B------:R-:W-:Y:S01]  /*62bf0*/  STL.64 [R1+0x3e0], R24 ;  /* 0x0003e01801007387 */ /* 0x000fe20000100a00 */
[----:B------:R1:W-:Y:S03]  /*62c00*/  STL.64 [R1+0x3e8], R26 ;  /* 0x0003e81a01007387 */ /* 0x0003e60000100a00 */
[----:B-1----:R-:W2:Y:S02]  /*62c10*/  LDL.LU.64 R26, [R1+0x2440] ;  /* 0x00244000011a7983 */ /* 0x002ea40000300a00 */
[C---:B--2---:R-:W-:Y:S02]  /*62c20*/  HMMA.16816.F32.BF16 R24, R4.reuse, R26, R8 ;  /* 0x0000001a0418723c */ /* 0x044fe40000041808 */
[----:B------:R-:W2:Y:S01]  /*62c30*/  LDL.LU.64 R10, [R1+0x2438] ;  /* 0x00243800010a7983 */ /* 0x000ea20000300a00 */
[----:B------:R-:W2:Y:S11]  /*62c40*/  LDL.LU.64 R8, [R1+0x2430] ;  /* 0x0024300001087983 */ /* 0x000eb60000300a00 */
[----:B------:R-:W-:Y:S09]  /*62c50*/  @!UPT UIADD3 URZ, URZ, URZ, URZ ;  /* 0x0000003f3f3ff290 */ /* 0x000ff2000fffe03f */
        /* <DEDUP_REMOVED lines=23> */
[----:B-1----:R-:W4:Y:S01]  /*62dd0*/  LDL.LU.64 R26, [R1+0x23e0] ;  /* 0x0023e000011a7983 */ /* 0x002f220000300a00 */
[----:B------:R-:W4:Y:S01]  /*62de0*/  LDL.LU.64 R24, [R1+0x23d8] ;  /* 0x0023d80001187983 */ /* 0x000f220000300a00 */
[----:B------:R-:W-:Y:S01]  /*62df0*/  MOV R18, R13 ;  /* 0x0000000d00127202 */ /* 0x000fe20000000f00 */
[----:B------:R-:W-:Y:S02]  /*62e00*/  IMAD.MOV.U32 R19, RZ, RZ, R12 ;  /* 0x000000ffff137224 */ /* 0x000fe400078e000c */
[----:B----4-:R-:W-:Y:S01]  /*62e10*/  HMMA.16816.F32.BF16 R12, R4, R14, R24 ;  /* 0x0000000e040c723c */ /* 0x010fe20000041818 */
[----:B------:R-:W2:Y:S01]  /*62e20*/  LDL.LU.64 R26, [R1+0x23d0] ;  /* 0x0023d000011a7983 */ /* 0x000ea20000300a00 */
[----:B------:R-:W4:Y:S11]  /*62e30*/  LDL.LU.64 R24, [R1+0x23c8] ;  /* 0x0023c80001187983 */ /* 0x000f360000300a00 */
[----:B------:R-:W-:Y:S10]  /*62e40*/  @!UPT UIADD3 URZ, URZ, URZ, URZ ;  /* 0x0000003f3f3ff290 */ /* 0x000ff4000fffe03f */
[----:B------:R1:W-:Y:S01]  /*62e50*/  STL.64 [R1+0x390], R12 ;  /* 0x0003900c01007387 */ /* 0x0003e20000100a00 */
[----:B------:R0:W-:Y:S03]  /*62e60*/  STL.64 [R1+0x398], R14 ;  /* 0x0003980e01007387 */ /* 0x0001e60000100a00 */
[----:B-1----:R-:W2:Y:S01]  /*62e70*/  LDL.LU R12, [R1+0xbc0] ;  /* 0x000bc000010c7983 */ /* 0x002ea20000300800 */
[----:B------:R-:W2:Y:S02]  /*62e80*/  LDL.LU R13, [R1+0xbc4] ;  /* 0x000bc400010d7983 */ /* 0x000ea40000300800 */
[----:B0-----:R-:W2:Y:S02]  /*62e90*/  LDL.LU R14, [R1+0xbc8] ;  /* 0x000bc800010e7983 */ /* 0x001ea40000300800 */
[----:B------:R-:W2:Y:S02]  /*62ea0*/  LDL.LU R15, [R1+0xbcc] ;  /* 0x000bcc00010f7983 */ /* 0x000ea40000300800 */
[----:B--2---:R0:W-:Y:S01]  /*62eb0*/  STL.64 [R1+0x2360], R14 ;  /* 0x0023600e01007387 */ /* 0x0041e20000100a00 */
[----:B------:R-:W-:Y:S01]  /*62ec0*/  STL.64 [R1+0x2358], R12 ;  /* 0x0023580c01007387 */ /* 0x000fe20000100a00 */
[----:B0-----:R-:W-:-:S02]  /*62ed0*/  MOV R14, R2 ;  /* 0x00000002000e7202 */ /* 0x001fc40000000f00 */
[----:B------:R-:W-:Y:S01]  /*62ee0*/  MOV R15, R0 ;  /* 0x00000000000f7202 */ /* 0x000fe20000000f00 */
[----:B------:R-:W2:Y:S01]  /*62ef0*/  LDL.LU R2, [R1+0x23c4] ;  /* 0x0023c40001027983 */ /* 0x000ea20000300800 */
[----:B------:R-:W2:Y:S03]  /*62f00*/  LDL.LU R0, [R1+0x23c0] ;  /* 0x0023c00001007983 */ /* 0x000ea60000300800 */
[----:B------:R4:W-:Y:S02]  /*62f10*/  STL.64 [R1+0x2370], R14 ;  /* 0x0023700e01007387 */ /* 0x0009e40000100a00 */
[----:B----4-:R-:W-:Y:S02]  /*62f20*/  MOV R14, R25 ;  /* 0x00000019000e7202 */ /* 0x010fe40000000f00 */
[----:B------:R-:W-:Y:S02]  /*62f30*/  MOV R15, R24 ;  /* 0x00000018000f7202 */ /* 0x000fe40000000f00 */
[C---:B------:R-:W-:Y:S01]  /*62f40*/  HMMA.16816.F32.BF16 R24, R4.reuse, R26, R8 ;  /* 0x0000001a0418723c */ /* 0x040fe20000041808 */
[----:B------:R-:W4:Y:S01]  /*62f50*/  LDL.LU.64 R10, [R1+0x23b8] ;  /* 0x0023b800010a7983 */ /* 0x000f220000300a00 */
[----:B------:R-:W4:Y:S11]  /*62f60*/  LDL.LU.64 R8, [R1+0x23b0] ;  /* 0x0023b00001087983 */ /* 0x000f360000300a00 */
[----:B------:R-:W-:Y:S10]  /*62f70*/  @!UPT UIADD3 URZ, URZ, URZ, URZ ;  /* 0x0000003f3f3ff290 */ /* 0x000ff4000fffe03f */
[----:B------:R-:W-:Y:S01]  /*62f80*/  STL.64 [R1+0x380], R24 ;  /* 0x0003801801007387 */ /* 0x000fe20000100a00 */
[----:B------:R0:W-:Y:S03]  /*62f90*/  STL.64 [R1+0x388], R26 ;  /* 0x0003881a01007387 */ /* 0x0001e60000100a00 */
[----:B0-----:R-:W4:Y:S02]  /*62fa0*/  LDL.LU.64 R26, [R1+0x23a8] ;  /* 0x0023a800011a7983 */ /* 0x001f240000300a00 */
[C---:B----4-:R-:W-:Y:S02]  /*62fb0*/  HMMA.16816.F32.BF16 R24, R4.reuse, R26, R8 ;  /* 0x0000001a0418723c */ /* 0x050fe40000041808 */
[----:B------:R-:W4:Y:S11]  /*62fc0*/  LDL.LU.64 R8, [R1+0x23a0] ;  /* 0x0023a00001087983 */ /* 0x000f360000300a00 */
[----:B------:R-:W-:Y:S10]  /*62fd0*/  @!UPT UIADD3 URZ, URZ, URZ, URZ ;  /* 0x0000003f3f3ff290 */ /* 0x000ff4000fffe03f */
[----:B------:R-:W-:Y:S01]  /*62fe0*/  STL.64 [R1+0x370], R24 ;  /* 0x0003701801007387 */ /* 0x000fe20000100a00 */
[----:B------:R0:W-:Y:S03]  /*62ff0*/  STL.64 [R1+0x378], R26 ;  /* 0x0003781a01007387 */ /* 0x0001e60000100a00 */
[----:B0-----:R-:W3:Y:S02]  /*63000*/  LDL.LU.64 R26, [R1+0x2398] ;  /* 0x00239800011a7983 */ /* 0x001ee40000300a00 */
[C---:B---3--:R-:W-:Y:S02]  /*63010*/  HMMA.16816.F32.BF16 R24, R4.reuse, R26, R20 ;  /* 0x0000001a0418723c */ /* 0x048fe40000041814 */
[----:B------:R-:W3:Y:S01]  /*63020*/  LDL.LU.64 R22, [R1+0x2390] ;  /* 0x0023900001167983 */ /* 0x000ee20000300a00 */
[----:B------:R-:W3:Y:S11]  /*63030*/  LDL.LU.64 R20, [R1+0x2388] ;  /* 0x0023880001147983 */ /* 0x000ef60000300a00 */
[----:B------:R-:W-:Y:S09]  /*63040*/  @!UPT UIADD3 URZ, URZ, URZ, URZ ;  /* 0x0000003f3f3ff290 */ /* 0x000ff2000fffe03f */
[----:B------:R-:W-:Y:S01]  /*63050*/  STL.64 [R1+0x360], R24 ;  /* 0x0003601801007387 */ /* 0x000fe20000100a00 */
[----:B------:R0:W-:Y:S03]  /*63060*/  STL.64 [R1+0x368], R26 ;  /* 0x0003681a01007387 */ /* 0x0001e60000100a00 */
[----:B0-----:R-:W2:Y:S01]  /*63070*/  LDL.LU.64 R26, [R1+0x2380] ;  /* 0x00238000011a7983 */ /* 0x001ea20000300a00 */
[----:B------:R-:W2:Y:S03]  /*63080*/  LDL.LU.64 R24, [R1+0x2378] ;  /* 0x0023780001187983 */ /* 0x000ea60000300a00 */
[----:B------:R-:W0:Y:S02]  /*63090*/  S2R R11, SR_TID.X ;  /* 0x00000000000b7919 */ /* 0x000e240000002100 */
[C---:B0-----:R-:W-:Y:S01]  /*630a0*/  SHF.L.U32 R10, R11.reuse, 0x7, RZ ;  /* 0x000000070b0a7819 */ /* 0x041fe200000006ff */
[C---:B---3--:R-:W-:Y:S08]  /*630b0*/  HMMA.16816.F32.BF16 R12, R4.reuse, R14, R20 ;  /* 0x0000000e040c723c */ /* 0x048ff00000041814 */
[----:B--2---:R-:W-:Y:S07]  /*630c0*/  HMMA.16816.F32.BF16 R16, R4, R18, R24 ;  /* 0x000000120410723c */ /* 0x004fee0000041818 */
[----:B----4-:R-:W-:Y:S01]  /*630d0*/  IMAD.MOV.U32 R26, RZ, RZ, R9 ;  /* 0x000000ffff1a7224 */ /* 0x010fe200078e0009 */
[----:B------:R-:W-:-:S02]  /*630e0*/  LOP3.LUT R9, R11, 0x7, RZ, 0xc0, !PT ;  /* 0x000000070b097812 */ /* 0x000fc400078ec0ff */
[----:B------:R-:W-:Y:S11]  /*630f0*/  MOV R27, R8 ;  /* 0x00000008001b7202 */ /* 0x000ff60000000f00 */
[----:B------:R-:W-:Y:S02]  /*63100*/  @!UPT UIADD3 URZ, URZ, URZ, URZ ;  /* 0x0000003f3f3ff290 */ /* 0x000fe4000fffe03f */
[----:B------:R-:W-:Y:S01]  /*63110*/  STL.64 [R1+0x350], R16 ;  /* 0x0003501001007387 */ /* 0x000fe20000100a00 */
[----:B------:R0:W-:Y:S02]  /*63120*/  STL.64 [R1+0x358], R18 ;  /* 0x0003581201007387 */ /* 0x0001e40000100a00 */
[----:B------:R1:W-:Y:S02]  /*63130*/  STL.64 [R1+0x2368], R26 ;  /* 0x0023681a01007387 */ /* 0x0003e40000100a00 */
[----:B------:R-:W2:Y:S01]  /*63140*/  LDL.LU R24, [R1+0x9d0] ;  /* 0x0009d00001187983 */ /* 0x000ea20000300800 */
[----:B------:R-:W2:Y:S01]  /*63150*/  LDL.LU R25, [R1+0x9d4] ;  /* 0x0009d40001197983 */ /* 0x000ea20000300800 */
[----:B0-----:R-:W-:-:S03]  /*63160*/  SHF.L.U32 R19, R9, 0x4, RZ ;  /* 0x0000000409137819 */ /* 0x001fc600000006ff */
[----:B-1----:R-:W2:Y:S01]  /*63170*/  LDL.LU R26, [R1+0x9d8] ;  /* 0x0009d800011a7983 */ /* 0x002ea20000300800 */
[----:B------:R-:W2:Y:S02]  /*63180*/  LDL.LU R27, [R1+0x9dc] ;  /* 0x0009dc00011b7983 */ /* 0x000ea40000300800 */
[----:B------:R-:W2:Y:S01]  /*63190*/  LDL.64 R4, [R1+0xe0] ;  /* 0x0000e00001047983 */ /* 0x000ea20000100a00 */
[----:B------:R-:W-:Y:S01]  /*631a0*/  LOP3.LUT R19, R19, 0x780, R10, 0xf8, !PT ;  /* 0x0000078013137812 */ /* 0x000fe200078ef80a */
[----:B------:R-:W2:Y:S03]  /*631b0*/  LDL.64 R6, [R1+0xe8] ;  /* 0x0000e80001067983 */ /* 0x000ea60000100a00 */
[----:B------:R-:W-:Y:S01]  /*631c0*/  LOP3.LUT R19, R19, 0x10, R11, 0x78, !PT ;  /* 0x0000001013137812 */ /* 0x000fe200078e780b */
[----:B------:R-:W-:Y:S03]  /*631d0*/  STL.64 [R1+0x340], R12 ;  /* 0x0003400c01007387 */ /* 0x000fe60000100a00 */
[----:B------:R-:W-:Y:S01]  /*631e0*/  LOP3.LUT R19, R19, 0x20, RZ, 0x3c, !PT ;  /* 0x0000002013137812 */ /* 0x000fe200078e3cff */
[----:B------:R-:W-:Y:S01]  /*631f0*/  STL.64 [R1+0x348], R14 ;  /* 0x0003480e01007387 */ /* 0x000fe20000100a00 */
[----:B------:R-:W3:Y:S03]  /*63200*/  LDL.LU R20, [R1+0xc40] ;  /* 0x000c400001147983 */ /* 0x000ee60000300800 */
[----:B------:R-:W0:Y:S04]  /*63210*/  LDSM.16.M88.4 R12, [R19+0x32000] ;  /* 0x03200000130c783b */ /* 0x000e280000000200 */
[----:B0-----:R-:W-:Y:S01]  /*63220*/  STL.64 [R1+0xd0], R12 ;  /* 0x0000d00c01007387 */ /* 0x001fe20000100a00 */
[----:B------:R-:W-:Y:S02]  /*63230*/  STL.64 [R1+0xd8], R14 ;  /* 0x0000d80e01007387 */ /* 0x000fe40000100a00 */
[----:B------:R-:W0:Y:S04]  /*63240*/  LDSM.16.M88.4 R12, [R19+0x32800] ;  /* 0x03280000130c783b */ /* 0x000e280000000200 */
[----:B------:R-:W3:Y:S01]  /*63250*/  LDL.LU R21, [R1+0xc44] ;  /* 0x000c440001157983 */ /* 0x000ee20000300800 */
[----:B------:R-:W3:Y:S01]  /*63260*/  LDL.LU R22, [R1+0xc48] ;  /* 0x000c480001167983 */ /* 0x000ee20000300800 */
[----:B------:R-:W3:Y:S03]  /*63270*/  LDL.LU R23, [R1+0xc4c] ;  /* 0x000c4c0001177983 */ /* 0x000ee60000300800 */
[----:B0-----:R-:W-:Y:S01]  /*63280*/  STL.64 [R1+0xc0], R12 ;  /* 0x0000c00c01007387 */ /* 0x001fe20000100a00 */
[----:B------:R0:W-:Y:S03]  /*63290*/  STL.64 [R1+0xc8], R14 ;  /* 0x0000c80e01007387 */ /* 0x0001e60000100a00 */
[----:B0-----:R-:W2:Y:S01]  /*632a0*/  LDL.LU.64 R14, [R1+0x2370] ;  /* 0x00237000010e7983 */ /* 0x001ea20000300a00 */
[----:B------:R-:W-:-:S04]  /*632b0*/  SHF.L.U32 R8, R9, 0x4, RZ ;  /* 0x0000000409087819 */ /* 0x000fc800000006ff */
[----:B------:R-:W-:-:S04]  /*632c0*/  LOP3.LUT R8, R8, 0x780, R10, 0xf8, !PT ;  /* 0x0000078008087812 */ /* 0x000fc800078ef80a */
[----:B------:R-:W-:-:S04]  /*632d0*/  LOP3.LUT R8, R8, 0x10, R11, 0x78, !PT ;  /* 0x0000001008087812 */ /* 0x000fc800078e780b */
[----:B------:R-:W-:Y:S01]  /*632e0*/  LOP3.LUT R8, R8, 0x40, RZ, 0x3c, !PT ;  /* 0x0000004008087812 */ /* 0x000fe200078e3cff */
[C---:B--2---:R-:W-:Y:S01]  /*632f0*/  HMMA.16816.F32.BF16 R12, R4.reuse, R14, R24 ;  /* 0x0000000e040c723c */ /* 0x044fe20000041818 */
[----:B------:R-:W2:Y:S11]  /*63300*/  LDL.LU.64 R26, [R1+0x2368] ;  /* 0x00236800011a7983 */ /* 0x000eb60000300a00 */
[----:B------:R-:W-:Y:S11]  /*63310*/  @!UPT UIADD3 URZ, URZ, URZ, URZ ;  /* 0x0000003f3f3ff290 */ /* 0x000ff6000fffe03f */
[----:B------:R-:W-:Y:S01]  /*63320*/  STL.64 [R1+0x330], R12 ;  /* 0x0003300c01007387 */ /* 0x000fe20000100a00 */
[----:B------:R-:W-:Y:S02]  /*63330*/  STL.64 [R1+0x338], R14 ;  /* 0x0003380e01007387 */ /* 0x000fe40000100a00 */
[----:B------:R-:W0:Y:S02]  /*63340*/  LDSM.16.M88.4 R12, [R19+0x33000] ;  /* 0x03300000130c783b */ /* 0x000e240000000200 */
[----:B------:R-:W1:Y:S04]  /*63350*/  LDSM.16.M88.4 R16, [R19+0x33800] ;  /* 0x033800001310783b */ /* 0x000e680000000200 */
[----:B0-----:R-:W-:Y:S01]  /*63360*/  STL.64 [R1+0xb0], R12 ;  /* 0x0000b00c01007387 */ /* 0x001fe20000100a00 */
[----:B------:R0:W-:Y:S03]  /*63370*/  STL.64 [R1+0xb8], R14 ;  /* 0x0000b80e01007387 */ /* 0x0001e60000100a00 */
[----:B0-----:R-:W2:Y:S01]  /*63380*/  LDL.LU.64 R14, [R1+0x2360] ;  /* 0x00236000010e7983 */ /* 0x001ea20000300a00 */
[----:B------:R-:W2:Y:S02]  /*63390*/  LDL.LU.64 R12, [R1+0x2358] ;  /* 0x00235800010c7983 */ /* 0x000ea40000300a00 */
[----:B-1----:R-:W-:Y:S02]  /*633a0*/  STL.64 [R1+0xa0], R16 ;  /* 0x0000a01001007387 */ /* 0x002fe40000100a00 */
[----:B------:R-:W-:Y:S02]  /*633b0*/  STL.64 [R1+0xa8], R18 ;  /* 0x0000a81201007387 */ /* 0x000fe40000100a00 */
[----:B------:R-:W0:Y:S04]  /*633c0*/  LDSM.16.M88.4 R16, [R8+0x30000] ;  /* 0x030000000810783b */ /* 0x000e280000000200 */
[----:B0-----:R-:W-:Y:S01]  /*633d0*/  STL.64 [R1+0x90], R16 ;  /* 0x0000901001007387 */ /* 0x001fe20000100a00 */
[----:B------:R-:W-:Y:S02]  /*633e0*/  STL.64 [R1+0x98], R18 ;  /* 0x0000981201007387 */ /* 0x000fe40000100a00 */
[----:B------:R-:W0:Y:S02]  /*633f0*/  LDSM.16.M88.4 R16, [R8+0x30800] ;  /* 0x030800000810783b */ /* 0x000e240000000200 */
[----:B0-----:R-:W-:Y:S02]  /*63400*/  STL.64 [R1+0x80], R16 ;  /* 0x0000801001007387 */ /* 0x001fe40000100a00 */
        /* <DEDUP_REMOVED lines=9> */
[----:B------:R0:W-:Y:S02]  /*634a0*/  STL.64 [R1+0x58], R18 ;  /* 0x0000581201007387 */ /* 0x0001e40000100a00 */
[----:B0-----:R-:W4:Y:S01]  /*634b0*/  LDL.LU.64 R18, [R1+0x2350] ;  /* 0x0023500001127983 */ /* 0x001f220000300a00 */
[----:B------:R-:W3:Y:S01]  /*634c0*/  LDL.LU.64 R16, [R1+0x2348] ;  /* 0x0023480001107983 */ /* 0x000ee20000300a00 */
[----:B--2---:R-:W-:Y:S02]  /*634d0*/  HMMA.16816.F32.BF16 R24, R4, R26, R12 ;  /* 0x0000001a0418723c */ /* 0x004fe4000004180c */
[----:B------:R-:W3:Y:S05]  /*634e0*/  LDL.LU.64 R14, [R1+0x2340] ;  /* 0x00234000010e7983 */ /* 0x000eea0000300a00 */
[----:B------:R-:W-:-:S02]  /*634f0*/  MOV R13, R6 ;  /* 0x00000006000d7202 */ /* 0x000fc40000000f00 */
[----:B------:R-:W-:Y:S11]  /*63500*/  MOV R12, R7 ;  /* 0x00000007000c7202 */ /* 0x000ff60000000f00 */
[----:B------:R-:W-:Y:S03]  /*63510*/  @!UPT UIADD3 URZ, URZ, URZ, URZ ;  /* 0x0000003f3f3ff290 */ /* 0x000fe6000fffe03f */
[----:B------:R0:W-:Y:S02]  /*63520*/  STL.64 [R1+0x320], R24 ;  /* 0x0003201801007387 */ /* 0x0001e40000100a00 */
[----:B0-----:R-:W-:Y:S01]  /*63530*/  IMAD.MOV.U32 R25, RZ, RZ, R4 ;  /* 0x000000ffff197224 */ /* 0x001fe200078e0004 */
[----:B------:R-:W-:Y:S02]  /*63540*/  MOV R24, R5 ;  /* 0x0000000500187202 */ /* 0x000fe40000000f00 */
[----:B------:R-:W0:Y:S04]  /*63550*/  LDSM.16.M88.4 R4, [R8+0x32800] ;  /* 0x032800000804783b */ /* 0x000e280000000200 */
[----:B------:R1:W-:Y:S02]  /*63560*/  STL.64 [R1+0x328], R26 ;  /* 0x0003281a01007387 */ /* 0x0003e40000100a00 */
[----:B-1----:R-:W-:-:S02]  /*63570*/  SHF.L.U32 R27, R9, 0x4, RZ ;  /* 0x00000004091b7819 */ /* 0x002fc400000006ff */
[----:B0-----:R-:W-:Y:S01]  /*63580*/  STL.64 [R1+0x40], R4 ;  /* 0x0000400401007387 */ /* 0x001fe20000100a00 */
[----:B------:R-:W-:Y:S02]  /*63590*/  STL.64 [R1+0x48], R6 ;  /* 0x0000480601007387 */ /* 0x000fe40000100a00 */
[----:B------:R-:W0:Y:S01]  /*635a0*/  LDSM.16.M88.4 R4, [R8+0x33000] ;  /* 0x033000000804783b */ /* 0x000e220000000200 */
[----:B------:R-:W-:-:S04]  /*635b0*/  LOP3.LUT R27, R27, 0x780, R10, 0xf8, !PT ;  /* 0x000007801b1b7812 */ /* 0x000fc800078ef80a */
[----:B------:R-:W-:Y:S02]  /*635c0*/  LOP3.LUT R27, R27, 0x10, R11, 0x78, !PT ;  /* 0x000000101b1b7812 */ /* 0x000fe400078e780b */
[----:B------:R-:W1:Y:S02]  /*635d0*/  LDSM.16.M88.4 R8, [R8+0x33800] ;  /* 0x033800000808783b */ /* 0x000e640000000200 */
[----:B------:R-:W-:Y:S02]  /*635e0*/  LOP3.LUT R27, R27, 0x60, RZ, 0x3c, !PT ;  /* 0x000000601b1b7812 */ /* 0x000fe400078e3cff */
[----:B0-----:R-:W-:Y:S01]  /*635f0*/  STL.64 [R1+0x30], R4 ;  /* 0x0000300401007387 */ /* 0x001fe20000100a00 */
[----:B------:R-:W-:Y:S02]  /*63600*/  STL.64 [R1+0x38], R6 ;  /* 0x0000380601007387 */ /* 0x000fe40000100a00 */
[----:B------:R-:W0:Y:S01]  /*63610*/  LDSM.16.M88.4 R4, [R27+0x30000] ;  /* 0x030000001b04783b */ /* 0x000e220000000200 */
[----:B-1----:R-:W-:Y:S03]  /*63620*/  STL.64 [R1+0x20], R8 ;  /* 0x0000200801007387 */ /* 0x002fe60000100a00 */
[----:B------:R-:W-:Y:S02]  /*63630*/  STL.64 [R1+0x28], R10 ;  /* 0x0000280a01007387 */ /* 0x000fe40000100a00 */
[----:B------:R-:W-:Y:S01]  /*63640*/  LDSM.16.M88.4 R8, [R27+0x30800] ;  /* 0x030800001b08783b */ /* 0x000fe20000000200 */
[----:B0-----:R-:W-:Y:S03]  /*63650*/  STL.64 [R1+0x10], R4 ;  /* 0x0000100401007387 */ /* 0x001fe60000100a00 */
[----:B------:R-:W-:Y:S02]  /*63660*/  STL.64 [R1+0x18], R6 ;  /* 0x0000180601007387 */ /* 0x000fe40000100a00 */
[----:B------:R-:W0:Y:S02]  /*63670*/  LDSM.16.M88.4 R4, [R27+0x31000] ;  /* 0x031000001b04783b */ /* 0x000e240000000200 */
[----:B0-----:R0:W-:Y:S02]  /*63680*/  STL.64 [R1+0x22d8], R6 ;  /* 0x0022d80601007387 */ /* 0x0011e40000100a00 */
[----:B------:R-:W-:Y:S02]  /*63690*/  STL.64 [R1], R8 ;  /* 0x0000000801007387 */ /* 0x000fe40000100a00 */
[----:B------:R-:W-:Y:S02]  /*636a0*/  STL.64 [R1+0x8], R10 ;  /* 0x0000080a01007387 */ /* 0x000fe40000100a00 */
[----:B------:R-:W1:Y:S04]  /*636b0*/  LDSM.16.M88.4 R8, [R27+0x31800] ;  /* 0x031800001b08783b */ /* 0x000e680000000200 */
[----:B0-----:R-:W2:Y:S01]  /*636c0*/  LDL R7, [R1+0x1ad4] ;  /* 0x001ad40001077983 */ /* 0x001ea20000100800 */
[----:B------:R-:W-:Y:S03]  /*636d0*/  STL.64 [R1+0x22d0], R4 ;  /* 0x0022d00401007387 */ /* 0x000fe60000100a00 */
[----:B-1----:R0:W-:Y:S01]  /*636e0*/  STL.64 [R1+0x22e8], R10 ;  /* 0x0022e80a01007387 */ /* 0x0021e20000100a00 */
[----:B------:R1:W-:Y:S01]  /*636f0*/  STL.64 [R1+0x22e0], R8 ;  /* 0x0022e00801007387 */ /* 0x0003e20000100a00 */
[----:B0-----:R-:W-:Y:S01]  /*63700*/  MOV R10, R13 ;  /* 0x0000000d000a7202 */ /* 0x001fe20000000f00 */
[----:B-1----:R-:W-:Y:S01]  /*63710*/  IMAD.MOV.U32 R8, RZ, RZ, R25 ;  /* 0x000000ffff087224 */ /* 0x002fe200078e0019 */
[----:B------:R-:W-:-:S02]  /*63720*/  MOV R9, R24 ;  /* 0x0000001800097202 */ /* 0x000fc40000000f00 */
[----:B------:R-:W-:-:S05]  /*63730*/  MOV R11, R12 ;  /* 0x0000000c000b7202 */ /* 0x000fca0000000f00 */
[----:B------:R-:W-:Y:S01]  /*63740*/  STL.64 [R1+0x2330], R10 ;  /* 0x0023300a01007387 */ /* 0x000fe20000100a00 */
[----:B------:R-:W-:Y:S01]  /*63750*/  STL.64 [R1+0x2328], R8 ;  /* 0x0023280801007387 */ /* 0x000fe20000100a00 */
[----:B---3--:R-:W-:Y:S02]  /*63760*/  HMMA.16816.F32.BF16 R12, R8, R14, R20 ;  /* 0x0000000e080c723c */ /* 0x008fe40000041814 */
[----:B------:R-:W-:Y:S11]  /*63770*/  LDSM.16.M88.4 R20, [R27+0x33000] ;  /* 0x033000001b14783b */ /* 0x000ff60000000200 */
[----:B------:R-:W-:Y:S10]  /*63780*/  @!UPT UIADD3 URZ, URZ, URZ, URZ ;  /* 0x0000003f3f3ff290 */ /* 0x000ff4000fffe03f */
[----:B------:R-:W-:Y:S01]  /*63790*/  STL.64 [R1+0x310], R12 ;  /* 0x0003100c01007387 */ /* 0x000fe20000100a00 */
[----:B------:R-:W-:Y:S02]  /*637a0*/  STL.64 [R1+0x318], R14 ;  /* 0x0003180e01007387 */ /* 0x000fe40000100a00 */
[----:B------:R-:W0:Y:S02]  /*637b0*/  LDSM.16.M88.4 R12, [R27+0x32000] ;  /* 0x032000001b0c783b */ /* 0x000e240000000200 */
[----:B0-----:R4:W-:Y:S02]  /*637c0*/  STL.64 [R1+0x22f8], R14 ;  /* 0x0022f80e01007387 */ /* 0x0019e40000100a00 */
[----:B------:R-:W-:Y:S01]  /*637d0*/  STL.64 [R1+0x22f0], R12 ;  /* 0x0022f00c01007387 */ /* 0x000fe20000100a00 */
[----:B----4-:R-:W-:Y:S01]  /*637e0*/  MOV R14, R19 ;  /* 0x00000013000e7202 */ /* 0x010fe20000000f00 */
[----:B------:R-:W-:-:S05]  /*637f0*/  IMAD.MOV.U32 R15, RZ, RZ, R18 ;  /* 0x000000ffff0f7224 */ /* 0x000fca00078e0012 */
[----:B------:R0:W-:Y:S02]  /*63800*/  STL.64 [R1+0x2310], R14 ;  /* 0x0023100e01007387 */ /* 0x0001e40000100a00 */
[----:B0-----:R-:W-:Y:S02]  /*63810*/  MOV R14, R17 ;  /* 0x00000011000e7202 */ /* 0x001fe40000000f00 */
[----:B------:R-:W-:Y:S02]  /*63820*/  MOV R15, R16 ;  /* 0x00000010000f7202 */ /* 0x000fe40000000f00 */
[----:B------:R-:W0:Y:S02]  /*63830*/  LDSM.16.M88.4 R16, [R27+0x32800] ;  /* 0x032800001b10783b */ /* 0x000e240000000200 */
[----:B------:R-:W-:Y:S02]  /*63840*/  LDSM.16.M88.4 R24, [R27+0x33800] ;  /* 0x033800001b18783b */ /* 0x000fe40000000200 */
[----:B0-----:R-:W-:Y:S02]  /*63850*/  STL.64 [R1+0x2308], R18 ;  /* 0x0023081201007387 */ /* 0x001fe40000100a00 */
[----:B------:R0:W-:Y:S02]  /*63860*/  STL.64 [R1+0x2300], R16 ;  /* 0x0023001001007387 */ /* 0x0001e40000100a00 */
[----:B0-----:R-:W3:Y:S01]  /*63870*/  LDL.LU R16, [R1+0xd30] ;  /* 0x000d300001107983 */ /* 0x001ee20000300800 */
[----:B------:R-:W3:Y:S02]  /*63880*/  LDL.LU R17, [R1+0xd34] ;  /* 0x000d340001117983 */ /* 0x000ee40000300800 */
[----:B------:R-:W4:Y:S02]  /*63890*/  LDL.LU R18, [R1+0xd38] ;  /* 0x000d380001127983 */ /* 0x000f240000300800 */
[----:B------:R-:W4:Y:S01]  /*638a0*/  LDL.LU R19, [R1+0xd3c] ;  /* 0x000d3c0001137983 */ /* 0x000f220000300800 */
[----:B--2---:R-:W0:Y:S04]  /*638b0*/  LDSM.16.M88.4 R8, [R7+0x20000] ;  /* 0x020000000708783b */ /* 0x004e280000000200 */
[----:B----4-:R1:W-:Y:S01]  /*638c0*/  STL.64 [R1+0x2320], R18 ;  /* 0x0023201201007387 */ /* 0x0103e20000100a00 */
[----:B---3--:R2:W-:Y:S01]  /*638d0*/  STL.64 [R1+0x2318], R16 ;  /* 0x0023181001007387 */ /* 0x0085e20000100a00 */
[----:B-1----:R-:W-:-:S02]  /*638e0*/  MOV R18, R0 ;  /* 0x0000000000127202 */ /* 0x002fc40000000f00 */
[----:B--2---:R-:W2:Y:S01]  /*638f0*/  LDL.LU R16, [R1+0xcb0] ;  /* 0x000cb00001107983 */ /* 0x004ea20000300800 */
[----:B------:R-:W2:Y:S02]  /*63900*/  LDL.LU R17, [R1+0xcb4] ;  /* 0x000cb40001117983 */ /* 0x000ea40000300800 */
[----:B------:R1:W5:Y:S01]  /*63910*/  LDL.LU R0, [R1+0x233c] ;  /* 0x00233c0001007983 */ /* 0x0003620000300800 */
[----:B------:R-:W-:Y:S02]  /*63920*/  MOV R19, R2 ;  /* 0x0000000200137202 */ /* 0x000fe40000000f00 */
[----:B------:R1:W5:Y:S01]  /*63930*/  LDL.LU R2, [R1+0x2338] ;  /* 0x0023380001027983 */ /* 0x0003620000300800 */
[----:B0-----:R-:W-:Y:S02]  /*63940*/  STL.64 [R1+0x1e0], R8 ;  /* 0x0001e00801007387 */ /* 0x001fe40000100a00 */
[----:B------:R-:W-:Y:S02]  /*63950*/  STL.64 [R1+0x1e8], R10 ;  /* 0x0001e80a01007387 */ /* 0x000fe40000100a00 */
[----:B------:R-:W0:Y:S04]  /*63960*/  LDSM.16.M88.4 R8, [R7+0x21000] ;  /* 0x021000000708783b */ /* 0x000e280000000200 */
[----:B0-----:R-:W-:Y:S01]  /*63970*/  STL.64 [R1+0x1d0], R8 ;  /* 0x0001d00801007387 */ /* 0x001fe20000100a00 */
[----:B------:R-:W-:Y:S02]  /*63980*/  STL.64 [R1+0x1d8], R10 ;  /* 0x0001d80a01007387 */ /* 0x000fe40000100a00 */
[----:B------:R-:W0:Y:S02]  /*63990*/  LDSM.16.M88.4 R8, [R7+0x22000] ;  /* 0x022000000708783b */ /* 0x000e240000000200 */
[----:B0-----:R-:W-:Y:S02]  /*639a0*/  STL.64 [R1+0x1c0], R8 ;  /* 0x0001c00801007387 */ /* 0x001fe40000100a00 */
[----:B------:R0:W-:Y:S02]  /*639b0*/  STL.64 [R1+0x1c8], R10 ;  /* 0x0001c80a01007387 */ /* 0x0001e40000100a00 */
[----:B0-----:R-:W2:Y:S01]  /*639c0*/  LDL.LU.64 R10, [R1+0x2330] ;  /* 0x00233000010a7983 */ /* 0x001ea20000300a00 */
[----:B------:R-:W2:Y:S02]  /*639d0*/  LDL.LU.64 R8, [R1+0x2328] ;  /* 0x0023280001087983 */ /* 0x000ea40000300a00 */
[C---:B--2---:R-:W-:Y:S01]  /*639e0*/  HMMA.16816.F32.BF16 R12, R8.reuse, R14, R16 ;  /* 0x0000000e080c723c */ /* 0x044fe20000041810 */
[----:B------:R-:W2:Y:S01]  /*639f0*/  LDL.LU.64 R18, [R1+0x2320] ;  /* 0x0023200001127983 */ /* 0x000ea20000300a00 */
[----:B------:R-:W2:Y:S11]  /*63a00*/  LDL.LU.64 R16, [R1+0x2318] ;  /* 0x0023180001107983 */ /* 0x000eb60000300a00 */
[----:B------:R-:W-:Y:S10]  /*63a10*/  @!UPT UIADD3 URZ, URZ, URZ, URZ ;  /* 0x0000003f3f3ff290 */ /* 0x000ff4000fffe03f */
[----:B------:R-:W-:Y:S01]  /*63a20*/  STL.64 [R1+0x300], R12 ;  /* 0x0003000c01007387 */ /* 0x000fe20000100a00 */
        /* <DEDUP_REMOVED lines=22> */
[----:B0-----:R-:W2:Y:S02]  /*63b90*/  LDL.LU.64 R14, [R1+0x2310] ;  /* 0x00231000010e7983 */ /* 0x001ea40000300a00 */
[----:B--2---:R-:W-:Y:S02]  /*63ba0*/  HMMA.16816.F32.BF16 R8, R8, R14, R16 ;  /* 0x0000000e0808723c */ /* 0x004fe40000041810 */
[----:B------:R1:W5:Y:S01]  /*63bb0*/  LDL.LU.64 R18, [R1+0x2308] ;  /* 0x0023080001127983 */ /* 0x0003620000300a00 */
[----:B------:R1:W5:Y:S02]  /*63bc0*/  LDL.LU.64 R16, [R1+0x2300] ;  /* 0x0023000001107983 */ /* 0x0003640000300a00 */
[----:B------:R1:W5:Y:S02]  /*63bd0*/  LDL.LU.64 R14, [R1+0x22f8] ;  /* 0x0022f800010e7983 */ /* 0x0003640000300a00 */
[----:B------:R1:W5:Y:S11]  /*63be0*/  LDL.LU.64 R12, [R1+0x22f0] ;  /* 0x0022f000010c7983 */ /* 0x0003760000300a00 */
[----:B------:R-:W-:Y:S05]  /*63bf0*/  @!UPT UIADD3 URZ, URZ, URZ, URZ ;  /* 0x0000003f3f3ff290 */ /* 0x000fea000fffe03f */
        /* <DEDUP_REMOVED lines=15> */
[----:B------:R-:W2:Y:S04]  /*63cf0*/  LDSM.16.M88.4 R4, [R7+0x2f000] ;  /* 0x02f000000704783b */ /* 0x000ea80000000200 */
[----:B0-----:R-:W-:Y:S01]  /*63d00*/  STL.64 [R1+0x100], R8 ;  /* 0x0001000801007387 */ /* 0x001fe20000100a00 */
[----:B------:R0:W-:Y:S03]  /*63d10*/  STL.64 [R1+0x108], R10 ;  /* 0x0001080a01007387 */ /* 0x0001e60000100a00 */
[----:B0-----:R1:W5:Y:S01]  /*63d20*/  LDL.LU.64 R10, [R1+0x22e8] ;  /* 0x0022e800010a7983 */ /* 0x0013620000300a00 */
[----:B------:R1:W5:Y:S02]  /*63d30*/  LDL.LU.64 R8, [R1+0x22e0] ;  /* 0x0022e00001087983 */ /* 0x0003640000300a00 */
[----:B--2---:R-:W-:Y:S02]  /*63d40*/  STL.64 [R1+0xf0], R4 ;  /* 0x0000f00401007387 */ /* 0x004fe40000100a00 */
[----:B------:R0:W-:Y:S02]  /*63d50*/  STL.64 [R1+0xf8], R6 ;  /* 0x0000f80601007387 */ /* 0x0001e40000100a00 */
[----:B0-----:R1:W5:Y:S01]  /*63d60*/  LDL.LU.64 R6, [R1+0x22d8] ;  /* 0x0022d80001067983 */ /* 0x0013620000300a00 */
[----:B------:R1:W5:Y:S02]  /*63d70*/  LDL.LU.64 R4, [R1+0x22d0] ;  /* 0x0022d00001047983 */ /* 0x0003640000300a00 */
[----:B-----5:R0:W-:Y:S04]  /*63d80*/  STL [R1+0x3708], R3 ;  /* 0x0037080301007387 */ /* 0x0201e80000100800 */
[----:B0-----:R-:W2:Y:S04]  /*63d90*/  LDL.LU R3, [R1+0xec] ;  /* 0x0000ec0001037983 */ /* 0x001ea80000300800 */
[----:B------:R-:W-:Y:S04]  /*63da0*/  STL.64 [R1+0x2af8], R6 ;  /* 0x002af80601007387 */ /* 0x000fe80000100a00 */
[----:B------:R0:W-:Y:S04]  /*63db0*/  STL.64 [R1+0x2af0], R4 ;  /* 0x002af00401007387 */ /* 0x0001e80000100a00 */
[----:B0-----:R-:W3:Y:S04]  /*63dc0*/  LDL.LU R4, [R1+0xe4] ;  /* 0x0000e40001047983 */ /* 0x001ee80000300800 */
[----:B------:R-:W4:Y:S04]  /*63dd0*/  LDL.LU R5, [R1+0xe8] ;  /* 0x0000e80001057983 */ /* 0x000f280000300800 */
[----:B------:R-:W2:Y:S04]  /*63de0*/  LDL R6, [R1+0x288] ;  /* 0x0002880001067983 */ /* 0x000ea80000100800 */
[----:B------:R-:W2:Y:S04]  /*63df0*/  LDL R7, [R1+0x28c] ;  /* 0x00028c0001077983 */ /* 0x000ea80000100800 */
[----:B------:R0:W-:Y:S04]  /*63e00*/  STL.64 [R1+0x29b8], R10 ;  /* 0x0029b80a01007387 */ /* 0x0001e80000100a00 */
[----:B------:R1:W-:Y:S04]  /*63e10*/  STL.64 [R1+0x29b0], R8 ;  /* 0x0029b00801007387 */ /* 0x0003e80000100a00 */
[----:B0-----:R-:W2:Y:S04]  /*63e20*/  LDL.LU.64 R10, [R1+0x268] ;  /* 0x00026800010a7983 */ /* 0x001ea80000300a00 */
[----:B--2---:R0:W-:Y:S04]  /*63e30*/  STL.64 [R1+0x3b00], R10 ;  /* 0x003b000a01007387 */ /* 0x0041e80000100a00 */
[----:B-1----:R-:W2:Y:S04]  /*63e40*/  LDL.LU R8, [R1+0xdf0] ;  /* 0x000df00001087983 */ /* 0x002ea80000300800 */
[----:B------:R-:W2:Y:S04]  /*63e50*/  LDL.LU R9, [R1+0xdf4] ;  /* 0x000df40001097983 */ /* 0x000ea80000300800 */
[----:B0-----:R-:W2:Y:S04]  /*63e60*/  LDL.LU R10, [R1+0xdf8] ;  /* 0x000df800010a7983 */ /* 0x001ea80000300800 */
[----:B------:R-:W2:Y:S04]  /*63e70*/  LDL.LU R11, [R1+0xdfc] ;  /* 0x000dfc00010b7983 */ /* 0x000ea80000300800 */
[----:B------:R0:W-:Y:S04]  /*63e80*/  STL.64 [R1+0x2878], R14 ;  /* 0x0028780e01007387 */ /* 0x0001e80000100a00 */
[----:B------:R1:W-:Y:S04]  /*63e90*/  STL.64 [R1+0x2870], R12 ;  /* 0x0028700c01007387 */ /* 0x0003e80000100a00 */
[----:B0-----:R-:W2:Y:S04]  /*63ea0*/  LDL.LU R14, [R1+0x2e8] ;  /* 0x0002e800010e7983 */ /* 0x001ea80000300800 */
[----:B------:R-:W2:Y:S04]  /*63eb0*/  LDL.LU R15, [R1+0x2ec] ;  /* 0x0002ec00010f7983 */ /* 0x000ea80000300800 */
[----:B--2---:R4:W-:Y:S04]  /*63ec0*/  STL.64 [R1+0x3a70], R14 ;  /* 0x003a700e01007387 */ /* 0x0049e80000100a00 */
[----:B-1----:R-:W2:Y:S01]  /*63ed0*/  LDL.LU R12, [R1+0xe0] ;  /* 0x0000e000010c7983 */ /* 0x002ea20000300800 */
[----:B---3--:R-:W-:-:S03]  /*63ee0*/  IMAD.MOV.U32 R13, RZ, RZ, R4 ;  /* 0x000000ffff0d7224 */ /* 0x008fc600078e0004 */
[----:B------:R0:W-:Y:S04]  /*63ef0*/  STL.64 [R1+0x2728], R18 ;  /* 0x0027281201007387 */ /* 0x0001e80000100a00 */
[----:B------:R-:W-:Y:S01]  /*63f00*/  STL.64 [R1+0x2720], R16 ;  /* 0x0027201001007387 */ /* 0x000fe20000100a00 */
[----:B----4-:R-:W-:Y:S02]  /*63f10*/  MOV R14, R5 ;  /* 0x00000005000e7202 */ /* 0x010fe40000000f00 */
[----:B------:R-:W-:Y:S01]  /*63f20*/  MOV R15, R3 ;  /* 0x00000003000f7202 */ /* 0x000fe20000000f00 */
[----:B0-----:R-:W3:Y:S04]  /*63f30*/  LDL R18, [R1+0x248] ;  /* 0x0002480001127983 */ /* 0x001ee80000100800 */
[----:B------:R-:W3:Y:S04]  /*63f40*/  LDL R19, [R1+0x24c] ;  /* 0x00024c0001137983 */ /* 0x000ee80000100800 */
[----:B---3--:R0:W-:Y:S04]  /*63f50*/  STL.64 [R1+0x3af0], R18 ;  /* 0x003af01201007387 */ /* 0x0081e80000100a00 */
[----:B0-----:R-:W3:Y:S04]  /*63f60*/  LDL R18, [R1+0x298] ;  /* 0x0002980001127983 */ /* 0x001ee80000100800 */
[----:B------:R-:W3:Y:S04]  /*63f70*/  LDL R19, [R1+0x29c] ;  /* 0x00029c0001137983 */ /* 0x000ee80000100800 */
[----:B------:R-:W-:Y:S04]  /*63f80*/  STL [R1+0x25c0], R20 ;  /* 0x0025c01401007387 */ /* 0x000fe80000100800 */
[----:B------:R-:W-:Y:S04]  /*63f90*/  STL [R1+0x25bc], R21 ;  /* 0x0025bc1501007387 */ /* 0x000fe80000100800 */
[----:B------:R-:W-:Y:S04]  /*63fa0*/  STL [R1+0x25b8], R22 ;  /* 0x0025b81601007387 */ /* 0x000fe80000100800 */
[----:B------:R0:W-:Y:S04]  /*63fb0*/  STL [R1+0x25b4], R23 ;  /* 0x0025b41701007387 */ /* 0x0001e80000100800 */
[----:B0-----:R-:W4:Y:S04]  /*63fc0*/  LDL.64 R22, [R1+0x208] ;  /* 0x0002080001167983 */ /* 0x001f280000100a00 */
[----:B----4-:R0:W-:Y:S04]  /*63fd0*/  STL.64 [R1+0x3aa0], R22 ;  /* 0x003aa01601007387 */ /* 0x0101e80000100a00 */
[----:B------:R-:W3:Y:S04]  /*63fe0*/  LDL.LU R20, [R1+0xe00] ;  /* 0x000e000001147983 */ /* 0x000ee80000300800 */
[----:B------:R-:W3:Y:S04]  /*63ff0*/  LDL.LU R21, [R1+0xe04] ;  /* 0x000e040001157983 */ /* 0x000ee80000300800 */
[----:B0-----:R-:W3:Y:S04]  /*64000*/  LDL.LU R22, [R1+0xe08] ;  /* 0x000e080001167983 */ /* 0x001ee80000300800 */
[----:B------:R-:W3:Y:S04]  /*64010*/  LDL.LU R23, [R1+0xe0c] ;  /* 0x000e0c0001177983 */ /* 0x000ee80000300800 */
[----:B------:R-:W-:Y:S04]  /*64020*/  STL [R1+0x2464], R2 ;  /* 0x0024640201007387 */ /* 0x000fe80000100800 */
[----:B------:R-:W-:Y:S04]  /*64030*/  STL [R1+0x2460], R0 ;  /* 0x0024600001007387 */ /* 0x000fe80000100800 */
[----:B------:R-:W-:Y:S04]  /*64040*/  STL [R1+0x245c], R29 ;  /* 0x00245c1d01007387 */ /* 0x000fe80000100800 */
[----:B------:R-:W-:Y:S04]  /*64050*/  STL [R1+0x2458], R28 ;  /* 0x0024581c01007387 */ /* 0x000fe80000100800 */
[----:B------:R0:W-:Y:S04]  /*64060*/  STL.64 [R1+0x2430], R26 ;  /* 0x0024301a01007387 */ /* 0x0001e80000100a00 */
[----:B------:R-:W-:Y:S04]  /*64070*/  STL.64 [R1+0x2428], R24 ;  /* 0x0024281801007387 */ /* 0x000fe80000100a00 */
[----:B0-----:R-:W4:Y:S04]  /*64080*/  LDL R26, [R1+0x258] ;  /* 0x00025800011a7983 */ /* 0x001f280000100800 */
[----:B------:R-:W4:Y:S01]  /*64090*/  LDL R27, [R1+0x25c] ;  /* 0x00025c00011b7983 */ /* 0x000f220000100800 */
[C---:B--2---:R-:W-:Y:S08]  /*640a0*/  HMMA.16816.F32.BF16 R8, R12.reuse, R6, R8 ;  /* 0x000000060c08723c */ /* 0x044ff00000041808 */
[C---:B---3--:R-:W-:Y:S01]  /*640b0*/  HMMA.16816.F32.BF16 R16, R12.reuse, R18, R20 ;  /* 0x000000120c10723c */ /* 0x048fe20000041814 */
[----:B----4-:R-:W-:Y:S04]  /*640c0*/  STL.64 [R1+0x3af8], R26 ;  /* 0x003af81a01007387 */ /* 0x010fe80000100a00 */
[----:B------:R0:W-:Y:S11]  /*640d0*/  STL.64 [R1+0x3a58], R6 ;  /* 0x003a580601007387 */ /* 0x0001f60000100a00 */
[----:B------:R-:W-:Y:S07]  /*640e0*/  @!UPT UIADD3 URZ, URZ, URZ, URZ ;  /* 0x0000003f3f3ff290 */ /* 0x000fee000fffe03f */
[----:B------:R-:W-:Y:S04]  /*640f0*/  STL.64 [R1+0x650], R16 ;  /* 0x0006501001007387 */ /* 0x000fe80000100a00 */
[----:B------:R-:W-:Y:S04]  /*64100*/  STL.64 [R1+0x658], R18 ;  /* 0x0006581201007387 */ /* 0x000fe80000100a00 */
[----:B0-----:R-:W2:Y:S04]  /*64110*/  LDL R6, [R1+0x2d8] ;  /* 0x0002d80001067983 */ /* 0x001ea80000100800 */
[----:B------:R-:W-:Y:S04]  /*64120*/  STL.64 [R1+0x770], R8 ;  /* 0x0007700801007387 */ /* 0x000fe80000100a00 */
[----:B------:R-:W-:Y:S04]  /*64130*/  STL.64 [R1+0x778], R10 ;  /* 0x0007780a01007387 */ /* 0x000fe80000100a00 */
[----:B------:R-:W2:Y:S04]  /*64140*/  LDL R7, [R1+0x2dc] ;  /* 0x0002dc0001077983 */ /* 0x000ea80000100800 */
[----:B--2---:R0:W-:Y:S04]  /*64150*/  STL.64 [R1+0x3a68], R6 ;  /* 0x003a680601007387 */ /* 0x0041e80000100a00 */
[----:B------:R-:W2:Y:S04]  /*64160*/  LDL.LU R4, [R1+0xd50] ;  /* 0x000d500001047983 */ /* 0x000ea80000300800 */
[----:B------:R-:W2:Y:S04]  /*64170*/  LDL.LU R5, [R1+0xd54] ;  /* 0x000d540001057983 */ /* 0x000ea80000300800 */
[----:B0-----:R-:W3:Y:S04]  /*64180*/  LDL.LU R6, [R1+0xd58] ;  /* 0x000d580001067983 */ /* 0x001ee80000300800 */
[----:B------:R-:W3:Y:S04]  /*64190*/  LDL.LU R7, [R1+0xd5c] ;  /* 0x000d5c0001077983 */ /* 0x000ee80000300800 */
[----:B---3--:R0:W-:Y:S04]  /*641a0*/  STL.64 [R1+0x3a80], R6 ;  /* 0x003a800601007387 */ /* 0x0081e80000100a00 */
[----:B--2---:R1:W-:Y:S04]  /*641b0*/  STL.64 [R1+0x3a78], R4 ;  /* 0x003a780401007387 */ /* 0x0043e80000100a00 */
[----:B------:R-:W2:Y:S04]  /*641c0*/  LDL R22, [R1+0x218] ;  /* 0x0002180001167983 */ /* 0x000ea80000100800 */
[----:B------:R-:W2:Y:S04]  /*641d0*/  LDL R23, [R1+0x21c] ;  /* 0x00021c0001177983 */ /* 0x000ea80000100800 */
[----:B0-----:R-:W3:Y:S04]  /*641e0*/  LDL R6, [R1+0x1f8] ;  /* 0x0001f80001067983 */ /* 0x001ee80000100800 */
[----:B------:R-:W3:Y:S04]  /*641f0*/  LDL R7, [R1+0x1fc] ;  /* 0x0001fc0001077983 */ /* 0x000ee80000100800 */
[----:B--2---:R-:W-:Y:S04]  /*64200*/  STL.64 [R1+0x3ab8], R22 ;  /* 0x003ab81601007387 */ /* 0x004fe80000100a00 */
[----:B---3--:R0:W-:Y:S04]  /*64210*/  STL.64 [R1+0x3a98], R6 ;  /* 0x003a980601007387 */ /* 0x0081e80000100a00 */
[----:B-1----:R-:W2:Y:S04]  /*64220*/  LDL.LU R4, [R1+0xd70] ;  /* 0x000d700001047983 */ /* 0x002ea80000300800 */
[----:B------:R-:W2:Y:S04]  /*64230*/  LDL.LU R5, [R1+0xd74] ;  /* 0x000d740001057983 */ /* 0x000ea80000300800 */
[----:B0-----:R-:W3:Y:S04]  /*64240*/  LDL.LU R6, [R1+0xd78] ;  /* 0x000d780001067983 */ /* 0x001ee80000300800 */
[----:B------:R-:W3:Y:S04]  /*64250*/  LDL.LU R7, [R1+0xd7c] ;  /* 0x000d7c0001077983 */ /* 0x000ee80000300800 */
[----:B------:R-:W4:Y:S04]  /*64260*/  LDL R22, [R1+0x228] ;  /* 0x0002280001167983 */ /* 0x000f280000100800 */
[----:B------:R-:W4:Y:S04]  /*64270*/  LDL R23, [R1+0x22c] ;  /* 0x00022c0001177983 */ /* 0x000f280000100800 */
[----:B------:R-:W2:Y:S04]  /*64280*/  LDL.LU R24, [R1+0xdd0] ;  /* 0x000dd00001187983 */ /* 0x000ea80000300800 */
[----:B------:R-:W2:Y:S04]  /*64290*/  LDL.LU R25, [R1+0xdd4] ;  /* 0x000dd40001197983 */ /* 0x000ea80000300800 */
[----:B------:R-:W2:Y:S04]  /*642a0*/  LDL.LU R26, [R1+0xdd8] ;  /* 0x000dd800011a7983 */ /* 0x000ea80000300800 */
[----:B------:R-:W2:Y:S04]  /*642b0*/  LDL.LU R27, [R1+0xddc] ;  /* 0x000ddc00011b7983 */ /* 0x000ea80000300800 */
[----:B--2---:R-:W-:Y:S04]  /*642c0*/  STL.64 [R1+0x3b10], R26 ;  /* 0x003b101a01007387 */ /* 0x004fe80000100a00 */
[----:B------:R0:W-:Y:S04]  /*642d0*/  STL.64 [R1+0x3b08], R24 ;  /* 0x003b081801007387 */ /* 0x0001e80000100a00 */
[----:B------:R-:W2:Y:S04]  /*642e0*/  LDL R10, [R1+0x278] ;  /* 0x00027800010a7983 */ /* 0x000ea80000100800 */
[----:B------:R-:W2:Y:S04]  /*642f0*/  LDL R11, [R1+0x27c] ;  /* 0x00027c00010b7983 */ /* 0x000ea80000100800 */
[----:B0-----:R-:W2:Y:S04]  /*64300*/  LDL.LU R24, [R1+0xde0] ;  /* 0x000de00001187983 */ /* 0x001ea80000300800 */
[----:B------:R-:W2:Y:S04]  /*64310*/  LDL.LU R25, [R1+0xde4] ;  /* 0x000de40001197983 */ /* 0x000ea80000300800 */
[----:B------:R-:W2:Y:S04]  /*64320*/  LDL.LU R26, [R1+0xde8] ;  /* 0x000de800011a7983 */ /* 0x000ea80000300800 */
[----:B------:R-:W2:Y:S04]  /*64330*/  LDL.LU R27, [R1+0xdec] ;  /* 0x000dec00011b7983 */ /* 0x000ea80000300800 */
[----:B----4-:R-:W-:Y:S04]  /*64340*/  STL.64 [R1+0x3ad0], R22 ;  /* 0x003ad01601007387 */ /* 0x010fe80000100a00 */
[----:B---3--:R-:W-:Y:S04]  /*64350*/  STL.64 [R1+0x3ab0], R6 ;  /* 0x003ab00601007387 */ /* 0x008fe80000100a00 */
[----:B------:R0:W-:Y:S04]  /*64360*/  STL.64 [R1+0x3aa8], R4 ;  /* 0x003aa80401007387 */ /* 0x0001e80000100a00 */
[----:B0-----:R-:W3:Y:S04]  /*64370*/  LDL.LU R4, [R1+0xd80] ;  /* 0x000d800001047983 */ /* 0x001ee80000300800 */
[----:B------:R-:W3:Y:S04]  /*64380*/  LDL.LU R5, [R1+0xd84] ;  /* 0x000d840001057983 */ /* 0x000ee80000300800 */
[----:B------:R-:W4:Y:S04]  /*64390*/  LDL.LU R6, [R1+0xd88] ;  /* 0x000d880001067983 */ /* 0x000f280000300800 */
[----:B------:R-:W4:Y:S04]  /*643a0*/  LDL.LU R7, [R1+0xd8c] ;  /* 0x000d8c0001077983 */ /* 0x000f280000300800 */
[----:B------:R-:W2:Y:S04]  /*643b0*/  LDL.LU R16, [R1+0xdc0] ;  /* 0x000dc00001107983 */ /* 0x000ea80000300800 */
[----:B------:R-:W2:Y:S04]  /*643c0*/  LDL.LU R17, [R1+0xdc4] ;  /* 0x000dc40001117983 */ /* 0x000ea80000300800 */
[----:B------:R-:W2:Y:S04]  /*643d0*/  LDL.LU R18, [R1+0xdc8] ;  /* 0x000dc80001127983 */ /* 0x000ea80000300800 */
[----:B------:R-:W2:Y:S04]  /*643e0*/  LDL.LU R19, [R1+0xdcc] ;  /* 0x000dcc0001137983 */ /* 0x000ea80000300800 */
[----:B------:R-:W2:Y:S04]  /*643f0*/  LDL R22, [R1+0x238] ;  /* 0x0002380001167983 */ /* 0x000ea80000100800 */
[----:B------:R-:W2:Y:S04]  /*64400*/  LDL R23, [R1+0x23c] ;  /* 0x00023c0001177983 */ /* 0x000ea80000100800 */
[----:B--2---:R0:W-:Y:S04]  /*64410*/  STL.64 [R1+0x3ae8], R22 ;  /* 0x003ae81601007387 */ /* 0x0041e80000100a00 */
[----:B------:R-:W2:Y:S04]  /*64420*/  LDL.LU R20, [R1+0xdb0] ;  /* 0x000db00001147983 */ /* 0x000ea80000300800 */
[----:B------:R-:W2:Y:S04]  /*64430*/  LDL.LU R21, [R1+0xdb4] ;  /* 0x000db40001157983 */ /* 0x000ea80000300800 */
[----:B0-----:R-:W2:Y:S04]  /*64440*/  LDL.LU R22, [R1+0xdb8] ;  /* 0x000db80001167983 */ /* 0x001ea80000300800 */
[----:B------:R-:W2:Y:S04]  /*64450*/  LDL.LU R23, [R1+0xdbc] ;  /* 0x000dbc0001177983 */ /* 0x000ea80000300800 */
[----:B----4-:R-:W-:Y:S04]  /*64460*/  STL.64 [R1+0x3ac8], R6 ;  /* 0x003ac80601007387 */ /* 0x010fe80000100a00 */
[----:B---3--:R0:W-:Y:S04]  /*64470*/  STL.64 [R1+0x3ac0], R4 ;  /* 0x003ac00401007387 */ /* 0x0081e80000100a00 */
[----:B0-----:R-:W3:Y:S04]  /*64480*/  LDL.LU R4, [R1+0xd90] ;  /* 0x000d900001047983 */ /* 0x001ee80000300800 */
[----:B------:R-:W3:Y:S04]  /*64490*/  LDL.LU R5, [R1+0xd94] ;  /* 0x000d940001057983 */ /* 0x000ee80000300800 */
[----:B------:R-:W4:Y:S04]  /*644a0*/  LDL.LU R6, [R1+0xd98] ;  /* 0x000d980001067983 */ /* 0x000f280000300800 */
[----:B------:R-:W4:Y:S01]  /*644b0*/  LDL.LU R7, [R1+0xd9c] ;  /* 0x000d9c0001077983 */ /* 0x000f220000300800 */
[C---:B------:R-:W-:Y:S03]  /*644c0*/  HMMA.16816.F32.BF16 R8, R12.reuse, R10, R24 ;  /* 0x0000000a0c08723c */ /* 0x040fe60000041818 */
[----:B----4-:R-:W-:Y:S04]  /*644d0*/  STL.64 [R1+0x3ae0], R6 ;  /* 0x003ae00601007387 */ /* 0x010fe80000100a00 */
[----:B---3--:R0:W-:Y:S04]  /*644e0*/  STL.64 [R1+0x3ad8], R4 ;  /* 0x003ad80401007387 */ /* 0x0081e80000100a00 */
[----:B0-----:R-:W3:Y:S04]  /*644f0*/  LDL.LU R4, [R1+0xda0] ;  /* 0x000da00001047983 */ /* 0x001ee80000300800 */
[----:B------:R-:W3:Y:S04]  /*64500*/  LDL.LU R5, [R1+0xda4] ;  /* 0x000da40001057983 */ /* 0x000ee80000300800 */
[----:B------:R-:W3:Y:S04]  /*64510*/  LDL.LU R6, [R1+0xda8] ;  /* 0x000da80001067983 */ /* 0x000ee80000300800 */
[----:B------:R-:W3:Y:S04]  /*64520*/  LDL.LU R7, [R1+0xdac] ;  /* 0x000dac0001077983 */ /* 0x000ee80000300800 */
[----:B------:R-:W4:Y:S04]  /*64530*/  LDL.LU.64 R26, [R1+0x3b10] ;  /* 0x003b1000011a7983 */ /* 0x000f280000300a00 */
[----:B------:R-:W4:Y:S04]  /*64540*/  LDL.LU.64 R24, [R1+0x3b08] ;  /* 0x003b080001187983 */ /* 0x000f280000300a00 */
[----:B------:R-:W-:Y:S04]  /*64550*/  STL.64 [R1+0x880], R8 ;  /* 0x0008800801007387 */ /* 0x000fe80000100a00 */
[----:B------:R0:W-:Y:S04]  /*64560*/  STL.64 [R1+0x888], R10 ;  /* 0x0008880a01007387 */ /* 0x0001e80000100a00 */
[----:B0-----:R-:W4:Y:S02]  /*64570*/  LDL.LU.64 R10, [R1+0x3b00] ;  /* 0x003b0000010a7983 */ /* 0x001f240000300a00 */
[C---:B----4-:R-:W-:Y:S11]  /*64580*/  HMMA.16816.F32.BF16 R24, R12.reuse, R10, R24 ;  /* 0x0000000a0c18723c */ /* 0x050ff60000041818 */
[----:B------:R-:W-:Y:S11]  /*64590*/  @!UPT UIADD3 URZ, URZ, URZ, URZ ;  /* 0x0000003f3f3ff290 */ /* 0x000ff6000fffe03f */
[----:B------:R-:W-:Y:S01]  /*645a0*/  @!UPT UIADD3 URZ, URZ, URZ, URZ ;  /* 0x0000003f3f3ff290 */ /* 0x000fe2000fffe03f */
[----:B------:R-:W-:Y:S04]  /*645b0*/  STL.64 [R1+0x8a0], R24 ;  /* 0x0008a01801007387 */ /* 0x000fe80000100a00 */
[----:B------:R0:W-:Y:S04]  /*645c0*/  STL.64 [R1+0x8a8], R26 ;  /* 0x0008a81a01007387 */ /* 0x0001e80000100a00 */
[----:B0-----:R-:W4:Y:S04]  /*645d0*/  LDL.LU.64 R26, [R1+0x3af8] ;  /* 0x003af800011a7983 */ /* 0x001f280000300a00 */
[----:B------:R0:W-:Y:S04]  /*645e0*/  STL.64 [R1+0x3a50], R10 ;  /* 0x003a500a01007387 */ /* 0x0001e80000100a00 */
[----:B------:R-:W2:Y:S04]  /*645f0*/  LDL.64 R8, [R1+0xd0] ;  /* 0x0000d00001087983 */ /* 0x000ea80000100a00 */
[----:B0-----:R-:W2:Y:S01]  /*64600*/  LDL.64 R10, [R1+0xd8] ;  /* 0x0000d800010a7983 */ /* 0x001ea20000100a00 */
[C---:B----4-:R-:W-:Y:S03]  /*64610*/  HMMA.16816.F32.BF16 R16, R12.reuse, R26, R16 ;  /* 0x0000001a0c10723c */ /* 0x050fe60000041810 */
[----:B--2---:R-:W-:Y:S04]  /*64620*/  STL.64 [R1+0x3a90], R10 ;  /* 0x003a900a01007387 */ /* 0x004fe80000100a00 */
[----:B------:R0:W-:Y:S04]  /*64630*/  STL.64 [R1+0x3a88], R8 ;  /* 0x003a880801007387 */ /* 0x0001e80000100a00 */
[----:B0-----:R-:W2:Y:S04]  /*64640*/  LDL.LU R8, [R1+0xd60] ;  /* 0x000d600001087983 */ /* 0x001ea80000300800 */
[----:B------:R-:W2:Y:S04]  /*64650*/  LDL.LU R9, [R1+0xd64] ;  /* 0x000d640001097983 */ /* 0x000ea80000300800 */
[----:B------:R-:W2:Y:S04]  /*64660*/  LDL.LU R10, [R1+0xd68] ;  /* 0x000d6800010a7983 */ /* 0x000ea80000300800 */
[----:B------:R-:W2:Y:S04]  /*64670*/  LDL.LU R11, [R1+0xd6c] ;  /* 0x000d6c00010b7983 */ /* 0x000ea80000300800 */
[----:B------:R-:W-:Y:S04]  /*64680*/  STL.64 [R1+0x8b0], R16 ;  /* 0x0008b01001007387 */ /* 0x000fe80000100a00 */
[----:B------:R0:W-:Y:S04]  /*64690*/  STL.64 [R1+0x8b8], R18 ;  /* 0x0008b81201007387 */ /* 0x0001e80000100a00 */
[----:B0-----:R-:W4:Y:S04]  /*646a0*/  LDL.LU.64 R18, [R1+0x3af0] ;  /* 0x003af00001127983 */ /* 0x001f280000300a00 */
[----:B------:R0:W-:Y:S04]  /*646b0*/  STL.64 [R1+0x39f8], R26 ;  /* 0x0039f81a01007387 */ /* 0x0001e80000100a00 */
[----:B0-----:R-:W2:Y:S01]  /*646c0*/  LDL.64 R26, [R1+0x2c8] ;  /* 0x0002c800011a7983 */ /* 0x001ea20000100a00 */
[C---:B----4-:R-:W-:Y:S03]  /*646d0*/  HMMA.16816.F32.BF16 R20, R12.reuse, R18, R20 ;  /* 0x000000120c14723c */ /* 0x050fe60000041814 */
[----:B--2---:R0:W-:Y:S04]  /*646e0*/  STL.64 [R1+0x3a60], R26 ;  /* 0x003a601a01007387 */ /* 0x0041e80000100a00 */
[----:B------:R-:W2:Y:S04]  /*646f0*/  LDL.LU R24, [R1+0xd40] ;  /* 0x000d400001187983 */ /* 0x000ea80000300800 */
[----:B------:R-:W2:Y:S04]  /*64700*/  LDL.LU R25, [R1+0xd44] ;  /* 0x000d440001197983 */ /* 0x000ea80000300800 */
[----:B0-----:R-:W2:Y:S04]  /*64710*/  LDL.LU R26, [R1+0xd48] ;  /* 0x000d4800011a7983 */ /* 0x001ea80000300800 */
[----:B------:R-:W2:Y:S04]  /*64720*/  LDL.LU R27, [R1+0xd4c] ;  /* 0x000d4c00011b7983 */ /* 0x000ea80000300800 */
[----:B------:R-:W-:Y:S04]  /*64730*/  STL.64 [R1+0x8c0], R20 ;  /* 0x0008c01401007387 */ /* 0x000fe80000100a00 */
[----:B------:R0:W-:Y:S04]  /*64740*/  STL.64 [R1+0x8c8], R22 ;  /* 0x0008c81601007387 */ /* 0x0001e80000100a00 */
[----:B0-----:R-:W3:Y:S04]  /*64750*/  LDL.LU.64 R22, [R1+0x3ae8] ;  /* 0x003ae80001167983 */ /* 0x001ee80000300a00 */
[----:B------:R0:W-:Y:S04]  /*64760*/  STL.64 [R1+0x3a48], R18 ;  /* 0x003a481201007387 */ /* 0x0001e80000100a00 */
[----:B------:R-:W4:Y:S04]  /*64770*/  LDL.LU R16, [R1+0xd20] ;  /* 0x000d200001107983 */ /* 0x000f280000300800 */
[----:B------:R-:W4:Y:S04]  /*64780*/  LDL.LU R17, [R1+0xd24] ;  /* 0x000d240001117983 */ /* 0x000f280000300800 */
[----:B0-----:R-:W4:Y:S04]  /*64790*/  LDL.LU R18, [R1+0xd28] ;  /* 0x000d280001127983 */ /* 0x001f280000300800 */
[----:B------:R-:W4:Y:S01]  /*647a0*/  LDL.LU R19, [R1+0xd2c] ;  /* 0x000d2c0001137983 */ /* 0x000f220000300800 */
[C---:B---3--:R-:W-:Y:S03]  /*647b0*/  HMMA.16816.F32.BF16 R20, R12.reuse, R22, R4 ;  /* 0x000000160c14723c */ /* 0x048fe60000041804 */
[----:B------:R-:W3:Y:S04]  /*647c0*/  LDL.LU.64 R6, [R1+0x3ae0] ;  /* 0x003ae00001067983 */ /* 0x000ee80000300a00 */
[----:B------:R-:W3:Y:S11]  /*647d0*/  LDL.LU.64 R4, [R1+0x3ad8] ;  /* 0x003ad80001047983 */ /* 0x000ef60000300a00 */
[----:B------:R-:W-:Y:S05]  /*647e0*/  @!UPT UIADD3 URZ, URZ, URZ, URZ ;  /* 0x0000003f3f3ff290 */ /* 0x000fea000fffe03f */
[----:B------:R-:W-:Y:S04]  /*647f0*/  STL.64 [R1+0x8d0], R20 ;  /* 0x0008d01401007387 */ /* 0x000fe80000100a00 */
[----:B------:R0:W-:Y:S04]  /*64800*/  STL.64 [R1+0x8d8], R22 ;  /* 0x0008d81601007387 */ /* 0x0001e80000100a00 */
[----:B0-----:R-:W3:Y:S02]  /*64810*/  LDL.LU.64 R22, [R1+0x3ad0] ;  /* 0x003ad00001167983 */ /* 0x001ee40000300a00 */
[C---:B---3--:R-:W-:Y:S02]  /*64820*/  HMMA.16816.F32.BF16 R20, R12.reuse, R22, R4 ;  /* 0x000000160c14723c */ /* 0x048fe40000041804 */
[----:B------:R-:W3:Y:S04]  /*64830*/  LDL.LU.64 R6, [R1+0x3ac8] ;  /* 0x003ac80001067983 */ /* 0x000ee80000300a00 */
[----:B------:R-:W3:Y:S11]  /*64840*/  LDL.LU.64 R4, [R1+0x3ac0] ;  /* 0x003ac00001047983 */ /* 0x000ef60000300a00 */
[----:B------:R-:W-:Y:S06]  /*64850*/  @!UPT UIADD3 URZ, URZ, URZ, URZ ;  /* 0x0000003f3f3ff290 */ /* 0x000fec000fffe03f */
        /* <DEDUP_REMOVED lines=10> */
[C---:B---3--:R-:W-:Y:S11]  /*64900*/  HMMA.16816.F32.BF16 R4, R12.reuse, R22, R4 ;  /* 0x000000160c04723c */ /* 0x048ff60000041804 */
[----:B------:R-:W-:Y:S11]  /*64910*/  @!UPT UIADD3 URZ, URZ, URZ, URZ ;  /* 0x0000003f3f3ff290 */ /* 0x000ff6000fffe03f */
[----:B------:R-:W-:Y:S01]  /*64920*/  @!UPT UIADD3 URZ, URZ, URZ, URZ ;  /* 0x0000003f3f3ff290 */ /* 0x000fe2000fffe03f */
[----:B------:R-:W-:Y:S04]  /*64930*/  STL.64 [R1+0xd80], R4 ;  /* 0x000d800401007387 */ /* 0x000fe80000100a00 */
[----:B------:R0:W-:Y:S04]  /*64940*/  STL.64 [R1+0xd88], R6 ;  /* 0x000d880601007387 */ /* 0x0001e80000100a00 */
[----:B0-----:R-:W3:Y:S04]  /*64950*/  LDL.LU.64 R6, [R1+0x3a98] ;  /* 0x003a980001067983 */ /* 0x001ee80000300a00 */
[----:B------:R0:W-:Y:S04]  /*64960*/  STL.64 [R1+0x3998], R22 ;  /* 0x0039981601007387 */ /* 0x0001e80000100a00 */
[----:B0-----:R-:W2:Y:S01]  /*64970*/  LDL.64 R22, [R1+0x2b8] ;  /* 0x0002b80001167983 */ /* 0x001ea20000100a00 */
[----:B---3--:R-:W-:Y:S03]  /*64980*/  HMMA.16816.F32.BF16 R12, R12, R6, R8 ;  /* 0x000000060c0c723c */ /* 0x008fe60000041808 */
[----:B------:R-:W3:Y:S04]  /*64990*/  LDL.LU.64 R10, [R1+0x3a90] ;  /* 0x003a9000010a7983 */ /* 0x000ee80000300a00 */
[----:B------:R-:W3:Y:S04]  /*649a0*/  LDL.LU.64 R8, [R1+0x3a88] ;  /* 0x003a880001087983 */ /* 0x000ee80000300a00 */
[----:B------:R-:W3:Y:S04]  /*649b0*/  LDL.LU.64 R6, [R1+0x3a80] ;  /* 0x003a800001067983 */ /* 0x000ee80000300a00 */
[----:B------:R-:W3:Y:S08]  /*649c0*/  LDL.LU.64 R4, [R1+0x3a78] ;  /* 0x003a780001047983 */ /* 0x000ef00000300a00 */
        /* <DEDUP_REMOVED lines=8> */
[----:B0-----:R-:W2:Y:S02]  /*64a50*/  LDL.LU.64 R6, [R1+0x3a68] ;  /* 0x003a680001067983 */ /* 0x001ea40000300a00 */
[C---:B--2---:R-:W-:Y:S02]  /*64a60*/  HMMA.16816.F32.BF16 R4, R8.reuse, R6, R24 ;  /* 0x000000060804723c */ /* 0x044fe40000041818 */
[----:B------:R-:W4:Y:S11]  /*64a70*/  LDL.LU.64 R26, [R1+0x3a60] ;  /* 0x003a6000011a7983 */ /* 0x000f360000300a00 */
[----:B------:R-:W-:Y:S10]  /*64a80*/  @!UPT UIADD3 URZ, URZ, URZ, URZ ;  /* 0x0000003f3f3ff290 */ /* 0x000ff4000fffe03f */
[----:B------:R-:W-:Y:S04]  /*64a90*/  STL.64 [R1+0xd50], R4 ;  /* 0x000d500401007387 */ /* 0x000fe80000100a00 */
[----:B------:R0:W-:Y:S04]  /*64aa0*/  STL.64 [R1+0xd58], R6 ;  /* 0x000d580601007387 */ /* 0x0001e80000100a00 */
[----:B0-----:R-:W2:Y:S01]  /*64ab0*/  LDL.LU.64 R6, [R1+0x3a58] ;  /* 0x003a580001067983 */ /* 0x001ea20000300a00 */
[----:B----4-:R-:W-:Y:S01]  /*64ac0*/  HMMA.16816.F32.BF16 R16, R8, R26, R16 ;  /* 0x0000001a0810723c */ /* 0x010fe20000041810 */
[----:B------:R-:W-:-:S02]  /*64ad0*/  MOV R5, R26 ;  /* 0x0000001a00057202 */ /* 0x000fc40000000f00 */
[----:B------:R-:W-:Y:S11]  /*64ae0*/  MOV R4, R27 ;  /* 0x0000001b00047202 */ /* 0x000ff60000000f00 */
[----:B------:R-:W-:Y:S09]  /*64af0*/  @!UPT UIADD3 URZ, URZ, URZ, URZ ;  /* 0x0000003f3f3ff290 */ /* 0x000ff2000fffe03f */
[----:B------:R0:W-:Y:S04]  /*64b00*/  STL.64 [R1+0xd40], R16 ;  /* 0x000d401001007387 */ /* 0x0001e80000100a00 */
[----:B------:R1:W-:Y:S04]  /*64b10*/  STL.64 [R1+0xd48], R18 ;  /* 0x000d481201007387 */ /* 0x0003e80000100a00 */
[----:B0-----:R-:W3:Y:S04]  /*64b20*/  LDL.LU R16, [R1+0xd00] ;  /* 0x000d000001107983 */ /* 0x001ee80000300800 */
[----:B------:R-:W3:Y:S04]  /*64b30*/  LDL.LU R17, [R1+0xd04] ;  /* 0x000d040001117983 */ /* 0x000ee80000300800 */
[----:B-1----:R-:W3:Y:S04]  /*64b40*/  LDL.LU R18, [R1+0xd08] ;  /* 0x000d080001127983 */ /* 0x002ee80000300800 */
[----:B------:R-:W3:Y:S04]  /*64b50*/  LDL.LU R19, [R1+0xd0c] ;  /* 0x000d0c0001137983 */ /* 0x000ee80000300800 */
[----:B------:R-:W3:Y:S04]  /*64b60*/  LDL.64 R26, [R1+0x2a8] ;  /* 0x0002a800011a7983 */ /* 0x000ee80000100a00 */
[----:B--2---:R-:W-:Y:S04]  /*64b70*/  STL.64 [R1+0x3a40], R6 ;  /* 0x003a400601007387 */ /* 0x004fe80000100a00 */
[----:B------:R0:W-:Y:S04]  /*64b80*/  STL.64 [R1+0x3a38], R4 ;  /* 0x003a380401007387 */ /* 0x0001e80000100a00 */
[----:B0-----:R-:W2:Y:S04]  /*64b90*/  LDL.LU R4, [R1+0xd10] ;  /* 0x000d100001047983 */ /* 0x001ea80000300800 */
[----:B------:R-:W2:Y:S04]  /*64ba0*/  LDL.LU R5, [R1+0xd14] ;  /* 0x000d140001057983 */ /* 0x000ea80000300800 */
[----:B------:R-:W2:Y:S04]  /*64bb0*/  LDL.LU R6, [R1+0xd18] ;  /* 0x000d180001067983 */ /* 0x000ea80000300800 */
[----:B------:R-:W2:Y:S01]  /*64bc0*/  LDL.LU R7, [R1+0xd1c] ;  /* 0x000d1c0001077983 */ /* 0x000ea20000300800 */
[----:B------:R-:W-:-:S02]  /*64bd0*/  MOV R2, R10 ;  /* 0x0000000a00027202 */ /* 0x000fc40000000f00 */
[----:B------:R-:W-:Y:S02]  /*64be0*/  MOV R0, R11 ;  /* 0x0000000b00007202 */ /* 0x000fe40000000f00 */
[----:B------:R-:W-:Y:S01]  /*64bf0*/  MOV R13, R22 ;  /* 0x00000016000d7202 */ /* 0x000fe20000000f00 */
[----:B--2---:R-:W-:Y:S11]  /*64c00*/  HMMA.16816.F32.BF16 R4, R8, R22, R4 ;  /* 0x000000160804723c */ /* 0x004ff60000041804 */
[----:B------:R-:W-:Y:S11]  /*64c10*/  @!UPT UIADD3 URZ, URZ, URZ, URZ ;  /* 0x0000003f3f3ff290 */ /* 0x000ff6000fffe03f */
[----:B------:R-:W-:Y:S01]  /*64c20*/  @!UPT UIADD3 URZ, URZ, URZ, URZ ;  /* 0x0000003f3f3ff290 */ /* 0x000fe2000fffe03f */
[----:B------:R0:W-:Y:S04]  /*64c30*/  STL.64 [R1+0xd30], R4 ;  /* 0x000d300401007387 */ /* 0x0001e80000100a00 */
[----:B------:R1:W-:Y:S04]  /*64c40*/  STL.64 [R1+0xd38], R6 ;  /* 0x000d380601007387 */ /* 0x0003e80000100a00 */
[----:B------:R-:W2:Y:S04]  /*64c50*/  LDL.LU.64 R10, [R1+0x3a50] ;  /* 0x003a5000010a7983 */ /* 0x000ea80000300a00 */
[----:B------:R-:W4:Y:S01]  /*64c60*/  LDL.LU R20, [R1+0xcf0] ;  /* 0x000cf00001147983 */ /* 0x000f220000300800 */
[----:B0-----:R-:W-:-:S02]  /*64c70*/  IMAD.MOV.U32 R4, RZ, RZ, R8 ;  /* 0x000000ffff047224 */ /* 0x001fc400078e0008 */
[----:B------:R-:W-:Y:S01]  /*64c80*/  IMAD.MOV.U32 R8, RZ, RZ, R23 ;  /* 0x000000ffff087224 */ /* 0x000fe200078e0017 */
[----:B------:R-:W4:Y:S04]  /*64c90*/  LDL.LU R21, [R1+0xcf4] ;  /* 0x000cf40001157983 */ /* 0x000f280000300800 */
[----:B------:R-:W4:Y:S04]  /*64ca0*/  LDL.LU R22, [R1+0xcf8] ;  /* 0x000cf80001167983 */ /* 0x000f280000300800 */
[----:B------:R-:W4:Y:S04]  /*64cb0*/  LDL.LU R23, [R1+0xcfc] ;  /* 0x000cfc0001177983 */ /* 0x000f280000300800 */
[----:B-1----:R-:W4:Y:S04]  /*64cc0*/  LDL.64 R6, [R1+0x298] ;  /* 0x0002980001067983 */ /* 0x002f280000100a00 */
[----:B------:R-:W-:Y:S04]  /*64cd0*/  STL.64 [R1+0x3a18], R14 ;  /* 0x003a180e01007387 */ /* 0x000fe80000100a00 */
[----:B------:R0:W-:Y:S04]  /*64ce0*/  STL [R1+0x3a10], R13 ;  /* 0x003a100d01007387 */ /* 0x0001e80000100800 */
[----:B------:R-:W2:Y:S04]  /*64cf0*/  LDL.LU R12, [R1+0xcd0] ;  /* 0x000cd000010c7983 */ /* 0x000ea80000300800 */
[----:B0-----:R-:W2:Y:S04]  /*64d00*/  LDL.LU R13, [R1+0xcd4] ;  /* 0x000cd400010d7983 */ /* 0x001ea80000300800 */
[----:B------:R-:W2:Y:S04]  /*64d10*/  LDL.LU R14, [R1+0xcd8] ;  /* 0x000cd800010e7983 */ /* 0x000ea80000300800 */
[----:B------:R-:W2:Y:S01]  /*64d20*/  LDL.LU R15, [R1+0xcdc] ;  /* 0x000cdc00010f7983 */ /* 0x000ea20000300800 */
[----:B------:R-:W-:-:S03]  /*64d30*/  MOV R3, R9 ;  /* 0x0000000900037202 */ /* 0x000fc60000000f00 */
[----:B--2---:R-:W-:Y:S04]  /*64d40*/  STL.64 [R1+0x3a28], R14 ;  /* 0x003a280e01007387 */ /* 0x004fe80000100a00 */
[----:B------:R-:W-:Y:S04]  /*64d50*/  STL.64 [R1+0x3a20], R12 ;  /* 0x003a200c01007387 */ /* 0x000fe80000100a00 */
[----:B------:R0:W-:Y:S04]  /*64d60*/  STL.64 [R1+0x3a08], R10 ;  /* 0x003a080a01007387 */ /* 0x0001e80000100a00 */
[----:B------:R1:W-:Y:S04]  /*64d70*/  STL [R1+0x3a00], R8 ;  /* 0x003a000801007387 */ /* 0x0003e80000100800 */
[----:B0-----:R-:W2:Y:S01]  /*64d80*/  LDL.64 R10, [R1+0x278] ;  /* 0x00027800010a7983 */ /* 0x001ea20000100a00 */
[----:B------:R-:W-:-:S02]  /*64d90*/  MOV R12, R4 ;  /* 0x00000004000c7202 */ /* 0x000fc40000000f00 */
[----:B------:R-:W-:Y:S02]  /*64da0*/  MOV R13, R3 ;  /* 0x00000003000d7202 */ /* 0x000fe40000000f00 */
[----:B------:R-:W-:Y:S02]  /*64db0*/  MOV R14, R2 ;  /* 0x00000002000e7202 */ /* 0x000fe40000000f00 */
[----:B------:R-:W-:-:S07]  /*64dc0*/  MOV R15, R0 ;  /* 0x00000000000f7202 */ /* 0x000fce0000000f00 */
[C---:B---3--:R-:W-:Y:S01]  /*64dd0*/  HMMA.16816.F32.BF16 R16, R12.reuse, R26, R16 ;  /* 0x0000001a0c10723c */ /* 0x048fe20000041810 */
[----:B--2---:R0:W-:Y:S04]  /*64de0*/  STL.64 [R1+0x3a30], R10 ;  /* 0x003a300a01007387 */ /* 0x0041e80000100a00 */
[----:B-1----:R-:W2:Y:S04]  /*64df0*/  LDL.LU R8, [R1+0xce0] ;  /* 0x000ce00001087983 */ /* 0x002ea80000300800 */
[----:B------:R-:W2:Y:S04]  /*64e00*/  LDL.LU R9, [R1+0xce4] ;  /* 0x000ce40001097983 */ /* 0x000ea80000300800 */
[----:B0-----:R-:W2:Y:S04]  /*64e10*/  LDL.LU R10, [R1+0xce8] ;  /* 0x000ce800010a7983 */ /* 0x001ea80000300800 */
[----:B------:R-:W2:Y:S06]  /*64e20*/  LDL.LU R11, [R1+0xcec] ;  /* 0x000cec00010b7983 */ /* 0x000eac0000300800 */
[----:B------:R-:W-:Y:S04]  /*64e30*/  STL.64 [R1+0xd20], R16 ;  /* 0x000d201001007387 */ /* 0x000fe80000100a00 */
[----:B------:R0:W-:Y:S04]  /*64e40*/  STL.64 [R1+0xd28], R18 ;  /* 0x000d281201007387 */ /* 0x0001e80000100a00 */
[----:B0-----:R-:W3:Y:S01]  /*64e50*/  LDL.LU.64 R18, [R1+0x3a48] ;  /* 0x003a480001127983 */ /* 0x001ee20000300a00 */
[----:B----4-:R-:W-:Y:S01]  /*64e60*/  HMMA.16816.F32.BF16 R20, R12, R6, R20 ;  /* 0x000000060c14723c */ /* 0x010fe20000041814 */
[----:B------:R-:W-:Y:S01]  /*64e70*/  IMAD.MOV.U32 R17, RZ, RZ, R26 ;  /* 0x000000ffff117224 */ /* 0x000fe200078e001a */
[----:B------:R-:W-:Y:S01]  /*64e80*/  MOV R16, R27 ;  /* 0x0000001b00107202 */ /* 0x000fe20000000f00 */
[----:B------:R-:W4:Y:S04]  /*64e90*/  LDL.LU R24, [R1+0xcc0] ;  /* 0x000cc00001187983 */ /* 0x000f280000300800 */
[----:B------:R-:W4:Y:S04]  /*64ea0*/  LDL.LU R25, [R1+0xcc4] ;  /* 0x000cc40001197983 */ /* 0x000f280000300800 */
[----:B------:R-:W4:Y:S04]  /*64eb0*/  LDL.LU R26, [R1+0xcc8] ;  /* 0x000cc800011a7983 */ /* 0x000f280000300800 */
[----:B------:R-:W4:Y:S04]  /*64ec0*/  LDL.LU R27, [R1+0xccc] ;  /* 0x000ccc00011b7983 */ /* 0x000f280000300800 */
[----:B---3--:R-:W-:Y:S04]  /*64ed0*/  STL.64 [R1+0x39f0], R18 ;  /* 0x0039f01201007387 */ /* 0x008fe80000100a00 */
[----:B------:R0:W-:Y:S04]  /*64ee0*/  STL.64 [R1+0x39e8], R16 ;  /* 0x0039e81001007387 */ /* 0x0001e80000100a00 */
[----:B0-----:R-:W3:Y:S04]  /*64ef0*/  LDL.LU R16, [R1+0xca0] ;  /* 0x000ca00001107983 */ /* 0x001ee80000300800 */
[----:B------:R-:W3:Y:S04]  /*64f00*/  LDL.LU R17, [R1+0xca4] ;  /* 0x000ca40001117983 */ /* 0x000ee80000300800 */
[----:B------:R-:W3:Y:S04]  /*64f10*/  LDL.LU R18, [R1+0xca8] ;  /* 0x000ca80001127983 */ /* 0x000ee80000300800 */
[----:B------:R-:W3:Y:S04]  /*64f20*/  LDL.LU R19, [R1+0xcac] ;  /* 0x000cac0001137983 */ /* 0x000ee80000300800 */
[----:B------:R-:W-:Y:S04]  /*64f30*/  STL.64 [R1+0xd10], R20 ;  /* 0x000d101401007387 */ /* 0x000fe80000100a00 */
[----:B------:R0:W-:Y:S02]  /*64f40*/  STL.64 [R1+0xd18], R22 ;  /* 0x000d181601007387 */ /* 0x0001e40000100a00 */
[----:B0-----:R-:W-:-:S02]  /*64f50*/  MOV R23, R6 ;  /* 0x0000000600177202 */ /* 0x001fc40000000f00 */
[----:B------:R-:W-:Y:S02]  /*64f60*/  MOV R22, R7 ;  /* 0x0000000700167202 */ /* 0x000fe40000000f00 */
[----:B------:R-:W2:Y:S04]  /*64f70*/  LDL.LU.64 R6, [R1+0x3a40] ;  /* 0x003a400001067983 */ /* 0x000ea80000300a00 */
[----:B------:R-:W3:Y:S04]  /*64f80*/  LDL.LU.64 R4, [R1+0x3a38] ;  /* 0x003a380001047983 */ /* 0x000ee80000300a00 */
[----:B------:R0:W-:Y:S04]  /*64f90*/  STL.64 [R1+0x39d0], R22 ;  /* 0x0039d01601007387 */ /* 0x0001e80000100a00 */
[----:B------:R-:W3:Y:S04]  /*64fa0*/  LDL.LU R20, [R1+0xc80] ;  /* 0x000c800001147983 */ /* 0x000ee80000300800 */
[----:B------:R-:W3:Y:S04]  /*64fb0*/  LDL.LU R21, [R1+0xc84] ;  /* 0x000c840001157983 */ /* 0x000ee80000300800 */
[----:B0-----:R-:W3:Y:S04]  /*64fc0*/  LDL.LU R22, [R1+0xc88] ;  /* 0x000c880001167983 */ /* 0x001ee80000300800 */
[----:B------:R-:W3:Y:S01]  /*64fd0*/  LDL.LU R23, [R1+0xc8c] ;  /* 0x000c8c0001177983 */ /* 0x000ee20000300800 */
[----:B--2---:R-:W-:Y:S03]  /*64fe0*/  HMMA.16816.F32.BF16 R12, R12, R6, R8 ;  /* 0x000000060c0c723c */ /* 0x004fe60000041808 */
[----:B---3--:R-:W-:Y:S04]  /*64ff0*/  STL.64 [R1+0x39e0], R22 ;  /* 0x0039e01601007387 */ /* 0x008fe80000100a00 */
[----:B------:R0:W-:Y:S04]  /*65000*/  STL.64 [R1+0x39d8], R20 ;  /* 0x0039d81401007387 */ /* 0x0001e80000100a00 */
[----:B0-----:R-:W2:Y:S04]  /*65010*/  LDL.LU R20, [R1+0xc90] ;  /* 0x000c900001147983 */ /* 0x001ea80000300800 */
[----:B------:R-:W2:Y:S04]  /*65020*/  LDL.LU R21, [R1+0xc94] ;  /* 0x000c940001157983 */ /* 0x000ea80000300800 */
[----:B------:R-:W2:Y:S04]  /*65030*/  LDL.LU R22, [R1+0xc98] ;  /* 0x000c980001167983 */ /* 0x000ea80000300800 */
[----:B------:R-:W2:Y:S04]  /*65040*/  LDL.LU R23, [R1+0xc9c] ;  /* 0x000c9c0001177983 */ /* 0x000ea80000300800 */
[----:B------:R-:W3:Y:S04]  /*65050*/  LDL.LU.64 R10, [R1+0x3a30] ;  /* 0x003a3000010a7983 */ /* 0x000ee80000300a00 */
[----:B------:R-:W-:Y:S04]  /*65060*/  STL.64 [R1+0xd00], R12 ;  /* 0x000d000c01007387 */ /* 0x000fe80000100a00 */
[----:B------:R0:W-:Y:S04]  /*65070*/  STL.64 [R1+0xd08], R14 ;  /* 0x000d080e01007387 */ /* 0x0001e80000100a00 */
[----:B0-----:R-:W2:Y:S04]  /*65080*/  LDL.LU.64 R14, [R1+0x3a28] ;  /* 0x003a2800010e7983 */ /* 0x001ea80000300a00 */
[----:B------:R-:W2:Y:S04]  /*65090*/  LDL.LU.64 R12, [R1+0x3a20] ;  /* 0x003a2000010c7983 */ /* 0x000ea80000300a00 */
[----:B------:R-:W-:Y:S04]  /*650a0*/  STL.64 [R1+0x38e8], R6 ;  /* 0x0038e80601007387 */ /* 0x000fe80000100a00 */
[----:B------:R0:W-:Y:S04]  /*650b0*/  STL.64 [R1+0x39c8], R4 ;  /* 0x0039c80401007387 */ /* 0x0001e80000100a00 */
[----:B0-----:R-:W2:Y:S04]  /*650c0*/  LDL.LU.64 R4, [R1+0xd0] ;  /* 0x0000d00001047983 */ /* 0x001ea80000300a00 */
[----:B------:R-:W2:Y:S01]  /*650d0*/  LDL.LU.64 R6, [R1+0xd8] ;  /* 0x0000d80001067983 */ /* 0x000ea20000300a00 */
[----:B---3--:R-:W-:Y:S01]  /*650e0*/  IMAD.MOV.U32 R9, RZ, RZ, R11 ;  /* 0x000000ffff097224 */ /* 0x008fe200078e000b */
[----:B--2---:R-:W-:Y:S11]  /*650f0*/  HMMA.16816.F32.BF16 R12, R4, R10, R12 ;  /* 0x0000000a040c723c */ /* 0x004ff6000004180c */
[----:B------:R-:W-:Y:S11]  /*65100*/  @!UPT UIADD3 URZ, URZ, URZ, URZ ;  /* 0x0000003f3f3ff290 */ /* 0x000ff6000fffe03f */
[----:B------:R-:W-:Y:S01]  /*65110*/  @!UPT UIADD3 URZ, URZ, URZ, URZ ;  /* 0x0000003f3f3ff290 */ /* 0x000fe2000fffe03f */
[----:B------:R0:W-:Y:S04]  /*65120*/  STL.64 [R1+0xcf0], R12 ;  /* 0x000cf00c01007387 */ /* 0x0001e80000100a00 */
[----:B------:R1:W-:Y:S01]  /*65130*/  STL.64 [R1+0xcf8], R14 ;  /* 0x000cf80e01007387 */ /* 0x0003e20000100a00 */
[----:B0-----:R-:W-:-:S03]  /*65140*/  MOV R12, R10 ;  /* 0x0000000a000c7202 */ /* 0x001fc60000000f00 */
[----:B-1----:R-:W2:Y:S04]  /*65150*/  LDL.LU.64 R14, [R1+0x3a18] ;  /* 0x003a1800010e7983 */ /* 0x002ea80000300a00 */
[----:B------:R-:W3:Y:S04]  /*65160*/  LDL.LU R13, [R1+0x3a10] ;  /* 0x003a1000010d7983 */ /* 0x000ee80000300800 */
[----:B------:R-:W4:Y:S04]  /*65170*/  LDL.LU.64 R10, [R1+0x3a08] ;  /* 0x003a0800010a7983 */ /* 0x000f280000300a00 */
[----:B------:R-:W3:Y:S01]  /*65180*/  LDL.LU R8, [R1+0x3a00] ;  /* 0x003a000001087983 */ /* 0x000ee20000300800 */
[C---:B----4-:R-:W-:Y:S03]  /*65190*/  HMMA.16816.F32.BF16 R24, R4.reuse, R10, R24 ;  /* 0x0000000a0418723c */ /* 0x050fe60000041818 */
[----:B--2---:R-:W-:Y:S04]  /*651a0*/  STL.64 [R1+0x39a8], R14 ;  /* 0x0039a80e01007387 */ /* 0x004fe80000100a00 */
[----:B------:R-:W-:Y:S11]  /*651b0*/  STL [R1+0x39a0], R12 ;  /* 0x0039a00c01007387 */ /* 0x000ff60000100800 */
[----:B------:R-:W-:Y:S05]  /*651c0*/  @!UPT UIADD3 URZ, URZ, URZ, URZ ;  /* 0x0000003f3f3ff290 */ /* 0x000fea000fffe03f */
[----:B------:R-:W-:Y:S04]  /*651d0*/  STL.64 [R1+0xce0], R24 ;  /* 0x000ce01801007387 */ /* 0x000fe80000100a00 */
[----:B------:R0:W-:Y:S04]  /*651e0*/  STL.64 [R1+0xce8], R26 ;  /* 0x000ce81a01007387 */ /* 0x0001e80000100a00 */
[----:B0-----:R-:W2:Y:S04]  /*651f0*/  LDL.LU.64 R26, [R1+0x39f8] ;  /* 0x0039f800011a7983 */ /* 0x001ea80000300a00 */
[----:B------:R-:W-:Y:S04]  /*65200*/  STL.64 [R1+0x38d0], R10 ;  /* 0x0038d00a01007387 */ /* 0x000fe80000100a00 */
[----:B------:R-:W-:Y:S01]  /*65210*/  STL [R1+0x39c0], R9 ;  /* 0x0039c00901007387 */ /* 0x000fe20000100800 */
[C---:B--2---:R-:W-:Y:S11]  /*65220*/  HMMA.16816.F32.BF16 R16, R4.reuse, R26, R16 ;  /* 0x0000001a0410723c */ /* 0x044ff60000041810 */
[----:B------:R-:W-:Y:S11]  /*65230*/  @!UPT UIADD3 URZ, URZ, URZ, URZ ;  /* 0x0000003f3f3ff290 */ /* 0x000ff6000fffe03f */
[----:B------:R-:W-:Y:S01]  /*65240*/  @!UPT UIADD3 URZ, URZ, URZ, URZ ;  /* 0x0000003f3f3ff290 */ /* 0x000fe2000fffe03f */
[----:B------:R-:W-:Y:S04]  /*65250*/  STL.64 [R1+0xcd0], R16 ;  /* 0x000cd01001007387 */ /* 0x000fe80000100a00 */
[----:B------:R0:W-:Y:S04]  /*65260*/  STL.64 [R1+0xcd8], R18 ;  /* 0x000cd81201007387 */ /* 0x0001e80000100a00 */
[----:B0-----:R-:W2:Y:S04]  /*65270*/  LDL.LU.64 R18, [R1+0x39f0] ;  /* 0x0039f00001127983 */ /* 0x001ea80000300a00 */
[----:B------:R-:W4:Y:S04]  /*65280*/  LDL.LU.64 R16, [R1+0x39e8] ;  /* 0x0039e80001107983 */ /* 0x000f280000300a00 */
[----:B------:R0:W-:Y:S04]  /*65290*/  STL.64 [R1+0x38c8], R26 ;  /* 0x0038c81a01007387 */ /* 0x0001e80000100a00 */
[----:B0-----:R-:W3:Y:S01]  /*652a0*/  LDL.64 R26, [R1+0x238] ;  /* 0x00023800011a7983 */ /* 0x001ee20000100a00 */
[----:B--2---:R-:W-:Y:S11]  /*652b0*/  HMMA.16816.F32.BF16 R20, R4, R18, R20 ;  /* 0x000000120414723c */ /* 0x004ff60000041814 */
[----:B------:R-:W-:Y:S11]  /*652c0*/  @!UPT UIADD3 URZ, URZ, URZ, URZ ;  /* 0x0000003f3f3ff290 */ /* 0x000ff6000fffe03f */
[----:B------:R-:W-:Y:S01]  /*652d0*/  @!UPT UIADD3 URZ, URZ, URZ, URZ ;  /* 0x0000003f3f3ff290 */ /* 0x000fe2000fffe03f */
[----:B------:R-:W-:Y:S04]  /*652e0*/  STL.64 [R1+0xcc0], R20 ;  /* 0x000cc01401007387 */ /* 0x000fe80000100a00 */
[----:B------:R0:W-:Y:S04]  /*652f0*/  STL.64 [R1+0xcc8], R22 ;  /* 0x000cc81601007387 */ /* 0x0001e80000100a00 */
[----:B0-----:R-:W2:Y:S04]  /*65300*/  LDL.LU.64 R22, [R1+0x39e0] ;  /* 0x0039e00001167983 */ /* 0x001ea80000300a00 */
[----:B------:R-:W2:Y:S01]  /*65310*/  LDL.LU.64 R20, [R1+0x39d8] ;  /* 0x0039d80001147983 */ /* 0x000ea20000300a00 */
[----:B------:R-:W-:-:S03]  /*65320*/  MOV R28, R4 ;  /* 0x00000004001c7202 */ /* 0x000fc60000000f00 */
[----:B------:R-:W-:Y:S01]  /*65330*/  STL.64 [R1+0x38c0], R18 ;  /* 0x0038c01201007387 */ /* 0x000fe20000100a00 */
[----:B---3--:R-:W-:Y:S01]  /*65340*/  IMAD.MOV.U32 R2, RZ, RZ, R26 ;  /* 0x000000ffff027224 */ /* 0x008fe200078e001a */
[----:B------:R-:W-:Y:S01]  /*65350*/  MOV R0, R27 ;  /* 0x0000001b00007202 */ /* 0x000fe20000000f00 */
[----:B--2---:R-:W-:Y:S11]  /*65360*/  HMMA.16816.F32.BF16 R20, R4, R26, R20 ;  /* 0x0000001a0414723c */ /* 0x004ff60000041814 */
[----:B------:R-:W-:Y:S11]  /*65370*/  @!UPT UIADD3 URZ, URZ, URZ, URZ ;  /* 0x0000003f3f3ff290 */ /* 0x000ff6000fffe03f */
[----:B------:R-:W-:Y:S01]  /*65380*/  @!UPT UIADD3 URZ, URZ, URZ, URZ ;  /* 0x0000003f3f3ff290 */ /* 0x000fe2000fffe03f */
[----:B------:R0:W-:Y:S04]  /*65390*/  STL.64 [R1+0xcb0], R20 ;  /* 0x000cb01401007387 */ /* 0x0001e80000100a00 */
[----:B------:R1:W-:Y:S01]  /*653a0*/  STL.64 [R1+0xcb8], R22 ;  /* 0x000cb81601007387 */ /* 0x0003e20000100a00 */
[----:B0-----:R-:W-:-:S03]  /*653b0*/  MOV R21, R5 ;  /* 0x0000000500157202 */ /* 0x001fc60000000f00 */
[----:B-1----:R-:W2:Y:S04]  /*653c0*/  LDL.LU.64 R22, [R1+0x39d0] ;  /* 0x0039d00001167983 */ /* 0x002ea80000300a00 */
[----:B------:R-:W3:Y:S04]  /*653d0*/  LDL.LU.64 R4, [R1+0x39c8] ;  /* 0x0039c80001047983 */ /* 0x000ee80000300a00 */
[----:B------:R-:W3:Y:S04]  /*653e0*/  LDL.LU R24, [R1+0xbb0] ;  /* 0x000bb00001187983 */ /* 0x000ee80000300800 */
[----:B------:R-:W3:Y:S04]  /*653f0*/  LDL.LU R25, [R1+0xbb4] ;  /* 0x000bb40001197983 */ /* 0x000ee80000300800 */
[----:B------:R-:W3:Y:S04]  /*65400*/  LDL.LU R26, [R1+0xbb8] ;  /* 0x000bb800011a7983 */ /* 0x000ee80000300800 */
[----:B------:R-:W3:Y:S01]  /*65410*/  LDL.LU R27, [R1+0xbbc] ;  /* 0x000bbc00011b7983 */ /* 0x000ee20000300800 */
[----:B------:R-:W-:-:S02]  /*65420*/  MOV R20, R6 ;  /* 0x0000000600147202 */ /* 0x000fc40000000f00 */
[----:B------:R-:W-:Y:S02]  /*65430*/  MOV R3, R7 ;  /* 0x0000000700037202 */ /* 0x000fe40000000f00 */
[----:B--2---:R-:W-:Y:S02]  /*65440*/  MOV R6, R23 ;  /* 0x0000001700067202 */ /* 0x004fe40000000f00 */
[----:B------:R-:W-:Y:S01]  /*65450*/  MOV R7, R22 ;  /* 0x0000001600077202 */ /* 0x000fe20000000f00 */
[----:B---3--:R-:W-:Y:S04]  /*65460*/  STL.64 [R1+0x38f8], R26 ;  /* 0x0038f81a01007387 */ /* 0x008fe80000100a00 */
[----:B------:R-:W-:Y:S04]  /*65470*/  STL.64 [R1+0x38f0], R24 ;  /* 0x0038f01801007387 */ /* 0x000fe80000100a00 */
[----:B------:R4:W-:Y:S02]  /*65480*/  STL.64 [R1+0x3900], R6 ;  /* 0x0039000601007387 */ /* 0x0009e40000100a00 */
[----:B----4-:R-:W-:Y:S01]  /*65490*/  MOV R6, R17 ;  /* 0x0000001100067202 */ /* 0x010fe20000000f00 */
[----:B------:R-:W-:-:S05]  /*654a0*/  IMAD.MOV.U32 R7, RZ, RZ, R16 ;  /* 0x000000ffff077224 */ /* 0x000fca00078e0010 */
[----:B------:R0:W-:Y:S04]  /*654b0*/  STL.64 [R1+0x3918], R6 ;  /* 0x0039180601007387 */ /* 0x0001e80000100a00 */
[----:B------:R-:W2:Y:S04]  /*654c0*/  LDL.LU R24, [R1+0xbd0] ;  /* 0x000bd00001187983 */ /* 0x000ea80000300800 */
[----:B------:R-:W2:Y:S04]  /*654d0*/  LDL.LU R25, [R1+0xbd4] ;  /* 0x000bd40001197983 */ /* 0x000ea80000300800 */
[----:B------:R-:W3:Y:S04]  /*654e0*/  LDL.LU R26, [R1+0xbd8] ;  /* 0x000bd800011a7983 */ /* 0x000ee80000300800 */
[----:B------:R-:W3:Y:S01]  /*654f0*/  LDL.LU R27, [R1+0xbdc] ;  /* 0x000bdc00011b7983 */ /* 0x000ee20000300800 */
[----:B0-----:R-:W-:-:S02]  /*65500*/  MOV R6, R13 ;  /* 0x0000000d00067202 */ /* 0x001fc40000000f00 */
[----:B------:R-:W-:-:S05]  /*65510*/  MOV R7, R8 ;  /* 0x0000000800077202 */ /* 0x000fca0000000f00 */
[----:B------:R-:W-:Y:S04]  /*65520*/  STL.64 [R1+0x3930], R6 ;  /* 0x0039300601007387 */ /* 0x000fe80000100a00 */
[----:B---3--:R-:W-:Y:S04]  /*65530*/  STL.64 [R1+0x3910], R26 ;  /* 0x0039101a01007387 */ /* 0x008fe80000100a00 */
[----:B--2---:R0:W-:Y:S04]  /*65540*/  STL.64 [R1+0x3908], R24 ;  /* 0x0039081801007387 */ /* 0x0041e80000100a00 */
[----:B0-----:R-:W2:Y:S04]  /*65550*/  LDL.LU R24, [R1+0xbe0] ;  /* 0x000be00001187983 */ /* 0x001ea80000300800 */
[----:B------:R-:W2:Y:S04]  /*65560*/  LDL.LU R25, [R1+0xbe4] ;  /* 0x000be40001197983 */ /* 0x000ea80000300800 */
[----:B------:R-:W3:Y:S04]  /*65570*/  LDL.LU R26, [R1+0xbe8] ;  /* 0x000be800011a7983 */ /* 0x000ee80000300800 */
[----:B------:R-:W3:Y:S01]  /*65580*/  LDL.LU R27, [R1+0xbec] ;  /* 0x000bec00011b7983 */ /* 0x000ee20000300800 */
[----:B------:R-:W-:-:S02]  /*65590*/  MOV R6, R5 ;  /* 0x0000000500067202 */ /* 0x000fc40000000f00 */
[----:B------:R-:W-:-:S05]  /*655a0*/  MOV R7, R4 ;  /* 0x0000000400077202 */ /* 0x000fca0000000f00 */
        /* <DEDUP_REMOVED lines=15> */
[----:B--2---:R0:W-:Y:S04]  /*656a0*/  STL.64 [R1+0x39b8], R14 ;  /* 0x0039b80e01007387 */ /* 0x0041e80000100a00 */
[----:B----4-:R-:W-:Y:S04]  /*656b0*/  STL.64 [R1+0x39b0], R12 ;  /* 0x0039b00c01007387 */ /* 0x010fe80000100a00 */
[----:B------:R-:W2:Y:S04]  /*656c0*/  LDL.64 R6, [R1+0x2d8] ;  /* 0x0002d80001067983 */ /* 0x000ea80000100a00 */
[----:B0-----:R-:W4:Y:S04]  /*656d0*/  LDL.64 R14, [R1+0x228] ;  /* 0x00022800010e7983 */ /* 0x001f280000100a00 */
[----:B------:R-:W3:Y:S04]  /*656e0*/  LDL.64 R22, [R1+0x218] ;  /* 0x0002180001167983 */ /* 0x000ee80000100a00 */
[----:B--2---:R0:W-:Y:S04]  /*656f0*/  STL.64 [R1+0x3960], R6 ;  /* 0x0039600601007387 */ /* 0x0041e80000100a00 */
[----:B------:R-:W2:Y:S04]  /*65700*/  LDL.LU R4, [R1+0xc20] ;  /* 0x000c200001047983 */ /* 0x000ea80000300800 */
[----:B------:R-:W2:Y:S04]  /*65710*/  LDL.LU R5, [R1+0xc24] ;  /* 0x000c240001057983 */ /* 0x000ea80000300800 */
[----:B0-----:R-:W2:Y:S04]  /*65720*/  LDL.LU R6, [R1+0xc28] ;  /* 0x000c280001067983 */ /* 0x001ea80000300800 */
[----:B------:R-:W2:Y:S04]  /*65730*/  LDL.LU R7, [R1+0xc2c] ;  /* 0x000c2c0001077983 */ /* 0x000ea80000300800 */
[----:B------:R-:W3:Y:S04]  /*65740*/  LDL.LU R16, [R1+0xc50] ;  /* 0x000c500001107983 */ /* 0x000ee80000300800 */
[----:B------:R-:W3:Y:S04]  /*65750*/  LDL.LU R17, [R1+0xc54] ;  /* 0x000c540001117983 */ /* 0x000ee80000300800 */
[----:B------:R-:W3:Y:S04]  /*65760*/  LDL.LU R18, [R1+0xc58] ;  /* 0x000c580001127983 */ /* 0x000ee80000300800 */
[----:B------:R-:W3:Y:S04]  /*65770*/  LDL.LU R19, [R1+0xc5c] ;  /* 0x000c5c0001137983 */ /* 0x000ee80000300800 */
[----:B--2---:R0:W-:Y:S04]  /*65780*/  STL.64 [R1+0x3970], R6 ;  /* 0x0039700601007387 */ /* 0x0041e80000100a00 */
[----:B------:R-:W-:Y:S04]  /*65790*/  STL.64 [R1+0x3968], R4 ;  /* 0x0039680401007387 */ /* 0x000fe80000100a00 */
[----:B0-----:R-:W2:Y:S04]  /*657a0*/  LDL.64 R6, [R1+0x1f8] ;  /* 0x0001f80001067983 */ /* 0x001ea80000100a00 */
[----:B---3--:R-:W-:Y:S04]  /*657b0*/  STL.64 [R1+0x3940], R26 ;  /* 0x0039401a01007387 */ /* 0x008fe80000100a00 */
[----:B------:R0:W-:Y:S04]  /*657c0*/  STL.64 [R1+0x3938], R24 ;  /* 0x0039381801007387 */ /* 0x0001e80000100a00 */
[----:B0-----:R-:W3:Y:S04]  /*657d0*/  LDL.LU R24, [R1+0xc00] ;  /* 0x000c000001187983 */ /* 0x001ee80000300800 */
[----:B------:R-:W3:Y:S04]  /*657e0*/  LDL.LU R25, [R1+0xc04] ;  /* 0x000c040001197983 */ /* 0x000ee80000300800 */
[----:B------:R-:W2:Y:S04]  /*657f0*/  LDL.LU R26, [R1+0xc08] ;  /* 0x000c0800011a7983 */ /* 0x000ea80000300800 */
[----:B------:R-:W2:Y:S04]  /*65800*/  LDL.LU R27, [R1+0xc0c] ;  /* 0x000c0c00011b7983 */ /* 0x000ea80000300800 */
[----:B--2---:R-:W-:Y:S04]  /*65810*/  STL.64 [R1+0x3958], R26 ;  /* 0x0039581a01007387 */ /* 0x004fe80000100a00 */
[----:B---3--:R0:W-:Y:S04]  /*65820*/  STL.64 [R1+0x3950], R24 ;  /* 0x0039501801007387 */ /* 0x0081e80000100a00 */
[----:B0-----:R-:W2:Y:S04]  /*65830*/  LDL.LU R24, [R1+0xc10] ;  /* 0x000c100001187983 */ /* 0x001ea80000300800 */
[----:B------:R-:W2:Y:S04]  /*65840*/  LDL.LU R25, [R1+0xc14] ;  /* 0x000c140001197983 */ /* 0x000ea80000300800 */
[----:B------:R-:W3:Y:S04]  /*65850*/  LDL.LU R26, [R1+0xc18] ;  /* 0x000c1800011a7983 */ /* 0x000ee80000300800 */
[----:B------:R-:W3:Y:S04]  /*65860*/  LDL.LU R27, [R1+0xc1c] ;  /* 0x000c1c00011b7983 */ /* 0x000ee80000300800 */
[----:B---3--:R0:W-:Y:S04]  /*65870*/  STL.64 [R1+0x3980], R26 ;  /* 0x0039801a01007387 */ /* 0x0081e80000100a00 */
[----:B--2---:R1:W-:Y:S01]  /*65880*/  STL.64 [R1+0x3978], R24 ;  /* 0x0039781801007387 */ /* 0x0043e20000100a00 */
[----:B0-----:R-:W-:-:S02]  /*65890*/  MOV R26, R20 ;  /* 0x00000014001a7202 */ /* 0x001fc40000000f00 */
[----:B------:R-:W-:Y:S01]  /*658a0*/  MOV R27, R3 ;  /* 0x00000003001b7202 */ /* 0x000fe20000000f00 */
[----:B-1----:R-:W-:Y:S01]  /*658b0*/  IMAD.MOV.U32 R24, RZ, RZ, R28 ;  /* 0x000000ffff187224 */ /* 0x002fe200078e001c */
[----:B------:R-:W-:-:S07]  /*658c0*/  MOV R25, R21 ;  /* 0x0000001500197202 */ /* 0x000fce0000000f00 */
[----:B----4-:R-:W-:Y:S01]  /*658d0*/  HMMA.16816.F32.BF16 R8, R24, R14, R8 ;  /* 0x0000000e1808723c */ /* 0x010fe20000041808 */
[----:B------:R-:W-:Y:S11]  /*658e0*/  IMAD.MOV.U32 R3, RZ, RZ, R15 ;  /* 0x000000ffff037224 */ /* 0x000ff600078e000f */
[----:B------:R-:W-:Y:S11]  /*658f0*/  @!UPT UIADD3 URZ, URZ, URZ, URZ ;  /* 0x0000003f3f3ff290 */ /* 0x000ff6000fffe03f */
[----:B------:R0:W-:Y:S04]  /*65900*/  STL.64 [R1+0xca0], R8 ;  /* 0x000ca00801007387 */ /* 0x0001e80000100a00 */
[----:B------:R1:W-:Y:S04]  /*65910*/  STL.64 [R1+0xca8], R10 ;  /* 0x000ca80a01007387 */ /* 0x0003e80000100a00 */
[----:B0-----:R-:W2:Y:S01]  /*65920*/  LDL.LU R9, [R1+0x39c0] ;  /* 0x0039c00001097983 */ /* 0x001ea20000300800 */
[----:B------:R-:W-:-:S03]  /*65930*/  MOV R8, R14 ;  /* 0x0000000e00087202 */ /* 0x000fc60000000f00 */
[----:B------:R-:W3:Y:S04]  /*65940*/  LDL.LU.64 R14, [R1+0x39b8] ;  /* 0x0039b800010e7983 */ /* 0x000ee80000300a00 */
[----:B------:R-:W3:Y:S01]  /*65950*/  LDL.LU.64 R12, [R1+0x39b0] ;  /* 0x0039b000010c7983 */ /* 0x000ee20000300a00 */
[----:B-1----:R-:W-:Y:S02]  /*65960*/  MOV R11, R22 ;  /* 0x00000016000b7202 */ /* 0x002fe40000000f00 */
[----:B------:R-:W-:Y:S01]  /*65970*/  MOV R10, R23 ;  /* 0x00000017000a7202 */ /* 0x000fe20000000f00 */
[C---:B---3--:R-:W-:Y:S11]  /*65980*/  HMMA.16816.F32.BF16 R12, R24.reuse, R22, R12 ;  /* 0x00000016180c723c */ /* 0x048ff6000004180c */
[----:B------:R-:W-:Y:S11]  /*65990*/  @!UPT UIADD3 URZ, URZ, URZ, URZ ;  /* 0x0000003f3f3ff290 */ /* 0x000ff6000fffe03f */
[----:B------:R-:W-:Y:S01]  /*659a0*/  @!UPT UIADD3 URZ, URZ, URZ, URZ ;  /* 0x0000003f3f3ff290 */ /* 0x000fe2000fffe03f */
[----:B------:R-:W-:Y:S04]  /*659b0*/  STL.64 [R1+0xc90], R12 ;  /* 0x000c900c01007387 */ /* 0x000fe80000100a00 */
[----:B------:R0:W-:Y:S04]  /*659c0*/  STL.64 [R1+0xc98], R14 ;  /* 0x000c980e01007387 */ /* 0x0001e80000100a00 */
[----:B0-----:R-:W3:Y:S04]  /*659d0*/  LDL.LU.64 R14, [R1+0x39a8] ;  /* 0x0039a800010e7983 */ /* 0x001ee80000300a00 */
[----:B------:R-:W4:Y:S04]  /*659e0*/  LDL.LU R12, [R1+0x39a0] ;  /* 0x0039a000010c7983 */ /* 0x000f280000300800 */
[----:B------:R-:W3:Y:S04]  /*659f0*/  LDL.LU.64 R22, [R1+0x3998] ;  /* 0x0039980001167983 */ /* 0x000ee80000300a00 */
[----:B------:R-:W-:Y:S04]  /*65a00*/  STL.64 [R1+0x3990], R10 ;  /* 0x0039900a01007387 */ /* 0x000fe80000100a00 */
[----:B--2---:R0:W-:Y:S04]  /*65a10*/  STL.64 [R1+0x3988], R8 ;  /* 0x0039880801007387 */ /* 0x0041e80000100a00 */
[----:B0-----:R-:W2:Y:S04]  /*65a20*/  LDL.LU R8, [R1+0xc30] ;  /* 0x000c300001087983 */ /* 0x001ea80000300800 */
[----:B------:R-:W2:Y:S04]  /*65a30*/  LDL.LU R9, [R1+0xc34] ;  /* 0x000c340001097983 */ /* 0x000ea80000300800 */
[----:B------:R-:W2:Y:S04]  /*65a40*/  LDL.LU R10, [R1+0xc38] ;  /* 0x000c3800010a7983 */ /* 0x000ea80000300800 */
[----:B------:R-:W2:Y:S01]  /*65a50*/  LDL.LU R11, [R1+0xc3c] ;  /* 0x000c3c00010b7983 */ /* 0x000ea20000300800 */
[----:B---3--:R-:W-:Y:S01]  /*65a60*/  HMMA.16816.F32.BF16 R16, R24, R22, R16 ;  /* 0x000000161810723c */ /* 0x008fe20000041810 */
[----:B------:R-:W-:Y:S11]  /*65a70*/  MOV R13, R23 ;  /* 0x00000017000d7202 */ /* 0x000ff60000000f00 */
[----:B------:R-:W-:Y:S11]  /*65a80*/  @!UPT UIADD3 URZ, URZ, URZ, URZ ;  /* 0x0000003f3f3ff290 */ /* 0x000ff6000fffe03f */
[----:B------:R0:W-:Y:S04]  /*65a90*/  STL.64 [R1+0xc80], R16 ;  /* 0x000c801001007387 */ /* 0x0001e80000100a00 */
[----:B------:R1:W-:Y:S04]  /*65aa0*/  STL.64 [R1+0xc88], R18 ;  /* 0x000c881201007387 */ /* 0x0003e80000100a00 */
[----:B------:R-:W3:Y:S01]  /*65ab0*/  LDL R23, [R1+0xbc] ;  /* 0x0000bc0001177983 */ /* 0x000ee20000100800 */
[----:B0-----:R-:W-:-:S03]  /*65ac0*/  MOV R16, R22 ;  /* 0x0000001600107202 */ /* 0x001fc60000000f00 */
[----:B------:R-:W3:Y:S04]  /*65ad0*/  LDL R20, [R1+0xb0] ;  /* 0x0000b00001147983 */ /* 0x000ee80000100800 */
[----:B------:R-:W3:Y:S04]  /*65ae0*/  LDL R22, [R1+0xb8] ;  /* 0x0000b80001167983 */ /* 0x000ee80000100800 */
[----:B------:R-:W4:Y:S01]  /*65af0*/  LDL R21, [R1+0xb4] ;  /* 0x0000b40001157983 */ /* 0x000f220000100800 */
[----:B--2---:R-:W-:Y:S01]  /*65b00*/  HMMA.16816.F32.BF16 R24, R24, R6, R8 ;  /* 0x000000061818723c */ /* 0x004fe20000041808 */
[----:B-1----:R-:W-:Y:S01]  /*65b10*/  IMAD.MOV.U32 R18, RZ, RZ, R6 ;  /* 0x000000ffff127224 */ /* 0x002fe200078e0006 */
[----:B------:R-:W-:Y:S01]  /*65b20*/  MOV R17, R7 ;  /* 0x0000000700117202 */ /* 0x000fe20000000f00 */
[----:B---3--:R-:W-:Y:S04]  /*65b30*/  STL.64 [R1+0x3840], R22 ;  /* 0x0038401601007387 */ /* 0x008fe80000100a00 */
[----:B----4-:R0:W-:Y:S04]  /*65b40*/  STL.64 [R1+0x3838], R20 ;  /* 0x0038381401007387 */ /* 0x0101e80000100a00 */
[----:B0-----:R-:W2:Y:S04]  /*65b50*/  LDL.LU R20, [R1+0xc0] ;  /* 0x0000c00001147983 */ /* 0x001ea80000300800 */
[----:B------:R-:W2:Y:S04]  /*65b60*/  LDL.LU R21, [R1+0xc4] ;  /* 0x0000c40001157983 */ /* 0x000ea80000300800 */
[----:B------:R-:W2:Y:S04]  /*65b70*/  LDL.LU R22, [R1+0xc8] ;  /* 0x0000c80001167983 */ /* 0x000ea80000300800 */
[----:B------:R-:W2:Y:S04]  /*65b80*/  LDL.LU R23, [R1+0xcc] ;  /* 0x0000cc0001177983 */ /* 0x000ea80000300800 */
[----:B------:R-:W3:Y:S04]  /*65b90*/  LDL.LU.64 R10, [R1+0x3990] ;  /* 0x00399000010a7983 */ /* 0x000ee80000300a00 */
[----:B------:R-:W4:Y:S04]  /*65ba0*/  LDL.LU.64 R8, [R1+0x3988] ;  /* 0x0039880001087983 */ /* 0x000f280000300a00 */
[----:B------:R-:W-:Y:S04]  /*65bb0*/  STL.64 [R1+0xc70], R24 ;  /* 0x000c701801007387 */ /* 0x000fe80000100a00 */
[----:B------:R0:W-:Y:S04]  /*65bc0*/  STL.64 [R1+0xc78], R26 ;  /* 0x000c781a01007387 */ /* 0x0001e80000100a00 */
[----:B0-----:R-:W2:Y:S04]  /*65bd0*/  LDL.LU.64 R26, [R1+0x3980] ;  /* 0x00398000011a7983 */ /* 0x001ea80000300a00 */
[----:B------:R-:W2:Y:S04]  /*65be0*/  LDL.LU.64 R24, [R1+0x3978] ;  /* 0x0039780001187983 */ /* 0x000ea80000300a00 */
[----:B------:R-:W2:Y:S04]  /*65bf0*/  LDL.LU.64 R6, [R1+0x3970] ;  /* 0x0039700001067983 */ /* 0x000ea80000300a00 */
[----:B------:R-:W2:Y:S02]  /*65c00*/  LDL.LU.64 R4, [R1+0x3968] ;  /* 0x0039680001047983 */ /* 0x000ea40000300a00 */
[C---:B--2---:R-:W-:Y:S11]  /*65c10*/  HMMA.16816.F32.BF16 R4, R20.reuse, R14, R4 ;  /* 0x0000000e1404723c */ /* 0x044ff60000041804 */
[----:B------:R-:W-:Y:S11]  /*65c20*/  @!UPT UIADD3 URZ, URZ, URZ, URZ ;  /* 0x0000003f3f3ff290 */ /* 0x000ff6000fffe03f */
[----:B------:R-:W-:Y:S01]  /*65c30*/  @!UPT UIADD3 URZ, URZ, URZ, URZ ;  /* 0x0000003f3f3ff290 */ /* 0x000fe2000fffe03f */
[----:B------:R-:W-:Y:S04]  /*65c40*/  STL.64 [R1+0xc60], R4 ;  /* 0x000c600401007387 */ /* 0x000fe80000100a00 */
[----:B------:R0:W-:Y:S04]  /*65c50*/  STL.64 [R1+0xc68], R6 ;  /* 0x000c680601007387 */ /* 0x0001e80000100a00 */
[----:B0-----:R-:W2:Y:S04]  /*65c60*/  LDL.LU.64 R6, [R1+0x3960] ;  /* 0x0039600001067983 */ /* 0x001ea80000300a00 */
[----:B------:R0:W-:Y:S01]  /*65c70*/  STL.64 [R1+0x3848], R14 ;  /* 0x0038480e01007387 */ /* 0x0001e20000100a00 */
[----:B--2---:R-:W-:Y:S01]  /*65c80*/  HMMA.16816.F32.BF16 R24, R20, R6, R24 ;  /* 0x000000061418723c */ /* 0x004fe20000041818 */
[----:B0-----:R-:W-:-:S02]  /*65c90*/  MOV R15, R6 ;  /* 0x00000006000f7202 */ /* 0x001fc40000000f00 */
[----:B------:R-:W-:Y:S11]  /*65ca0*/  MOV R14, R7 ;  /* 0x00000007000e7202 */ /* 0x000ff60000000f00 */
[----:B------:R-:W-:Y:S09]  /*65cb0*/  @!UPT UIADD3 URZ, URZ, URZ, URZ ;  /* 0x0000003f3f3ff290 */ /* 0x000ff2000fffe03f */
[----:B------:R-:W-:Y:S04]  /*65cc0*/  STL.64 [R1+0xc50], R24 ;  /* 0x000c501801007387 */ /* 0x000fe80000100a00 */
[----:B------:R0:W-:Y:S04]  /*65cd0*/  STL.64 [R1+0xc58], R26 ;  /* 0x000c581a01007387 */ /* 0x0001e80000100a00 */
[----:B0-----:R-:W2:Y:S04]  /*65ce0*/  LDL.LU.64 R26, [R1+0x3958] ;  /* 0x00395800011a7983 */ /* 0x001ea80000300a00 */
[----:B------:R-:W2:Y:S04]  /*65cf0*/  LDL.LU.64 R24, [R1+0x3950] ;  /* 0x0039500001187983 */ /* 0x000ea80000300a00 */
[----:B------:R-:W2:Y:S02]  /*65d00*/  LDL.LU.64 R6, [R1+0x3948] ;  /* 0x0039480001067983 */ /* 0x000ea40000300a00 */
[C---:B--2---:R-:W-:Y:S02]  /*65d10*/  HMMA.16816.F32.BF16 R4, R20.reuse, R6, R24 ;  /* 0x000000061404723c */ /* 0x044fe40000041818 */
[----:B------:R-:W2:Y:S04]  /*65d20*/  LDL.LU.64 R26, [R1+0x3940] ;  /* 0x00394000011a7983 */ /* 0x000ea80000300a00 */
[----:B------:R-:W2:Y:S11]  /*65d30*/  LDL.LU.64 R24, [R1+0x3938] ;  /* 0x0039380001187983 */ /* 0x000eb60000300a00 */
[----:B------:R-:W-:Y:S06]  /*65d40*/  @!UPT UIADD3 URZ, URZ, URZ, URZ ;  /* 0x0000003f3f3ff290 */ /* 0x000fec000fffe03f */
[----:B------:R-:W-:Y:S04]  /*65d50*/  STL.64 [R1+0xc40], R4 ;  /* 0x000c400401007387 */ /* 0x000fe80000100a00 */
[----:B------:R0:W-:Y:S04]  /*65d60*/  STL.64 [R1+0xc48], R6 ;  /* 0x000c480601007387 */ /* 0x0001e80000100a00 */
[----:B0-----:R-:W2:Y:S02]  /*65d70*/  LDL.LU.64 R6, [R1+0x3930] ;  /* 0x0039300001067983 */ /* 0x001ea40000300a00 */
        /* <DEDUP_REMOVED lines=20> */
[----:B0-----:R-:W2:Y:S04]  /*65ec0*/  LDL.LU.64 R6, [R1+0x38e8] ;  /* 0x0038e80001067983 */ /* 0x001ea80000300a00 */
[----:B------:R-:W3:Y:S01]  /*65ed0*/  LDL.LU R4, [R1+0x830] ;  /* 0x0008300001047983 */ /* 0x000ee20000300800 */
[----:B--2---:R-:W-:Y:S11]  /*65ee0*/  HMMA.16816.F32.BF16 R24, R20, R6, R24 ;  /* 0x000000061418723c */ /* 0x004ff60000041818 */
[----:B------:R-:W-:Y:S11]  /*65ef0*/  @!UPT UIADD3 URZ, URZ, URZ, URZ ;  /* 0x0000003f3f3ff290 */ /* 0x000ff6000fffe03f */
[----:B------:R-:W-:Y:S01]  /*65f00*/  @!UPT UIADD3 URZ, URZ, URZ, URZ ;  /* 0x0000003f3f3ff290 */ /* 0x000fe2000fffe03f */
[----:B------:R-:W-:Y:S04]  /*65f10*/  STL.64 [R1+0xc00], R24 ;  /* 0x000c001801007387 */ /* 0x000fe80000100a00 */
[----:B------:R-:W-:Y:S04]  /*65f20*/  STL.64 [R1+0xc08], R26 ;  /* 0x000c081a01007387 */ /* 0x000fe80000100a00 */
[----:B------:R-:W3:Y:S04]  /*65f30*/  LDL.LU R5, [R1+0x834] ;  /* 0x0008340001057983 */ /* 0x000ee80000300800 */
[----:B------:R-:W2:Y:S04]  /*65f40*/  LDL.LU R6, [R1+0x838] ;  /* 0x0008380001067983 */ /* 0x000ea80000300800 */
[----:B------:R-:W2:Y:S04]  /*65f50*/  LDL.LU R7, [R1+0x83c] ;  /* 0x00083c0001077983 */ /* 0x000ea80000300800 */
[----:B--2---:R0:W-:Y:S04]  /*65f60*/  STL.64 [R1+0x3818], R6 ;  /* 0x0038180601007387 */ /* 0x0041e80000100a00 */
[----:B---3--:R-:W-:Y:S04]  /*65f70*/  STL.64 [R1+0x3810], R4 ;  /* 0x0038100401007387 */ /* 0x008fe80000100a00 */
[----:B0-----:R-:W2:Y:S04]  /*65f80*/  LDL.LU.64 R6, [R1+0x2c8] ;  /* 0x0002c80001067983 */ /* 0x001ea80000300a00 */
[----:B--2---:R0:W-:Y:S02]  /*65f90*/  STL.64 [R1+0x3820], R6 ;  /* 0x0038200601007387 */ /* 0x0041e40000100a00 */
[----:B0-----:R-:W-:Y:S01]  /*65fa0*/  MOV R6, R15 ;  /* 0x0000000f00067202 */ /* 0x001fe20000000f00 */
[----:B------:R-:W-:Y:S01]  /*65fb0*/  IMAD.MOV.U32 R7, RZ, RZ, R14 ;  /* 0x000000ffff077224 */ /* 0x000fe200078e000e */
[----:B------:R-:W-:-:S02]  /*65fc0*/  MOV R14, R18 ;  /* 0x00000012000e7202 */ /* 0x000fc40000000f00 */
[----:B------:R-:W-:-:S05]  /*65fd0*/  MOV R15, R17 ;  /* 0x00000011000f7202 */ /* 0x000fca0000000f00 */
[----:B------:R-:W-:Y:S04]  /*65fe0*/  STL.64 [R1+0x3860], R14 ;  /* 0x0038600e01007387 */ /* 0x000fe80000100a00 */
[----:B------:R0:W-:Y:S04]  /*65ff0*/  STL.64 [R1+0x3830], R6 ;  /* 0x0038300601007387 */ /* 0x0001e80000100a00 */
[----:B------:R-:W2:Y:S04]  /*66000*/  LDL.LU R4, [R1+0x860] ;  /* 0x0008600001047983 */ /* 0x000ea80000300800 */
[----:B------:R-:W2:Y:S04]  /*66010*/  LDL.LU R5, [R1+0x864] ;  /* 0x0008640001057983 */ /* 0x000ea80000300800 */
[----:B0-----:R-:W3:Y:S04]  /*66020*/  LDL.LU R6, [R1+0x868] ;  /* 0x0008680001067983 */ /* 0x001ee80000300800 */
        /* <DEDUP_REMOVED lines=10> */
[----:B------:R-:W2:Y:S04]  /*660d0*/  LDL.LU R24, [R1+0xb90] ;  /* 0x000b900001187983 */ /* 0x000ea80000300800 */
[----:B------:R-:W2:Y:S04]  /*660e0*/  LDL.LU R25, [R1+0xb94] ;  /* 0x000b940001197983 */ /* 0x000ea80000300800 */
[----:B------:R-:W2:Y:S04]  /*660f0*/  LDL.LU R26, [R1+0xb98] ;  /* 0x000b9800011a7983 */ /* 0x000ea80000300800 */
[----:B------:R-:W2:Y:S01]  /*66100*/  LDL.LU R27, [R1+0xb9c] ;  /* 0x000b9c00011b7983 */ /* 0x000ea20000300800 */
[----:B------:R-:W-:Y:S01]  /*66110*/  IMAD.MOV.U32 R14, RZ, RZ, R11 ;  /* 0x000000ffff0e7224 */ /* 0x000fe200078e000b */
[----:B------:R-:W-:-:S02]  /*66120*/  MOV R15, R10 ;  /* 0x0000000a000f7202 */ /* 0x000fc40000000f00 */
[----:B--2---:R-:W-:Y:S04]  /*66130*/  STL.64 [R1+0x38e0], R26 ;  /* 0x0038e01a01007387 */ /* 0x004fe80000100a00 */
[----:B------:R0:W-:Y:S04]  /*66140*/  STL.64 [R1+0x38d8], R24 ;  /* 0x0038d81801007387 */ /* 0x0001e80000100a00 */
[----:B0-----:R-:W2:Y:S04]  /*66150*/  LDL.LU R24, [R1+0xba0] ;  /* 0x000ba00001187983 */ /* 0x001ea80000300800 */
[----:B------:R-:W2:Y:S04]  /*66160*/  LDL.LU R25, [R1+0xba4] ;  /* 0x000ba40001197983 */ /* 0x000ea80000300800 */
[----:B------:R-:W2:Y:S04]  /*66170*/  LDL.LU R26, [R1+0xba8] ;  /* 0x000ba800011a7983 */ /* 0x000ea80000300800 */
[----:B------:R-:W2:Y:S04]  /*66180*/  LDL.LU R27, [R1+0xbac] ;  /* 0x000bac00011b7983 */ /* 0x000ea80000300800 */
[----:B------:R-:W-:Y:S04]  /*66190*/  STL.64 [R1+0x3890], R14 ;  /* 0x0038900e01007387 */ /* 0x000fe80000100a00 */
[----:B---3--:R-:W-:Y:S04]  /*661a0*/  STL.64 [R1+0x3870], R6 ;  /* 0x0038700601007387 */ /* 0x008fe80000100a00 */
[----:B------:R0:W-:Y:S04]  /*661b0*/  STL.64 [R1+0x3868], R4 ;  /* 0x0038680401007387 */ /* 0x0001e80000100a00 */
[----:B0-----:R-:W3:Y:S04]  /*661c0*/  LDL.LU R4, [R1+0x890] ;  /* 0x0008900001047983 */ /* 0x001ee80000300800 */
[----:B------:R-:W3:Y:S04]  /*661d0*/  LDL.LU R5, [R1+0x894] ;  /* 0x0008940001057983 */ /* 0x000ee80000300800 */
[----:B------:R-:W2:Y:S04]  /*661e0*/  LDL.LU R6, [R1+0x898] ;  /* 0x0008980001067983 */ /* 0x000ea80000300800 */
[----:B------:R-:W2:Y:S01]  /*661f0*/  LDL.LU R7, [R1+0x89c] ;  /* 0x00089c0001077983 */ /* 0x000ea20000300800 */
[----:B----4-:R-:W-:Y:S01]  /*66200*/  MOV R14, R8 ;  /* 0x00000008000e7202 */ /* 0x010fe20000000f00 */
[----:B------:R-:W-:-:S02]  /*66210*/  IMAD.MOV.U32 R15, RZ, RZ, R3 ;  /* 0x000000ffff0f7224 */ /* 0x000fc400078e0003 */
[----:B------:R-:W4:Y:S04]  /*66220*/  LDL.LU R16, [R1+0xb80] ;  /* 0x000b800001107983 */ /* 0x000f280000300800 */
[----:B------:R-:W4:Y:S04]  /*66230*/  LDL.LU R17, [R1+0xb84] ;  /* 0x000b840001117983 */ /* 0x000f280000300800 */
[----:B------:R-:W4:Y:S04]  /*66240*/  LDL.LU R18, [R1+0xb88] ;  /* 0x000b880001127983 */ /* 0x000f280000300800 */
[----:B------:R-:W4:Y:S04]  /*66250*/  LDL.LU R19, [R1+0xb8c] ;  /* 0x000b8c0001137983 */ /* 0x000f280000300800 */
[----:B------:R-:W-:Y:S04]  /*66260*/  STL.64 [R1+0x38a8], R14 ;  /* 0x0038a80e01007387 */ /* 0x000fe80000100a00 */
[----:B--2---:R-:W-:Y:S04]  /*66270*/  STL.64 [R1+0x3888], R6 ;  /* 0x0038880601007387 */ /* 0x004fe80000100a00 */
[----:B---3--:R0:W-:Y:S04]  /*66280*/  STL.64 [R1+0x3880], R4 ;  /* 0x0038800401007387 */ /* 0x0081e80000100a00 */
[----:B0-----:R-:W2:Y:S04]  /*66290*/  LDL.LU R4, [R1+0x9c0] ;  /* 0x0009c00001047983 */ /* 0x001ea80000300800 */
[----:B------:R-:W2:Y:S04]  /*662a0*/  LDL.LU R5, [R1+0x9c4] ;  /* 0x0009c40001057983 */ /* 0x000ea80000300800 */
[----:B------:R-:W3:Y:S04]  /*662b0*/  LDL.LU R6, [R1+0x9c8] ;  /* 0x0009c80001067983 */ /* 0x000ee80000300800 */
[----:B------:R-:W3:Y:S01]  /*662c0*/  LDL.LU R7, [R1+0x9cc] ;  /* 0x0009cc0001077983 */ /* 0x000ee20000300800 */
[----:B------:R-:W-:-:S02]  /*662d0*/  MOV R10, R12 ;  /* 0x0000000c000a7202 */ /* 0x000fc40000000f00 */
[----:B------:R-:W-:-:S07]  /*662e0*/  MOV R11, R9 ;  /* 0x00000009000b7202 */ /* 0x000fce0000000f00 */
[C---:B------:R-:W-:Y:S01]  /*662f0*/  HMMA.16816.F32.BF16 R8, R20.reuse, R10, R24 ;  /* 0x0000000a1408723c */ /* 0x040fe20000041818 */
        /* <DEDUP_REMOVED lines=10> */
[----:B------:R-:W2:Y:S04]  /*663a0*/  LDL.LU R6, [R1+0xb68] ;  /* 0x000b680001067983 */ /* 0x000ea80000300800 */
[----:B------:R-:W2:Y:S04]  /*663b0*/  LDL.LU R7, [R1+0xb6c] ;  /* 0x000b6c0001077983 */ /* 0x000ea80000300800 */
[----:B------:R-:W3:Y:S04]  /*663c0*/  LDL.LU.64 R26, [R1+0x38e0] ;  /* 0x0038e000011a7983 */ /* 0x000ee80000300a00 */
[----:B------:R-:W3:Y:S04]  /*663d0*/  LDL.LU.64 R24, [R1+0x38d8] ;  /* 0x0038d80001187983 */ /* 0x000ee80000300a00 */
        /* <DEDUP_REMOVED lines=8> */
[----:B0-----:R-:W4:Y:S04]  /*66460*/  LDL.LU.64 R26, [R1+0x38c8] ;  /* 0x0038c800011a7983 */ /* 0x001f280000300a00 */
[----:B------:R0:W-:Y:S04]  /*66470*/  STL.64 [R1+0x3800], R10 ;  /* 0x0038000a01007387 */ /* 0x0001e80000100a00 */
[----:B------:R-:W3:Y:S04]  /*66480*/  LDL.LU R8, [R1+0xb70] ;  /* 0x000b700001087983 */ /* 0x000ee80000300800 */
[----:B------:R-:W3:Y:S04]  /*66490*/  LDL.LU R9, [R1+0xb74] ;  /* 0x000b740001097983 */ /* 0x000ee80000300800 */
[----:B0-----:R-:W3:Y:S04]  /*664a0*/  LDL.LU R10, [R1+0xb78] ;  /* 0x000b7800010a7983 */ /* 0x001ee80000300800 */
[----:B------:R-:W3:Y:S01]  /*664b0*/  LDL.LU R11, [R1+0xb7c] ;  /* 0x000b7c00010b7983 */ /* 0x000ee20000300800 */
[----:B----4-:R-:W-:Y:S11]  /*664c0*/  HMMA.16816.F32.BF16 R16, R20, R26, R16 ;  /* 0x0000001a1410723c */ /* 0x010ff60000041810 */
[----:B------:R-:W-:Y:S11]  /*664d0*/  @!UPT UIADD3 URZ, URZ, URZ, URZ ;  /* 0x0000003f3f3ff290 */ /* 0x000ff6000fffe03f */
[----:B------:R-:W-:Y:S02]  /*664e0*/  @!UPT UIADD3 URZ, URZ, URZ, URZ ;  /* 0x0000003f3f3ff290 */ /* 0x000fe4000fffe03f */
[----:B------:R-:W-:Y:S01]  /*664f0*/  MOV R27, R16 ;  /* 0x00000010001b7202 */ /* 0x000fe20000000f00 */
[----:B------:R-:W-:Y:S01]  /*66500*/  IMAD.MOV.U32 R25, RZ, RZ, R18 ;  /* 0x000000ffff197224 */ /* 0x000fe200078e0012 */
[----:B------:R-:W-:Y:S02]  /*66510*/  MOV R26, R17 ;  /* 0x00000011001a7202 */ /* 0x000fe40000000f00 */
[----:B------:R-:W-:Y:S02]  /*66520*/  MOV R24, R19 ;  /* 0x0000001300187202 */ /* 0x000fe40000000f00 */
[----:B------:R-:W3:Y:S04]  /*66530*/  LDL.LU.64 R18, [R1+0x38c0] ;  /* 0x0038c00001127983 */ /* 0x000ee80000300a00 */
[----:B------:R0:W-:Y:S04]  /*66540*/  STL.64 [R1+0x3038], R26 ;  /* 0x0030381a01007387 */ /* 0x0001e80000100a00 */
[----:B------:R-:W-:Y:S04]  /*66550*/  STL.64 [R1+0x3030], R24 ;  /* 0x0030301801007387 */ /* 0x000fe80000100a00 */
[----:B0-----:R-:W4:Y:S01]  /*66560*/  LDL.LU.64 R26, [R1+0x2a8] ;  /* 0x0002a800011a7983 */ /* 0x001f220000300a00 */
[----:B------:R-:W-:-:S02]  /*66570*/  MOV R14, R2 ;  /* 0x00000002000e7202 */ /* 0x000fc40000000f00 */
[----:B------:R-:W-:Y:S01]  /*66580*/  MOV R15, R0 ;  /* 0x00000000000f7202 */ /* 0x000fe20000000f00 */
[----:B----4-:R0:W-:Y:S04]  /*66590*/  STL.64 [R1+0x3808], R26 ;  /* 0x0038081a01007387 */ /* 0x0101e80000100a00 */
[----:B0-----:R-:W4:Y:S01]  /*665a0*/  LDL.LU.64 R26, [R1+0x2b8] ;  /* 0x0002b800011a7983 */ /* 0x001f220000300a00 */
[C---:B---3--:R-:W-:Y:S08]  /*665b0*/  HMMA.16816.F32.BF16 R8, R20.reuse, R18, R8 ;  /* 0x000000121408723c */ /* 0x048ff00000041808 */
[C---:B--2---:R-:W-:Y:S01]  /*665c0*/  HMMA.16816.F32.BF16 R12, R20.reuse, R14, R4 ;  /* 0x0000000e140c723c */ /* 0x044fe20000041804 */
[----:B----4-:R0:W-:Y:S04]  /*665d0*/  STL.64 [R1+0x3828], R26 ;  /* 0x0038281a01007387 */ /* 0x0101e80000100a00 */
[----:B------:R-:W2:Y:S04]  /*665e0*/  LDL.LU R24, [R1+0x850] ;  /* 0x0008500001187983 */ /* 0x000ea80000300800 */
[----:B------:R-:W2:Y:S04]  /*665f0*/  LDL.LU R25, [R1+0x854] ;  /* 0x0008540001197983 */ /* 0x000ea80000300800 */
[----:B0-----:R-:W2:Y:S04]  /*66600*/  LDL.LU R26, [R1+0x858] ;  /* 0x00085800011a7983 */ /* 0x001ea80000300800 */
[----:B------:R-:W2:Y:S04]  /*66610*/  LDL.LU R27, [R1+0x85c] ;  /* 0x00085c00011b7983 */ /* 0x000ea80000300800 */
[----:B------:R-:W3:Y:S04]  /*66620*/  LDL.LU R16, [R1+0x810] ;  /* 0x0008100001107983 */ /* 0x000ee80000300800 */
[----:B------:R-:W-:Y:S04]  /*66630*/  STL.64 [R1+0xbc0], R8 ;  /* 0x000bc00801007387 */ /* 0x000fe80000100a00 */
[----:B------:R0:W-:Y:S04]  /*66640*/  STL.64 [R1+0xbc8], R10 ;  /* 0x000bc80a01007387 */ /* 0x0001e80000100a00 */
[----:B------:R-:W3:Y:S04]  /*66650*/  LDL.LU R17, [R1+0x814] ;  /* 0x0008140001117983 */ /* 0x000ee80000300800 */
[----:B------:R-:W3:Y:S04]  /*66660*/  LDL.LU R18, [R1+0x818] ;  /* 0x0008180001127983 */ /* 0x000ee80000300800 */
[----:B------:R-:W3:Y:S04]  /*66670*/  LDL.LU R19, [R1+0x81c] ;  /* 0x00081c0001137983 */ /* 0x000ee80000300800 */
[----:B0-----:R-:W3:Y:S04]  /*66680*/  LDL.LU.64 R10, [R1+0x298] ;  /* 0x00029800010a7983 */ /* 0x001ee80000300a00 */
[----:B------:R-:W4:Y:S04]  /*66690*/  LDL.LU.64 R6, [R1+0x38b8] ;  /* 0x0038b80001067983 */ /* 0x000f280000300a00 */
[----:B------:R-:W4:Y:S04]  /*666a0*/  LDL.LU.64 R4, [R1+0x38b0] ;  /* 0x0038b00001047983 */ /* 0x000f280000300a00 */
[----:B------:R-:W-:Y:S04]  /*666b0*/  STL.64 [R1+0xbb0], R12 ;  /* 0x000bb00c01007387 */ /* 0x000fe80000100a00 */
[----:B------:R0:W-:Y:S04]  /*666c0*/  STL.64 [R1+0xbb8], R14 ;  /* 0x000bb80e01007387 */ /* 0x0001e80000100a00 */
[----:B0-----:R-:W4:Y:S02]  /*666d0*/  LDL.LU.64 R14, [R1+0x38a8] ;  /* 0x0038a800010e7983 */ /* 0x001f240000300a00 */
[C---:B----4-:R-:W-:Y:S02]  /*666e0*/  HMMA.16816.F32.BF16 R12, R20.reuse, R14, R4 ;  /* 0x0000000e140c723c */ /* 0x050fe40000041804 */
[----:B------:R-:W4:Y:S04]  /*666f0*/  LDL.LU.64 R6, [R1+0x38a0] ;  /* 0x0038a00001067983 */ /* 0x000f280000300a00 */
[----:B------:R-:W4:Y:S11]  /*66700*/  LDL.LU.64 R4, [R1+0x3898] ;  /* 0x0038980001047983 */ /* 0x000f360000300a00 */
[----:B------:R-:W-:Y:S06]  /*66710*/  @!UPT UIADD3 URZ, URZ, URZ, URZ ;  /* 0x0000003f3f3ff290 */ /* 0x000fec000fffe03f */
        /* <DEDUP_REMOVED lines=17> */
[----:B----4-:R-:W-:Y:S02]  /*66830*/  HMMA.16816.F32.BF16 R20, R20, R14, R4 ;  /* 0x0000000e1414723c */ /* 0x010fe40000041804 */
[----:B------:R-:W4:Y:S04]  /*66840*/  LDL.LU.64 R6, [R1+0x3858] ;  /* 0x0038580001067983 */ /* 0x000f280000300a00 */
[----:B------:R-:W4:Y:S04]  /*66850*/  LDL.LU.64 R4, [R1+0x3850] ;  /* 0x0038500001047983 */ /* 0x000f280000300a00 */
[----:B------:R-:W4:Y:S11]  /*66860*/  LDL.LU.64 R14, [R1+0x3848] ;  /* 0x00384800010e7983 */ /* 0x000f360000300a00 */
[----:B------:R-:W-:Y:S02]  /*66870*/  @!UPT UIADD3 URZ, URZ, URZ, URZ ;  /* 0x0000003f3f3ff290 */ /* 0x000fe4000fffe03f */
        /* <DEDUP_REMOVED lines=9> */
[----:B0-----:R-:W2:Y:S04]  /*66910*/  LDL.LU.64 R6, [R1+0x3830] ;  /* 0x0038300001067983 */ /* 0x001ea80000300a00 */
[----:B------:R0:W-:Y:S04]  /*66920*/  STL.64 [R1+0x3788], R14 ;  /* 0x0037880e01007387 */ /* 0x0001e80000100a00 */
[----:B------:R-:W4:Y:S04]  /*66930*/  LDL.LU R12, [R1+0x840] ;  /* 0x00084000010c7983 */ /* 0x000f280000300800 */
[----:B------:R-:W4:Y:S04]  /*66940*/  LDL.LU R13, [R1+0x844] ;  /* 0x00084400010d7983 */ /* 0x000f280000300800 */
[----:B0-----:R-:W4:Y:S04]  /*66950*/  LDL.LU R14, [R1+0x848] ;  /* 0x00084800010e7983 */ /* 0x001f280000300800 */
[----:B------:R-:W4:Y:S01]  /*66960*/  LDL.LU R15, [R1+0x84c] ;  /* 0x00084c00010f7983 */ /* 0x000f220000300800 */
[C---:B--2---:R-:W-:Y:S03]  /*66970*/  HMMA.16816.F32.BF16 R4, R20.reuse, R6, R24 ;  /* 0x000000061404723c */ /* 0x044fe60000041818 */
[----:B------:R-:W2:Y:S11]  /*66980*/  LDL.LU.64 R26, [R1+0x3828] ;  /* 0x00382800011a7983 */ /* 0x000eb60000300a00 */
[----:B------:R-:W-:Y:S09]  /*66990*/  @!UPT UIADD3 URZ, URZ, URZ, URZ ;  /* 0x0000003f3f3ff290 */ /* 0x000ff2000fffe03f */
[----:B------:R-:W-:Y:S04]  /*669a0*/  STL.64 [R1+0xb50], R4 ;  /* 0x000b500401007387 */ /* 0x000fe80000100a00 */
[----:B------:R0:W-:Y:S04]  /*669b0*/  STL.64 [R1+0xb58], R6 ;  /* 0x000b580601007387 */ /* 0x0001e80000100a00 */
[----:B0-----:R-:W4:Y:S02]  /*669c0*/  LDL.LU.64 R6, [R1+0x3820] ;  /* 0x0038200001067983 */ /* 0x001f240000300a00 */
[C---:B----4-:R-:W-:Y:S11]  /*669d0*/  HMMA.16816.F32.BF16 R12, R20.reuse, R6, R12 ;  /* 0x00000006140c723c */ /* 0x050ff6000004180c */
[----:B------:R-:W-:Y:S11]  /*669e0*/  @!UPT UIADD3 URZ, URZ, URZ, URZ ;  /* 0x0000003f3f3ff290 */ /* 0x000ff6000fffe03f */
[----:B------:R-:W-:Y:S01]  /*669f0*/  @!UPT UIADD3 URZ, URZ, URZ, URZ ;  /* 0x0000003f3f3ff290 */ /* 0x000fe2000fffe03f */
[----:B------:R-:W-:Y:S04]  /*66a00*/  STL.64 [R1+0xb40], R12 ;  /* 0x000b400c01007387 */ /* 0x000fe80000100a00 */
[----:B------:R0:W-:Y:S02]  /*66a10*/  STL.64 [R1+0xb48], R14 ;  /* 0x000b480e01007387 */ /* 0x0001e40000100a00 */
[----:B0-----:R-:W-:Y:S02]  /*66a20*/  MOV R15, R6 ;  /* 0x00000006000f7202 */ /* 0x001fe40000000f00 */
[----:B------:R-:W-:Y:S02]  /*66a30*/  MOV R14, R7 ;  /* 0x00000007000e7202 */ /* 0x000fe40000000f00 */
[----:B------:R-:W2:Y:S04]  /*66a40*/  LDL.LU.64 R6, [R1+0x3818] ;  /* 0x0038180001067983 */ /* 0x000ea80000300a00 */
[----:B------:R-:W2:Y:S02]  /*66a50*/  LDL.LU.64 R4, [R1+0x3810] ;  /* 0x0038100001047983 */ /* 0x000ea40000300a00 */
[----:B--2---:R-:W-:Y:S11]  /*66a60*/  HMMA.16816.F32.BF16 R4, R20, R26, R4 ;  /* 0x0000001a1404723c */ /* 0x004ff60000041804 */
[----:B------:R-:W-:Y:S11]  /*66a70*/  @!UPT UIADD3 URZ, URZ, URZ, URZ ;  /* 0x0000003f3f3ff290 */ /* 0x000ff6000fffe03f */
[----:B------:R-:W-:Y:S01]  /*66a80*/  @!UPT UIADD3 URZ, URZ, URZ, URZ ;  /* 0x0000003f3f3ff290 */ /* 0x000fe2000fffe03f */
[----:B------:R-:W-:Y:S04]  /*66a90*/  STL.64 [R1+0xb30], R4 ;  /* 0x000b300401007387 */ /* 0x000fe80000100a00 */
[----:B------:R0:W-:Y:S02]  /*66aa0*/  STL.64 [R1+0xb38], R6 ;  /* 0x000b380601007387 */ /* 0x0001e40000100a00 */
[----:B0-----:R-:W-:Y:S01]  /*66ab0*/  MOV R6, R26 ;  /* 0x0000001a00067202 */ /* 0x001fe20000000f00 */
[----:B------:R-:W-:Y:S02]  /*66ac0*/  IMAD.MOV.U32 R7, RZ, RZ, R27 ;  /* 0x000000ffff077224 */ /* 0x000fe400078e001b */
[----:B------:R-:W2:Y:S04]  /*66ad0*/  LDL.LU.64 R26, [R1+0x3808] ;  /* 0x00380800011a7983 */ /* 0x000ea80000300a00 */
[----:B------:R0:W-:Y:S04]  /*66ae0*/  STL.64 [R1+0x37c8], R6 ;  /* 0x0037c80601007387 */ /* 0x0001e80000100a00 */
[----:B------:R-:W4:Y:S04]  /*66af0*/  LDL.LU R4, [R1+0x820] ;  /* 0x0008200001047983 */ /* 0x000f280000300800 */
[----:B------:R-:W4:Y:S04]  /*66b00*/  LDL.LU R5, [R1+0x824] ;  /* 0x0008240001057983 */ /* 0x000f280000300800 */
[----:B0-----:R-:W4:Y:S04]  /*66b10*/  LDL.LU R6, [R1+0x828] ;  /* 0x0008280001067983 */ /* 0x001f280000300800 */
[----:B------:R-:W4:Y:S04]  /*66b20*/  LDL.LU R7, [R1+0x82c] ;  /* 0x00082c0001077983 */ /* 0x000f280000300800 */
[----:B------:R-:W3:Y:S04]  /*66b30*/  LDL.LU R24, [R1+0x7f0] ;  /* 0x0007f00001187983 */ /* 0x000ee80000300800 */
[----:B------:R-:W3:Y:S01]  /*66b40*/  LDL.LU R25, [R1+0x7f4] ;  /* 0x0007f40001197983 */ /* 0x000ee20000300800 */
[----:B--2---:R-:W-:-:S02]  /*66b50*/  MOV R13, R26 ;  /* 0x0000001a000d7202 */ /* 0x004fc40000000f00 */
[----:B------:R-:W-:Y:S01]  /*66b60*/  MOV R12, R27 ;  /* 0x0000001b000c7202 */ /* 0x000fe20000000f00 */
[----:B----4-:R-:W-:Y:S01]  /*66b70*/  HMMA.16816.F32.BF16 R20, R20, R26, R4 ;  /* 0x0000001a1414723c */ /* 0x010fe20000041804 */
[----:B------:R-:W2:Y:S04]  /*66b80*/  LDL.LU R26, [R1+0x7f8] ;  /* 0x0007f800011a7983 */ /* 0x000ea80000300800 */
[----:B------:R-:W2:Y:S04]  /*66b90*/  LDL.LU R27, [R1+0x7fc] ;  /* 0x0007fc00011b7983 */ /* 0x000ea80000300800 */
[----:B------:R-:W2:Y:S04]  /*66ba0*/  LDL.LU.64 R6, [R1+0x278] ;  /* 0x0002780001067983 */ /* 0x000ea80000300a00 */
[----:B------:R0:W-:Y:S04]  /*66bb0*/  STL.64 [R1+0x37d8], R14 ;  /* 0x0037d80e01007387 */ /* 0x0001e80000100a00 */
[----:B------:R-:W-:Y:S04]  /*66bc0*/  STL.64 [R1+0x37d0], R12 ;  /* 0x0037d00c01007387 */ /* 0x000fe80000100a00 */
[----:B0-----:R-:W4:Y:S04]  /*66bd0*/  LDL.LU.64 R14, [R1+0x288] ;  /* 0x00028800010e7983 */ /* 0x001f280000300a00 */
        /* <DEDUP_REMOVED lines=8> */
[----:B------:R0:W-:Y:S02]  /*66c60*/  STL.64 [R1+0xb18], R18 ;  /* 0x000b181201007387 */ /* 0x0001e40000100a00 */
[----:B0-----:R-:W-:Y:S02]  /*66c70*/  MOV R19, R11 ;  /* 0x0000000b00137202 */ /* 0x001fe40000000f00 */
[----:B------:R-:W-:Y:S02]  /*66c80*/  MOV R18, R10 ;  /* 0x0000000a00127202 */ /* 0x000fe40000000f00 */
[----:B------:R-:W3:Y:S04]  /*66c90*/  LDL.LU.64 R10, [R1+0x3800] ;  /* 0x00380000010a7983 */ /* 0x000ee80000300a00 */
[----:B------:R-:W-:Y:S04]  /*66ca0*/  STL [R1+0x3710], R19 ;  /* 0x0037101301007387 */ /* 0x000fe80000100800 */
[----:B------:R0:W-:Y:S04]  /*66cb0*/  STL [R1+0x370c], R18 ;  /* 0x00370c1201007387 */ /* 0x0001e80000100800 */
[----:B------:R-:W4:Y:S04]  /*66cc0*/  LDL.LU R16, [R1+0x800] ;  /* 0x0008000001107983 */ /* 0x000f280000300800 */
[----:B------:R-:W4:Y:S04]  /*66cd0*/  LDL.LU R17, [R1+0x804] ;  /* 0x0008040001117983 */ /* 0x000f280000300800 */
[----:B0-----:R-:W4:Y:S04]  /*66ce0*/  LDL.LU R18, [R1+0x808] ;  /* 0x0008080001127983 */ /* 0x001f280000300800 */
[----:B------:R-:W4:Y:S02]  /*66cf0*/  LDL.LU R19, [R1+0x80c] ;  /* 0x00080c0001137983 */ /* 0x000f240000300800 */
[C---:B----4-:R-:W-:Y:S11]  /*66d00*/  HMMA.16816.F32.BF16 R16, R20.reuse, R14, R16 ;  /* 0x0000000e1410723c */ /* 0x050ff60000041810 */
[----:B------:R-:W-:Y:S11]  /*66d10*/  @!UPT UIADD3 URZ, URZ, URZ, URZ ;  /* 0x0000003f3f3ff290 */ /* 0x000ff6000fffe03f */
[----:B------:R-:W-:Y:S01]  /*66d20*/  @!UPT UIADD3 URZ, URZ, URZ, URZ ;  /* 0x0000003f3f3ff290 */ /* 0x000fe2000fffe03f */
[----:B------:R0:W-:Y:S04]  /*66d30*/  STL.64 [R1+0xb00], R16 ;  /* 0x000b001001007387 */ /* 0x0001e80000100a00 */
[----:B------:R1:W-:Y:S04]  /*66d40*/  STL.64 [R1+0xb08], R18 ;  /* 0x000b081201007387 */ /* 0x0003e80000100a00 */
[----:B0-----:R-:W4:Y:S04]  /*66d50*/  LDL.LU R16, [R1+0x7d0] ;  /* 0x0007d00001107983 */ /* 0x001f280000300800 */
[----:B------:R-:W4:Y:S04]  /*66d60*/  LDL.LU R17, [R1+0x7d4] ;  /* 0x0007d40001117983 */ /* 0x000f280000300800 */
[----:B-1----:R-:W3:Y:S04]  /*66d70*/  LDL.LU R18, [R1+0x7d8] ;  /* 0x0007d80001127983 */ /* 0x002ee80000300800 */
[----:B------:R-:W3:Y:S01]  /*66d80*/  LDL.LU R19, [R1+0x7dc] ;  /* 0x0007dc0001137983 */ /* 0x000ee20000300800 */
[----:B------:R-:W-:Y:S01]  /*66d90*/  IMAD.MOV.U32 R2, RZ, RZ, R14 ;  /* 0x000000ffff027224 */ /* 0x000fe200078e000e */
[----:B------:R-:W-:Y:S01]  /*66da0*/  MOV R0, R15 ;  /* 0x0000000f00007202 */ /* 0x000fe20000000f00 */
[----:B--2---:R-:W-:Y:S01]  /*66db0*/  HMMA.16816.F32.BF16 R24, R20, R6, R24 ;  /* 0x000000061418723c */ /* 0x004fe20000041818 */
[----:B---3--:R-:W-:Y:S04]  /*66dc0*/  STL.64 [R1+0x37f8], R18 ;  /* 0x0037f81201007387 */ /* 0x008fe80000100a00 */
[----:B----4-:R0:W-:Y:S04]  /*66dd0*/  STL.64 [R1+0x37f0], R16 ;  /* 0x0037f01001007387 */ /* 0x0101e80000100a00 */
[----:B0-----:R-:W2:Y:S04]  /*66de0*/  LDL.LU R16, [R1+0x7e0] ;  /* 0x0007e00001107983 */ /* 0x001ea80000300800 */
[----:B------:R-:W2:Y:S04]  /*66df0*/  LDL.LU R17, [R1+0x7e4] ;  /* 0x0007e40001117983 */ /* 0x000ea80000300800 */
[----:B------:R-:W2:Y:S04]  /*66e00*/  LDL.LU R18, [R1+0x7e8] ;  /* 0x0007e80001127983 */ /* 0x000ea80000300800 */
[----:B------:R-:W2:Y:S04]  /*66e10*/  LDL.LU R19, [R1+0x7ec] ;  /* 0x0007ec0001137983 */ /* 0x000ea80000300800 */
[----:B------:R-:W3:Y:S04]  /*66e20*/  LDL.LU R12, [R1+0x7c0] ;  /* 0x0007c000010c7983 */ /* 0x000ee80000300800 */
[----:B------:R-:W3:Y:S04]  /*66e30*/  LDL.LU R13, [R1+0x7c4] ;  /* 0x0007c400010d7983 */ /* 0x000ee80000300800 */
[----:B------:R-:W4:Y:S04]  /*66e40*/  LDL.LU R14, [R1+0x7c8] ;  /* 0x0007c800010e7983 */ /* 0x000f280000300800 */
[----:B------:R-:W4:Y:S01]  /*66e50*/  LDL.LU R15, [R1+0x7cc] ;  /* 0x0007cc00010f7983 */ /* 0x000f220000300800 */
[----:B------:R-:W-:-:S02]  /*66e60*/  MOV R29, R10 ;  /* 0x0000000a001d7202 */ /* 0x000fc40000000f00 */
[----:B------:R-:W-:Y:S01]  /*66e70*/  MOV R28, R11 ;  /* 0x0000000b001c7202 */ /* 0x000fe20000000f00 */
[----:B--2---:R-:W-:Y:S01]  /*66e80*/  HMMA.16816.F32.BF16 R16, R20, R10, R16 ;  /* 0x0000000a1410723c */ /* 0x004fe20000041810 */
[----:B----4-:R0:W-:Y:S04]  /*66e90*/  STL.64 [R1+0x37e8], R14 ;  /* 0x0037e80e01007387 */ /* 0x0101e80000100a00 */
[----:B---3--:R-:W-:Y:S04]  /*66ea0*/  STL.64 [R1+0x37e0], R12 ;  /* 0x0037e00c01007387 */ /* 0x008fe80000100a00 */
[----:B0-----:R-:W2:Y:S04]  /*66eb0*/  LDL.LU.64 R14, [R1+0x258] ;  /* 0x00025800010e7983 */ /* 0x001ea80000300a00 */
[----:B------:R-:W-:Y:S04]  /*66ec0*/  STL [R1+0x3718], R0 ;  /* 0x0037180001007387 */ /* 0x000fe80000100800 */
[----:B------:R-:W-:Y:S04]  /*66ed0*/  STL [R1+0x3714], R2 ;  /* 0x0037140201007387 */ /* 0x000fe80000100800 */
[----:B------:R-:W-:Y:S04]  /*66ee0*/  STL.64 [R1+0xaf0], R24 ;  /* 0x000af01801007387 */ /* 0x000fe80000100a00 */
[----:B------:R0:W-:Y:S02]  /*66ef0*/  STL.64 [R1+0xaf8], R26 ;  /* 0x000af81a01007387 */ /* 0x0001e40000100a00 */
[----:B0-----:R-:W-:-:S02]  /*66f00*/  MOV R26, R7 ;  /* 0x00000007001a7202 */ /* 0x001fc40000000f00 */
[----:B------:R-:W-:Y:S02]  /*66f10*/  MOV R27, R6 ;  /* 0x00000006001b7202 */ /* 0x000fe40000000f00 */
[----:B------:R-:W3:Y:S04]  /*66f20*/  LDL.LU.64 R6, [R1+0x238] ;  /* 0x0002380001067983 */ /* 0x000ee80000300a00 */
[----:B------:R0:W-:Y:S04]  /*66f30*/  STL [R1+0x3720], R26 ;  /* 0x0037201a01007387 */ /* 0x0001e80000100800 */
[----:B------:R1:W-:Y:S04]  /*66f40*/  STL [R1+0x371c], R27 ;  /* 0x00371c1b01007387 */ /* 0x0003e80000100800 */
[----:B------:R-:W3:Y:S04]  /*66f50*/  LDL.LU R24, [R1+0x7b0] ;  /* 0x0007b00001187983 */ /* 0x000ee80000300800 */
[----:B------:R-:W3:Y:S04]  /*66f60*/  LDL.LU R25, [R1+0x7b4] ;  /* 0x0007b40001197983 */ /* 0x000ee80000300800 */
[----:B0-----:R-:W3:Y:S04]  /*66f70*/  LDL.LU R26, [R1+0x7b8] ;  /* 0x0007b800011a7983 */ /* 0x001ee80000300800 */
[----:B-1----:R-:W3:Y:S01]  /*66f80*/  LDL.LU R27, [R1+0x7bc] ;  /* 0x0007bc00011b7983 */ /* 0x002ee20000300800 */
[----:B------:R-:W-:-:S03]  /*66f90*/  MOV R2, R22 ;  /* 0x0000001600027202 */ /* 0x000fc60000000f00 */
[----:B------:R-:W-:Y:S01]  /*66fa0*/  STL.64 [R1+0xae0], R16 ;  /* 0x000ae01001007387 */ /* 0x000fe20000100a00 */
[----:B------:R-:W-:-:S03]  /*66fb0*/  MOV R0, R23 ;  /* 0x0000001700007202 */ /* 0x000fc60000000f00 */
[----:B------:R0:W-:Y:S04]  /*66fc0*/  STL.64 [R1+0xae8], R18 ;  /* 0x000ae81201007387 */ /* 0x0001e80000100a00 */
[----:B0-----:R-:W2:Y:S04]  /*66fd0*/  LDL.LU.64 R18, [R1+0x37f8] ;  /* 0x0037f80001127983 */ /* 0x001ea80000300a00 */
[----:B------:R-:W2:Y:S04]  /*66fe0*/  LDL.LU.64 R16, [R1+0x37f0] ;  /* 0x0037f00001107983 */ /* 0x000ea80000300a00 */
[----:B------:R-:W4:Y:S04]  /*66ff0*/  LDL.LU.64 R22, [R1+0x228] ;  /* 0x0002280001167983 */ /* 0x000f280000300a00 */
[----:B------:R-:W2:Y:S04]  /*67000*/  LDL.LU.64 R8, [R1+0xa0] ;  /* 0x0000a00001087983 */ /* 0x000ea80000300a00 */
[----:B------:R-:W2:Y:S01]  /*67010*/  LDL.LU.64 R10, [R1+0xa8] ;  /* 0x0000a800010a7983 */ /* 0x000ea20000300a00 */
[----:B------:R-:W-:Y:S01]  /*67020*/  MOV R4, R20 ;  /* 0x0000001400047202 */ /* 0x000fe20000000f00 */
[----:B------:R-:W-:-:S02]  /*67030*/  IMAD.MOV.U32 R3, RZ, RZ, R21 ;  /* 0x000000ffff037224 */ /* 0x000fc400078e0015 */
[----:B--2---:R0:W-:Y:S04]  /*67040*/  STL.64 [R1+0x3798], R10 ;  /* 0x0037980a01007387 */ /* 0x0041e80000100a00 */
[----:B------:R1:W-:Y:S01]  /*67050*/  STL.64 [R1+0x3790], R8 ;  /* 0x0037900801007387 */ /* 0x0003e20000100a00 */
[----:B0-----:R-:W-:Y:S02]  /*67060*/  MOV R10, R2 ;  /* 0x00000002000a7202 */ /* 0x001fe40000000f00 */
[----:B------:R-:W-:Y:S01]  /*67070*/  MOV R11, R0 ;  /* 0x00000000000b7202 */ /* 0x000fe20000000f00 */
[----:B-1----:R-:W-:Y:S01]  /*67080*/  IMAD.MOV.U32 R8, RZ, RZ, R4 ;  /* 0x000000ffff087224 */ /* 0x002fe200078e0004 */
[----:B------:R-:W-:-:S07]  /*67090*/  MOV R9, R3 ;  /* 0x0000000300097202 */ /* 0x000fce0000000f00 */
[----:B------:R-:W-:Y:S01]  /*670a0*/  HMMA.16816.F32.BF16 R16, R8, R14, R16 ;  /* 0x0000000e0810723c */ /* 0x000fe20000041810 */
[----:B------:R-:W-:Y:S01]  /*670b0*/  STL [R1+0x3728], R28 ;  /* 0x0037281c01007387 */ /* 0x000fe20000100800 */
[----:B------:R-:W-:-:S03]  /*670c0*/  IMAD.MOV.U32 R3, RZ, RZ, R15 ;  /* 0x000000ffff037224 */ /* 0x000fc600078e000f */
[----:B------:R-:W-:Y:S11]  /*670d0*/  STL [R1+0x3724], R29 ;  /* 0x0037241d01007387 */ /* 0x000ff60000100800 */
[----:B------:R-:W-:Y:S07]  /*670e0*/  @!UPT UIADD3 URZ, URZ, URZ, URZ ;  /* 0x0000003f3f3ff290 */ /* 0x000fee000fffe03f */
[----:B------:R-:W-:Y:S04]  /*670f0*/  STL.64 [R1+0xad0], R16 ;  /* 0x000ad01001007387 */ /* 0x000fe80000100a00 */
[----:B------:R0:W-:Y:S02]  /*67100*/  STL.64 [R1+0xad8], R18 ;  /* 0x000ad81201007387 */ /* 0x0001e40000100a00 */
[----:B0-----:R-:W-:Y:S02]  /*67110*/  MOV R18, R14 ;  /* 0x0000000e00127202 */ /* 0x001fe40000000f00 */
[----:B------:R-:W2:Y:S04]  /*67120*/  LDL.LU.64 R14, [R1+0x37e8] ;  /* 0x0037e800010e7983 */ /* 0x000ea80000300a00 */
[----:B------:R-:W2:Y:S04]  /*67130*/  LDL.LU.64 R12, [R1+0x37e0] ;  /* 0x0037e000010c7983 */ /* 0x000ea80000300a00 */
[----:B------:R-:W-:Y:S04]  /*67140*/  STL [R1+0x3730], R3 ;  /* 0x0037300301007387 */ /* 0x000fe80000100800 */
[----:B------:R0:W-:Y:S04]  /*67150*/  STL [R1+0x372c], R18 ;  /* 0x00372c1201007387 */ /* 0x0001e80000100800 */
[----:B0-----:R-:W2:Y:S01]  /*67160*/  LDL.LU.64 R18, [R1+0x248] ;  /* 0x0002480001127983 */ /* 0x001ea20000300a00 */
[----:B---3--:R-:W-:Y:S01]  /*67170*/  HMMA.16816.F32.BF16 R24, R8, R6, R24 ;  /* 0x000000060818723c */ /* 0x008fe20000041818 */
[----:B------:R-:W-:-:S07]  /*67180*/  MOV R0, R7 ;  /* 0x0000000700007202 */ /* 0x000fce0000000f00 */
[----:B--2---:R-:W-:Y:S01]  /*67190*/  HMMA.16816.F32.BF16 R12, R8, R18, R12 ;  /* 0x00000012080c723c */ /* 0x004fe2000004180c */
[----:B------:R-:W-:Y:S11]  /*671a0*/  MOV R2, R18 ;  /* 0x0000001200027202 */ /* 0x000ff60000000f00 */
[----:B------:R-:W-:Y:S11]  /*671b0*/  @!UPT UIADD3 URZ, URZ, URZ, URZ ;  /* 0x0000003f3f3ff290 */ /* 0x000ff6000fffe03f */
[----:B------:R-:W-:Y:S04]  /*671c0*/  STL.64 [R1+0xac0], R12 ;  /* 0x000ac00c01007387 */ /* 0x000fe80000100a00 */
[----:B------:R0:W-:Y:S04]  /*671d0*/  STL.64 [R1+0xac8], R14 ;  /* 0x000ac80e01007387 */ /* 0x0001e80000100a00 */
[----:B0-----:R-:W2:Y:S04]  /*671e0*/  LDL.LU.64 R14, [R1+0x37d8] ;  /* 0x0037d800010e7983 */ /* 0x001ea80000300a00 */
[----:B------:R-:W3:Y:S04]  /*671f0*/  LDL.LU.64 R12, [R1+0x37d0] ;  /* 0x0037d000010c7983 */ /* 0x000ee80000300a00 */
[----:B------:R0:W-:Y:S04]  /*67200*/  STL [R1+0x3738], R19 ;  /* 0x0037381301007387 */ /* 0x0001e80000100800 */
[----:B------:R-:W2:Y:S04]  /*67210*/  LDL.LU R16, [R1+0x7a0] ;  /* 0x0007a00001107983 */ /* 0x000ea80000300800 */
[----:B------:R-:W2:Y:S04]  /*67220*/  LDL.LU R17, [R1+0x7a4] ;  /* 0x0007a40001117983 */ /* 0x000ea80000300800 */
[----:B------:R-:W2:Y:S04]  /*67230*/  LDL.LU R18, [R1+0x7a8] ;  /* 0x0007a80001127983 */ /* 0x000ea80000300800 */
[----:B0-----:R-:W2:Y:S04]  /*67240*/  LDL.LU R19, [R1+0x7ac] ;  /* 0x0007ac0001137983 */ /* 0x001ea80000300800 */
[----:B------:R-:W-:Y:S04]  /*67250*/  STL [R1+0x3734], R2 ;  /* 0x0037340201007387 */ /* 0x000fe80000100800 */
[----:B------:R-:W-:Y:S04]  /*67260*/  STL.64 [R1+0xab0], R24 ;  /* 0x000ab01801007387 */ /* 0x000fe80000100a00 */
[----:B------:R0:W-:Y:S02]  /*67270*/  STL.64 [R1+0xab8], R26 ;  /* 0x000ab81a01007387 */ /* 0x0001e40000100a00 */
[----:B0-----:R-:W-:-:S02]  /*67280*/  MOV R27, R6 ;  /* 0x00000006001b7202 */ /* 0x001fc40000000f00 */
[----:B------:R-:W2:Y:S04]  /*67290*/  LDL.LU.64 R6, [R1+0x37c8] ;  /* 0x0037c80001067983 */ /* 0x000ea80000300a00 */
[----:B------:R-:W-:Y:S04]  /*672a0*/  STL [R1+0x373c], R27 ;  /* 0x00373c1b01007387 */ /* 0x000fe80000100800 */
[----:B------:R-:W2:Y:S04]  /*672b0*/  LDL.LU R4, [R1+0x180] ;  /* 0x0001800001047983 */ /* 0x000ea80000300800 */
[----:B------:R-:W2:Y:S01]  /*672c0*/  LDL.LU R5, [R1+0x184] ;  /* 0x0001840001057983 */ /* 0x000ea20000300800 */
[----:B----4-:R-:W-:-:S03]  /*672d0*/  MOV R26, R23 ;  /* 0x00000017001a7202 */ /* 0x010fc60000000f00 */
[----:B--2---:R-:W-:Y:S04]  /*672e0*/  STL.64 [R1+0x3740], R4 ;  /* 0x0037400401007387 */ /* 0x004fe80000100a00 */
[----:B------:R0:W-:Y:S02]  /*672f0*/  STL.64 [R1+0x3750], R6 ;  /* 0x0037500601007387 */ /* 0x0001e40000100a00 */
[----:B0-----:R-:W-:Y:S01]  /*67300*/  MOV R6, R15 ;  /* 0x0000000f00067202 */ /* 0x001fe20000000f00 */
[----:B------:R-:W-:-:S05]  /*67310*/  IMAD.MOV.U32 R7, RZ, RZ, R14 ;  /* 0x000000ffff077224 */ /* 0x000fca00078e000e */
[----:B------:R0:W-:Y:S02]  /*67320*/  STL.64 [R1+0x3768], R6 ;  /* 0x0037680601007387 */ /* 0x0001e40000100a00 */
[----:B0-----:R-:W-:Y:S11]  /*67330*/  HMMA.16816.F32.BF16 R4, R8, R22, R16 ;  /* 0x000000160804723c */ /* 0x001ff60000041810 */
[----:B------:R-:W-:Y:S11]  /*67340*/  @!UPT UIADD3 URZ, URZ, URZ, URZ ;  /* 0x0000003f3f3ff290 */ /* 0x000ff6000fffe03f */
[----:B------:R-:W-:Y:S01]  /*67350*/  @!UPT UIADD3 URZ, URZ, URZ, URZ ;  /* 0x0000003f3f3ff290 */ /* 0x000fe2000fffe03f */
[----:B------:R-:W-:Y:S04]  /*67360*/  STL.64 [R1+0xaa0], R4 ;  /* 0x000aa00401007387 */ /* 0x000fe80000100a00 */
[----:B------:R-:W-:Y:S04]  /*67370*/  STL.64 [R1+0xaa8], R6 ;  /* 0x000aa80601007387 */ /* 0x000fe80000100a00 */
[----:B------:R0:W-:Y:S04]  /*67380*/  STL [R1+0x37a0], R26 ;  /* 0x0037a01a01007387 */ /* 0x0001e80000100800 */
[----:B------:R-:W2:Y:S04]  /*67390*/  LDL.LU R24, [R1+0x760] ;  /* 0x0007600001187983 */ /* 0x000ea80000300800 */
[----:B------:R-:W2:Y:S04]  /*673a0*/  LDL.LU R25, [R1+0x764] ;  /* 0x0007640001197983 */ /* 0x000ea80000300800 */
[----:B0-----:R-:W4:Y:S04]  /*673b0*/  LDL.LU R26, [R1+0x768] ;  /* 0x00076800011a7983 */ /* 0x001f280000300800 */
[----:B------:R-:W4:Y:S04]  /*673c0*/  LDL.LU R27, [R1+0x76c] ;  /* 0x00076c00011b7983 */ /* 0x000f280000300800 */
[----:B------:R-:W2:Y:S04]  /*673d0*/  LDL.LU R16, [R1+0x790] ;  /* 0x0007900001107983 */ /* 0x000ea80000300800 */
[----:B------:R-:W3:Y:S04]  /*673e0*/  LDL.LU R17, [R1+0x794] ;  /* 0x0007940001117983 */ /* 0x000ee80000300800 */
[----:B------:R-:W3:Y:S04]  /*673f0*/  LDL.LU R18, [R1+0x798] ;  /* 0x0007980001127983 */ /* 0x000ee80000300800 */
[----:B------:R-:W3:Y:S04]  /*67400*/  LDL.LU R19, [R1+0x79c] ;  /* 0x00079c0001137983 */ /* 0x000ee80000300800 */
[----:B----4-:R0:W-:Y:S04]  /*67410*/  STL.64 [R1+0x37b0], R26 ;  /* 0x0037b01a01007387 */ /* 0x0101e80000100a00 */
[----:B--2---:R-:W-:Y:S04]  /*67420*/  STL.64 [R1+0x37a8], R24 ;  /* 0x0037a81801007387 */ /* 0x004fe80000100a00 */
[----:B0-----:R-:W2:Y:S04]  /*67430*/  LDL.LU.64 R26, [R1+0x208] ;  /* 0x00020800011a7983 */ /* 0x001ea80000300a00 */
[----:B--2---:R0:W-:Y:S04]  /*67440*/  STL.64 [R1+0x37c0], R26 ;  /* 0x0037c01a01007387 */ /* 0x0041e80000100a00 */
[----:B0-----:R-:W2:Y:S04]  /*67450*/  LDL.LU.64 R26, [R1+0x218] ;  /* 0x00021800011a7983 */ /* 0x001ea80000300a00 */
[----:B------:R-:W4:Y:S01]  /*67460*/  LDL.LU.64 R14, [R1+0x1f8] ;  /* 0x0001f800010e7983 */ /* 0x000f220000300a00 */
[----:B------:R-:W-:-:S02]  /*67470*/  MOV R29, R22 ;  /* 0x00000016001d7202 */ /* 0x000fc40000000f00 */
[----:B---3--:R-:W-:Y:S02]  /*67480*/  MOV R23, R12 ;  /* 0x0000000c00177202 */ /* 0x008fe40000000f00 */
[----:B------:R-:W-:Y:S01]  /*67490*/  MOV R22, R13 ;  /* 0x0000000d00167202 */ /* 0x000fe20000000f00 */
[----:B----4-:R0:W-:Y:S04]  /*674a0*/  STL.64 [R1+0x37b8], R14 ;  /* 0x0037b80e01007387 */ /* 0x0101e80000100a00 */
[----:B------:R-:W3:Y:S04]  /*674b0*/  LDL.LU R12, [R1+0x780] ;  /* 0x00078000010c7983 */ /* 0x000ee80000300800 */
[----:B------:R-:W3:Y:S04]  /*674c0*/  LDL.LU R13, [R1+0x784] ;  /* 0x00078400010d7983 */ /* 0x000ee80000300800 */
[----:B0-----:R-:W3:Y:S04]  /*674d0*/  LDL.LU R14, [R1+0x788] ;  /* 0x00078800010e7983 */ /* 0x001ee80000300800 */
[----:B------:R-:W3:Y:S04]  /*674e0*/  LDL.LU R15, [R1+0x78c] ;  /* 0x00078c00010f7983 */ /* 0x000ee80000300800 */
[----:B------:R-:W4:Y:S04]  /*674f0*/  LDL.LU R6, [R1+0x2d8] ;  /* 0x0002d80001067983 */ /* 0x000f280000300800 */
[----:B------:R-:W4:Y:S04]  /*67500*/  LDL.LU R7, [R1+0x2dc] ;  /* 0x0002dc0001077983 */ /* 0x000f280000300800 */
[----:B----4-:R0:W-:Y:S04]  /*67510*/  STL.64 [R1+0x3780], R6 ;  /* 0x0037800601007387 */ /* 0x0101e80000100a00 */
[----:B------:R-:W4:Y:S04]  /*67520*/  LDL.LU R4, [R1+0x740] ;  /* 0x0007400001047983 */ /* 0x000f280000300800 */
[----:B------:R-:W4:Y:S04]  /*67530*/  LDL.LU R5, [R1+0x744] ;  /* 0x0007440001057983 */ /* 0x000f280000300800 */
[----:B0-----:R-:W4:Y:S04]  /*67540*/  LDL.LU R6, [R1+0x748] ;  /* 0x0007480001067983 */ /* 0x001f280000300800 */
[----:B------:R-:W4:Y:S04]  /*67550*/  LDL.LU R7, [R1+0x74c] ;  /* 0x00074c0001077983 */ /* 0x000f280000300800 */
        /* <DEDUP_REMOVED lines=19> */
[----:B------:R-:W-:Y:S04]  /*67690*/  STL.64 [R1+0xa90], R16 ;  /* 0x000a901001007387 */ /* 0x000fe80000100a00 */
[----:B------:R0:W-:Y:S02]  /*676a0*/  STL.64 [R1+0xa98], R18 ;  /* 0x000a981201007387 */ /* 0x0001e40000100a00 */
[----:B0-----:R-:W-:-:S02]  /*676b0*/  IMAD.MOV.U32 R18, RZ, RZ, R26 ;  /* 0x000000ffff127224 */ /* 0x001fc400078e001a */
[----:B------:R-:W3:Y:S02]  /*676c0*/  LDL.LU.64 R26, [R1+0x37c0] ;  /* 0x0037c000011a7983 */ /* 0x000ee40000300a00 */
[C---:B---3--:R-:W-:Y:S01]  /*676d0*/  HMMA.16816.F32.BF16 R12, R8.reuse, R26, R12 ;  /* 0x0000001a080c723c */ /* 0x048fe2000004180c */
[----:B------:R-:W-:Y:S02]  /*676e0*/  MOV R2, R26 ;  /* 0x0000001a00027202 */ /* 0x000fe40000000f00 */
[----:B------:R-:W-:Y:S11]  /*676f0*/  MOV R3, R27 ;  /* 0x0000001b00037202 */ /* 0x000ff60000000f00 */
[----:B------:R-:W-:Y:S09]  /*67700*/  @!UPT UIADD3 URZ, URZ, URZ, URZ ;  /* 0x0000003f3f3ff290 */ /* 0x000ff2000fffe03f */
[----:B------:R-:W-:Y:S04]  /*67710*/  STL.64 [R1+0xa80], R12 ;  /* 0x000a800c01007387 */ /* 0x000fe80000100a00 */
[----:B------:R0:W-:Y:S04]  /*67720*/  STL.64 [R1+0xa88], R14 ;  /* 0x000a880e01007387 */ /* 0x0001e80000100a00 */
[----:B0-----:R-:W3:Y:S04]  /*67730*/  LDL.LU.64 R14, [R1+0x37b8] ;  /* 0x0037b800010e7983 */ /* 0x001ee80000300a00 */
[----:B------:R-:W3:Y:S04]  /*67740*/  LDL.LU.64 R26, [R1+0x37b0] ;  /* 0x0037b000011a7983 */ /* 0x000ee80000300a00 */
[----:B------:R-:W3:Y:S02]  /*67750*/  LDL.LU.64 R24, [R1+0x37a8] ;  /* 0x0037a80001187983 */ /* 0x000ee40000300a00 */
[----:B---3--:R-:W-:Y:S02]  /*67760*/  HMMA.16816.F32.BF16 R8, R8, R14, R24 ;  /* 0x0000000e0808723c */ /* 0x008fe40000041818 */
[----:B------:R-:W3:Y:S01]  /*67770*/  LDL.LU R26, [R1+0x37a0] ;  /* 0x0037a000011a7983 */ /* 0x000ee20000300800 */
[----:B------:R-:W-:-:S04]  /*67780*/  IMAD.MOV.U32 R19, RZ, RZ, R15 ;  /* 0x000000ffff137224 */ /* 0x000fc800078e000f */
[----:B------:R-:W-:Y:S11]  /*67790*/  MOV R27, R14 ;  /* 0x0000000e001b7202 */ /* 0x000ff60000000f00 */
[----:B------:R-:W-:Y:S05]  /*677a0*/  @!UPT UIADD3 URZ, URZ, URZ, URZ ;  /* 0x0000003f3f3ff290 */ /* 0x000fea000fffe03f */
[----:B------:R-:W-:Y:S04]  /*677b0*/  STL.64 [R1+0xa70], R8 ;  /* 0x000a700801007387 */ /* 0x000fe80000100a00 */
[----:B------:R0:W-:Y:S04]  /*677c0*/  STL.64 [R1+0xa78], R10 ;  /* 0x000a780a01007387 */ /* 0x0001e80000100a00 */
[----:B0-----:R-:W4:Y:S04]  /*677d0*/  LDL.LU.64 R10, [R1+0x3798] ;  /* 0x00379800010a7983 */ /* 0x001f280000300a00 */
[----:B------:R-:W4:Y:S04]  /*677e0*/  LDL.LU.64 R8, [R1+0x3790] ;  /* 0x0037900001087983 */ /* 0x000f280000300a00 */
[----:B------:R-:W4:Y:S02]  /*677f0*/  LDL.LU.64 R14, [R1+0x3788] ;  /* 0x00378800010e7983 */ /* 0x000f240000300a00 */
[C---:B----4-:R-:W-:Y:S02]  /*67800*/  HMMA.16816.F32.BF16 R12, R8.reuse, R14, R4 ;  /* 0x0000000e080c723c */ /* 0x050fe40000041804 */
[----:B------:R-:W2:Y:S11]  /*67810*/  LDL.LU.64 R6, [R1+0x3780] ;  /* 0x0037800001067983 */ /* 0x000eb60000300a00 */
[----:B------:R-:W-:Y:S10]  /*67820*/  @!UPT UIADD3 URZ, URZ, URZ, URZ ;  /* 0x0000003f3f3ff290 */ /* 0x000ff4000fffe03f */
[----:B------:R0:W-:Y:S04]  /*67830*/  STL.64 [R1+0xa60], R12 ;  /* 0x000a600c01007387 */ /* 0x0001e80000100a00 */
[----:B------:R1:W-:Y:S04]  /*67840*/  STL.64 [R1+0xa68], R14 ;  /* 0x000a680e01007387 */ /* 0x0003e80000100a00 */
[----:B0-----:R-:W4:Y:S04]  /*67850*/  LDL.LU.64 R12, [R1+0xf0] ;  /* 0x0000f000010c7983 */ /* 0x001f280000300a00 */
[----:B-1----:R-:W3:Y:S01]  /*67860*/  LDL.LU.64 R14, [R1+0xf8] ;  /* 0x0000f800010e7983 */ /* 0x002ee20000300a00 */
[C---:B--2---:R-:W-:Y:S03]  /*67870*/  HMMA.16816.F32.BF16 R4, R8.reuse, R6, R20 ;  /* 0x000000060804723c */ /* 0x044fe60000041814 */
[----:B---3--:R-:W-:Y:S04]  /*67880*/  STL [R1+0x2d00], R14 ;  /* 0x002d000e01007387 */ /* 0x008fe80000100800 */
[----:B------:R-:W-:Y:S04]  /*67890*/  STL [R1+0x2cfc], R15 ;  /* 0x002cfc0f01007387 */ /* 0x000fe80000100800 */
[----:B----4-:R0:W-:Y:S04]  /*678a0*/  STL.64 [R1+0x3520], R12 ;  /* 0x0035200c01007387 */ /* 0x0101e80000100a00 */
        /* <DEDUP_REMOVED lines=15> */
[----:B0-----:R-:W3:Y:S01]  /*679a0*/  LDL.LU.64 R6, [R1+0x3750] ;  /* 0x0037500001067983 */ /* 0x001ee20000300a00 */
[----:B------:R-:W-:Y:S02]  /*679b0*/  MOV R17, R8 ;  /* 0x0000000800117202 */ /* 0x000fe40000000f00 */
[----:B------:R-:W-:Y:S01]  /*679c0*/  MOV R16, R9 ;  /* 0x0000000900107202 */ /* 0x000fe20000000f00 */
[----:B---3--:R-:W-:Y:S01]  /*679d0*/  HMMA.16816.F32.BF16 R4, R8, R6, R20 ;  /* 0x000000060804723c */ /* 0x008fe20000041814 */
[----:B------:R-:W2:Y:S11]  /*679e0*/  LDL.LU.64 R22, [R1+0x3748] ;  /* 0x0037480001167983 */ /* 0x000eb60000300a00 */
[----:B------:R-:W-:Y:S11]  /*679f0*/  @!UPT UIADD3 URZ, URZ, URZ, URZ ;  /* 0x0000003f3f3ff290 */ /* 0x000ff6000fffe03f */
[----:B------:R0:W-:Y:S04]  /*67a00*/  STL.64 [R1+0xe0], R4 ;  /* 0x0000e00401007387 */ /* 0x0001e80000100a00 */
[----:B------:R1:W-:Y:S04]  /*67a10*/  STL.64 [R1+0xe8], R6 ;  /* 0x0000e80601007387 */ /* 0x0003e80000100a00 */
[----:B0-----:R-:W3:Y:S01]  /*67a20*/  LDL.LU.64 R4, [R1+0x3740] ;  /* 0x0037400001047983 */ /* 0x001ee20000300a00 */
[----:B-1----:R-:W-:-:S03]  /*67a30*/  MOV R7, R10 ;  /* 0x0000000a00077202 */ /* 0x002fc60000000f00 */
[----:B------:R-:W4:Y:S01]  /*67a40*/  LDL.LU.64 R8, [R1+0x90] ;  /* 0x0000900001087983 */ /* 0x000f220000300a00 */
[----:B------:R-:W-:-:S03]  /*67a50*/  MOV R6, R11 ;  /* 0x0000000b00067202 */ /* 0x000fc60000000f00 */
[----:B------:R-:W2:Y:S04]  /*67a60*/  LDL.LU.64 R10, [R1+0x98] ;  /* 0x00009800010a7983 */ /* 0x000ea80000300a00 */
[----:B--2---:R-:W-:Y:S04]  /*67a70*/  STL.64 [R1+0x3600], R10 ;  /* 0x0036000a01007387 */ /* 0x004fe80000100a00 */
[----:B----4-:R0:W-:Y:S04]  /*67a80*/  STL.64 [R1+0x35f8], R8 ;  /* 0x0035f80801007387 */ /* 0x0101e80000100a00 */
[----:B------:R-:W2:Y:S04]  /*67a90*/  LDL R24, [R1+0x1b0] ;  /* 0x0001b00001187983 */ /* 0x000ea80000100800 */
[----:B------:R-:W2:Y:S01]  /*67aa0*/  LDL R25, [R1+0x1b4] ;  /* 0x0001b40001197983 */ /* 0x000ea20000100800 */
[----:B0-----:R-:W-:Y:S01]  /*67ab0*/  IMAD.MOV.U32 R8, RZ, RZ, R17 ;  /* 0x000000ffff087224 */ /* 0x001fe200078e0011 */
[----:B------:R-:W-:-:S02]  /*67ac0*/  MOV R9, R16 ;  /* 0x0000001000097202 */ /* 0x000fc40000000f00 */
[----:B------:R-:W-:Y:S02]  /*67ad0*/  MOV R10, R7 ;  /* 0x00000007000a7202 */ /* 0x000fe40000000f00 */
[----:B------:R-:W-:-:S07]  /*67ae0*/  MOV R11, R6 ;  /* 0x00000006000b7202 */ /* 0x000fce0000000f00 */
[----:B------:R-:W-:Y:S01]  /*67af0*/  HMMA.16816.F32.BF16 R12, R8, R22, R12 ;  /* 0x00000016080c723c */ /* 0x000fe2000004180c */
[----:B--2---:R0:W-:Y:S04]  /*67b00*/  STL.64 [R1+0x35d0], R24 ;  /* 0x0035d01801007387 */ /* 0x0041e80000100a00 */
[----:B------:R-:W2:Y:S04]  /*67b10*/  LDL R16, [R1+0x190] ;  /* 0x0001900001107983 */ /* 0x000ea80000100800 */
[----:B------:R-:W2:Y:S04]  /*67b20*/  LDL R17, [R1+0x194] ;  /* 0x0001940001117983 */ /* 0x000ea80000100800 */
[----:B--2---:R-:W-:Y:S10]  /*67b30*/  STL.64 [R1+0x35c8], R16 ;  /* 0x0035c81001007387 */ /* 0x004ff40000100a00 */
[----:B------:R-:W-:Y:S04]  /*67b40*/  STL.64 [R1+0xd0], R12 ;  /* 0x0000d00c01007387 */ /* 0x000fe80000100a00 */
[----:B0-----:R-:W2:Y:S04]  /*67b50*/  LDL.64 R24, [R1+0x1c0] ;  /* 0x0001c00001187983 */ /* 0x001ea80000100a00 */
[----:B--2---:R0:W-:Y:S04]  /*67b60*/  STL.64 [R1+0x35e0], R24 ;  /* 0x0035e01801007387 */ /* 0x0041e80000100a00 */
[----:B0-----:R-:W2:Y:S04]  /*67b70*/  LDL.64 R24, [R1+0x1d0] ;  /* 0x0001d00001187983 */ /* 0x001ea80000100a00 */
[----:B--2---:R-:W-:Y:S04]  /*67b80*/  STL.64 [R1+0x35f0], R24 ;  /* 0x0035f01801007387 */ /* 0x004fe80000100a00 */
[----:B------:R-:W2:Y:S04]  /*67b90*/  LDL.64 R20, [R1+0x150] ;  /* 0x0001500001147983 */ /* 0x000ea80000100a00 */
[----:B--2---:R0:W-:Y:S04]  /*67ba0*/  STL.64 [R1+0x35e8], R20 ;  /* 0x0035e81401007387 */ /* 0x0041e80000100a00 */
[----:B0-----:R-:W2:Y:S04]  /*67bb0*/  LDL.LU R20, [R1+0x620] ;  /* 0x0006200001147983 */ /* 0x001ea80000300800 */
[----:B------:R-:W2:Y:S04]  /*67bc0*/  LDL.LU R21, [R1+0x624] ;  /* 0x0006240001157983 */ /* 0x000ea80000300800 */
[----:B------:R-:W4:Y:S04]  /*67bd0*/  LDL.LU R22, [R1+0x628] ;  /* 0x0006280001167983 */ /* 0x000f280000300800 */
[----:B------:R-:W4:Y:S01]  /*67be0*/  LDL.LU R23, [R1+0x62c] ;  /* 0x00062c0001177983 */ /* 0x000f220000300800 */
[----:B------:R-:W-:Y:S01]  /*67bf0*/  MOV R6, R14 ;  /* 0x0000000e00067202 */ /* 0x000fe20000000f00 */
[----:B------:R-:W-:-:S02]  /*67c00*/  IMAD.MOV.U32 R7, RZ, RZ, R15 ;  /* 0x000000ffff077224 */ /* 0x000fc400078e000f */
[----:B----4-:R0:W-:Y:S04]  /*67c10*/  STL.64 [R1+0x3610], R22 ;  /* 0x0036101601007387 */ /* 0x0101e80000100a00 */
[----:B--2---:R-:W-:Y:S04]  /*67c20*/  STL.64 [R1+0x3608], R20 ;  /* 0x0036081401007387 */ /* 0x004fe80000100a00 */
[----:B------:R-:W2:Y:S04]  /*67c30*/  LDL.LU R12, [R1+0x630] ;  /* 0x00063000010c7983 */ /* 0x000ea80000300800 */
[----:B------:R-:W2:Y:S04]  /*67c40*/  LDL.LU R13, [R1+0x634] ;  /* 0x00063400010d7983 */ /* 0x000ea80000300800 */
[----:B------:R-:W4:Y:S04]  /*67c50*/  LDL.LU R14, [R1+0x638] ;  /* 0x00063800010e7983 */ /* 0x000f280000300800 */
[----:B------:R-:W4:Y:S01]  /*67c60*/  LDL.LU R15, [R1+0x63c] ;  /* 0x00063c00010f7983 */ /* 0x000f220000300800 */
[----:B0-----:R-:W-:-:S02]  /*67c70*/  MOV R22, R27 ;  /* 0x0000001b00167202 */ /* 0x001fc40000000f00 */
[----:B------:R-:W-:Y:S01]  /*67c80*/  MOV R23, R19 ;  /* 0x0000001300177202 */ /* 0x000fe20000000f00 */
[----:B----4-:R-:W-:Y:S04]  /*67c90*/  STL.64 [R1+0x3620], R14 ;  /* 0x0036200e01007387 */ /* 0x010fe80000100a00 */
[----:B--2---:R0:W-:Y:S04]  /*67ca0*/  STL.64 [R1+0x3618], R12 ;  /* 0x0036180c01007387 */ /* 0x0041e80000100a00 */
[----:B------:R-:W2:Y:S04]  /*67cb0*/  LDL.LU R27, [R1+0x373c] ;  /* 0x00373c00011b7983 */ /* 0x000ea80000300800 */
[----:B------:R-:W4:Y:S04]  /*67cc0*/  LDL.LU R19, [R1+0x3738] ;  /* 0x0037380001137983 */ /* 0x000f280000300800 */
[----:B------:R1:W-:Y:S04]  /*67cd0*/  STL.64 [R1+0x3628], R22 ;  /* 0x0036281601007387 */ /* 0x0003e80000100a00 */
[----:B0-----:R-:W2:Y:S04]  /*67ce0*/  LDL.LU R12, [R1+0x640] ;  /* 0x00064000010c7983 */ /* 0x001ea80000300800 */
[----:B------:R-:W2:Y:S04]  /*67cf0*/  LDL.LU R13, [R1+0x644] ;  /* 0x00064400010d7983 */ /* 0x000ea80000300800 */
[----:B------:R-:W2:Y:S04]  /*67d00*/  LDL.LU R14, [R1+0x648] ;  /* 0x00064800010e7983 */ /* 0x000ea80000300800 */
[----:B------:R-:W2:Y:S01]  /*67d10*/  LDL.LU R15, [R1+0x64c] ;  /* 0x00064c00010f7983 */ /* 0x000ea20000300800 */
[----:B-1----:R-:W-:-:S02]  /*67d20*/  MOV R22, R2 ;  /* 0x0000000200167202 */ /* 0x002fc40000000f00 */
[----:B------:R-:W-:Y:S01]  /*67d30*/  MOV R23, R3 ;  /* 0x0000000300177202 */ /* 0x000fe20000000f00 */
[----:B--2---:R-:W-:Y:S04]  /*67d40*/  STL.64 [R1+0x3638], R14 ;  /* 0x0036380e01007387 */ /* 0x004fe80000100a00 */
[----:B------:R0:W-:Y:S04]  /*67d50*/  STL.64 [R1+0x3630], R12 ;  /* 0x0036300c01007387 */ /* 0x0001e80000100a00 */
[----:B------:R-:W2:Y:S04]  /*67d60*/  LDL.LU R2, [R1+0x3734] ;  /* 0x0037340001027983 */ /* 0x000ea80000300800 */
[----:B------:R-:W2:Y:S04]  /*67d70*/  LDL.LU R3, [R1+0x3730] ;  /* 0x0037300001037983 */ /* 0x000ea80000300800 */
[----:B------:R1:W-:Y:S04]  /*67d80*/  STL.64 [R1+0x3640], R22 ;  /* 0x0036401601007387 */ /* 0x0003e80000100a00 */
[----:B0-----:R-:W2:Y:S04]  /*67d90*/  LDL.LU R12, [R1+0x660] ;  /* 0x00066000010c7983 */ /* 0x001ea80000300800 */
[----:B------:R-:W2:Y:S04]  /*67da0*/  LDL.LU R13, [R1+0x664] ;  /* 0x00066400010d7983 */ /* 0x000ea80000300800 */
[----:B------:R-:W2:Y:S04]  /*67db0*/  LDL.LU R14, [R1+0x668] ;  /* 0x00066800010e7983 */ /* 0x000ea80000300800 */
[----:B------:R-:W2:Y:S01]  /*67dc0*/  LDL.LU R15, [R1+0x66c] ;  /* 0x00066c00010f7983 */ /* 0x000ea20000300800 */
[----:B-1----:R-:W-:Y:S01]  /*67dd0*/  IMAD.MOV.U32 R22, RZ, RZ, R18 ;  /* 0x000000ffff167224 */ /* 0x002fe200078e0012 */
[----:B------:R-:W-:-:S02]  /*67de0*/  MOV R23, R28 ;  /* 0x0000001c00177202 */ /* 0x000fc40000000f00 */
[----:B--2---:R-:W-:Y:S04]  /*67df0*/  STL.64 [R1+0x3650], R14 ;  /* 0x0036500e01007387 */ /* 0x004fe80000100a00 */
[----:B------:R-:W-:Y:S04]  /*67e00*/  STL.64 [R1+0x3648], R12 ;  /* 0x0036480c01007387 */ /* 0x000fe80000100a00 */
[----:B------:R-:W2:Y:S04]  /*67e10*/  LDL.LU R18, [R1+0x372c] ;  /* 0x00372c0001127983 */ /* 0x000ea80000300800 */
[----:B------:R-:W2:Y:S04]  /*67e20*/  LDL.LU R28, [R1+0x3728] ;  /* 0x00372800011c7983 */ /* 0x000ea80000300800 */
[----:B------:R0:W-:Y:S02]  /*67e30*/  STL.64 [R1+0x3658], R22 ;  /* 0x0036581601007387 */ /* 0x0001e40000100a00 */
[----:B0-----:R-:W-:-:S02]  /*67e40*/  MOV R22, R29 ;  /* 0x0000001d00167202 */ /* 0x001fc40000000f00 */
[----:B------:R-:W-:Y:S01]  /*67e50*/  MOV R23, R26 ;  /* 0x0000001a00177202 */ /* 0x000fe20000000f00 */
[----:B------:R-:W2:Y:S04]  /*67e60*/  LDL.LU R29, [R1+0x3724] ;  /* 0x00372400011d7983 */ /* 0x000ea80000300800 */
[----:B------:R-:W2:Y:S04]  /*67e70*/  LDL.LU R26, [R1+0x3720] ;  /* 0x00372000011a7983 */ /* 0x000ea80000300800 */
[----:B------:R0:W-:Y:S04]  /*67e80*/  STL.64 [R1+0x3670], R22 ;  /* 0x0036701601007387 */ /* 0x0001e80000100a00 */
[----:B------:R-:W2:Y:S04]  /*67e90*/  LDL.LU R12, [R1+0x670] ;  /* 0x00067000010c7983 */ /* 0x000ea80000300800 */
[----:B------:R-:W2:Y:S04]  /*67ea0*/  LDL.LU R13, [R1+0x674] ;  /* 0x00067400010d7983 */ /* 0x000ea80000300800 */
[----:B------:R-:W2:Y:S04]  /*67eb0*/  LDL.LU R14, [R1+0x678] ;  /* 0x00067800010e7983 */ /* 0x000ea80000300800 */
[----:B------:R-:W2:Y:S01]  /*67ec0*/  LDL.LU R15, [R1+0x67c] ;  /* 0x00067c00010f7983 */ /* 0x000ea20000300800 */
[----:B0-----:R-:W-:Y:S01]  /*67ed0*/  MOV R22, R27 ;  /* 0x0000001b00167202 */ /* 0x001fe20000000f00 */
[----:B------:R-:W-:-:S02]  /*67ee0*/  IMAD.MOV.U32 R23, RZ, RZ, R0 ;  /* 0x000000ffff177224 */ /* 0x000fc400078e0000 */
[----:B------:R-:W3:Y:S04]  /*67ef0*/  LDL.LU R27, [R1+0x371c] ;  /* 0x00371c00011b7983 */ /* 0x000ee80000300800 */
[----:B------:R-:W3:Y:S04]  /*67f00*/  LDL.LU R0, [R1+0x3718] ;  /* 0x0037180001007983 */ /* 0x000ee80000300800 */
[----:B------:R-:W-:Y:S04]  /*67f10*/  STL.64 [R1+0x3688], R22 ;  /* 0x0036881601007387 */ /* 0x000fe80000100a00 */
[----:B--2---:R-:W-:Y:S04]  /*67f20*/  STL.64 [R1+0x3668], R14 ;  /* 0x0036680e01007387 */ /* 0x004fe80000100a00 */
[----:B------:R0:W-:Y:S04]  /*67f30*/  STL.64 [R1+0x3660], R12 ;  /* 0x0036600c01007387 */ /* 0x0001e80000100a00 */
[----:B0-----:R-:W2:Y:S04]  /*67f40*/  LDL.LU R12, [R1+0x680] ;  /* 0x00068000010c7983 */ /* 0x001ea80000300800 */
[----:B------:R-:W2:Y:S04]  /*67f50*/  LDL.LU R13, [R1+0x684] ;  /* 0x00068400010d7983 */ /* 0x000ea80000300800 */
[----:B------:R-:W2:Y:S04]  /*67f60*/  LDL.LU R14, [R1+0x688] ;  /* 0x00068800010e7983 */ /* 0x000ea80000300800 */
[----:B------:R-:W2:Y:S01]  /*67f70*/  LDL.LU R15, [R1+0x68c] ;  /* 0x00068c00010f7983 */ /* 0x000ea20000300800 */
[----:B------:R-:W-:-:S02]  /*67f80*/  MOV R22, R2 ;  /* 0x0000000200167202 */ /* 0x000fc40000000f00 */
[----:B----4-:R-:W-:Y:S01]  /*67f90*/  MOV R23, R19 ;  /* 0x0000001300177202 */ /* 0x010fe20000000f00 */
[----:B------:R-:W4:Y:S04]  /*67fa0*/  LDL.LU R2, [R1+0x3714] ;  /* 0x0037140001027983 */ /* 0x000f280000300800 */
        /* <DEDUP_REMOVED lines=9> */
[----:B------:R-:W-:Y:S01]  /*68040*/  MOV R23, R3 ;  /* 0x0000000300177202 */ /* 0x000fe20000000f00 */
        /* <DEDUP_REMOVED lines=9> */
[----:B------:R-:W-:Y:S01]  /*680e0*/  IMAD.MOV.U32 R22, RZ, RZ, R29 ;  /* 0x000000ffff167224 */ /* 0x000fe200078e001d */
[----:B------:R-:W-:-:S05]  /*680f0*/  MOV R23, R28 ;  /* 0x0000001c00177202 */ /* 0x000fca0000000f00 */
[----:B------:R-:W-:Y:S04]  /*68100*/  STL.64 [R1+0x36d0], R22 ;  /* 0x0036d01601007387 */ /* 0x000fe80000100a00 */
[----:B--2---:R-:W-:Y:S04]  /*68110*/  STL.64 [R1+0x36b0], R14 ;  /* 0x0036b00e01007387 */ /* 0x004fe80000100a00 */
[----:B------:R0:W-:Y:S04]  /*68120*/  STL.64 [R1+0x36a8], R12 ;  /* 0x0036a80c01007387 */ /* 0x0001e80000100a00 */
[----:B0-----:R-:W2:Y:S04]  /*68130*/  LDL.LU R12, [R1+0x6b0] ;  /* 0x0006b000010c7983 */ /* 0x001ea80000300800 */
[----:B------:R-:W2:Y:S04]  /*68140*/  LDL.LU R13, [R1+0x6b4] ;  /* 0x0006b400010d7983 */ /* 0x000ea80000300800 */
[----:B------:R-:W2:Y:S04]  /*68150*/  LDL.LU R14, [R1+0x6b8] ;  /* 0x0006b800010e7983 */ /* 0x000ea80000300800 */
[----:B------:R-:W2:Y:S01]  /*68160*/  LDL.LU R15, [R1+0x6bc] ;  /* 0x0006bc00010f7983 */ /* 0x000ea20000300800 */
[----:B---3--:R-:W-:-:S02]  /*68170*/  MOV R22, R27 ;  /* 0x0000001b00167202 */ /* 0x008fc40000000f00 */
[----:B------:R-:W-:-:S05]  /*68180*/  MOV R23, R26 ;  /* 0x0000001a00177202 */ /* 0x000fca0000000f00 */
[----:B------:R4:W-:Y:S02]  /*68190*/  STL.64 [R1+0x36e8], R22 ;  /* 0x0036e81601007387 */ /* 0x0009e40000100a00 */
[----:B----4-:R-:W-:Y:S01]  /*681a0*/  MOV R22, R2 ;  /* 0x0000000200167202 */ /* 0x010fe20000000f00 */
[----:B------:R-:W-:-:S05]  /*681b0*/  IMAD.MOV.U32 R23, RZ, RZ, R0 ;  /* 0x000000ffff177224 */ /* 0x000fca00078e0000 */
[----:B------:R0:W-:Y:S04]  /*681c0*/  STL.64 [R1+0x3700], R22 ;  /* 0x0037001601007387 */ /* 0x0001e80000100a00 */
[----:B------:R-:W3:Y:S04]  /*681d0*/  LDL.LU R20, [R1+0x6f0] ;  /* 0x0006f00001147983 */ /* 0x000ee80000300800 */
[----:B------:R-:W3:Y:S04]  /*681e0*/  LDL.LU R21, [R1+0x6f4] ;  /* 0x0006f40001157983 */ /* 0x000ee80000300800 */
[----:B0-----:R-:W3:Y:S04]  /*681f0*/  LDL.LU R22, [R1+0x6f8] ;  /* 0x0006f80001167983 */ /* 0x001ee80000300800 */
[----:B------:R-:W3:Y:S04]  /*68200*/  LDL.LU R23, [R1+0x6fc] ;  /* 0x0006fc0001177983 */ /* 0x000ee80000300800 */
[----:B--2---:R-:W-:Y:S04]  /*68210*/  STL.64 [R1+0x36c8], R14 ;  /* 0x0036c80e01007387 */ /* 0x004fe80000100a00 */
[----:B------:R0:W-:Y:S04]  /*68220*/  STL.64 [R1+0x36c0], R12 ;  /* 0x0036c00c01007387 */ /* 0x0001e80000100a00 */
        /* <DEDUP_REMOVED lines=15> */
[----:B------:R-:W2:Y:S04]  /*68320*/  LDL.LU R14, [R1+0x6e8] ;  /* 0x0006e800010e7983 */ /* 0x000ea80000300800 */
[----:B------:R-:W2:Y:S04]  /*68330*/  LDL.LU R15, [R1+0x6ec] ;  /* 0x0006ec00010f7983 */ /* 0x000ea80000300800 */
[----:B------:R-:W3:Y:S04]  /*68340*/  LDL.64 R24, [R1+0x1e0] ;  /* 0x0001e00001187983 */ /* 0x000ee80000100a00 */
[----:B------:R-:W-:Y:S04]  /*68350*/  STL [R1+0x2f04], R7 ;  /* 0x002f040701007387 */ /* 0x000fe80000100800 */
[----:B------:R-:W-:Y:S04]  /*68360*/  STL [R1+0x2f00], R6 ;  /* 0x002f000601007387 */ /* 0x000fe80000100800 */
[----:B------:R0:W-:Y:S04]  /*68370*/  STL.64 [R1+0x35d8], R4 ;  /* 0x0035d80401007387 */ /* 0x0001e80000100a00 */
[----:B0-----:R-:W4:Y:S04]  /*68380*/  LDL.LU R4, [R1+0x610] ;  /* 0x0006100001047983 */ /* 0x001f280000300800 */
[----:B------:R-:W4:Y:S04]  /*68390*/  LDL.LU R5, [R1+0x614] ;  /* 0x0006140001057983 */ /* 0x000f280000300800 */
[----:B------:R-:W4:Y:S04]  /*683a0*/  LDL.LU R6, [R1+0x618] ;  /* 0x0006180001067983 */ /* 0x000f280000300800 */
[----:B------:R-:W2:Y:S01]  /*683b0*/  LDL.LU.64 R22, [R1+0x3700] ;  /* 0x0037000001167983 */ /* 0x000ea20000300a00 */
[----:B------:R-:W-:Y:S01]  /*683c0*/  MOV R7, R3 ;  /* 0x0000000300077202 */ /* 0x000fe20000000f00 */
[----:B------:R-:W-:Y:S01]  /*683d0*/  IMAD.MOV.U32 R0, RZ, RZ, R19 ;  /* 0x000000ffff007224 */ /* 0x000fe200078e0013 */
[----:B------:R-:W-:-:S02]  /*683e0*/  MOV R28, R16 ;  /* 0x00000010001c7202 */ /* 0x000fc40000000f00 */
[----:B------:R-:W-:Y:S01]  /*683f0*/  MOV R3, R17 ;  /* 0x0000001100037202 */ /* 0x000fe20000000f00 */
[----:B------:R-:W3:Y:S01]  /*68400*/  LDL.LU R16, [R1+0x600] ;  /* 0x0006000001107983 */ /* 0x000ee20000300800 */
[----:B------:R-:W-:-:S03]  /*68410*/  MOV R2, R18 ;  /* 0x0000001200027202 */ /* 0x000fc60000000f00 */
[----:B------:R-:W3:Y:S04]  /*68420*/  LDL.LU R17, [R1+0x604] ;  /* 0x0006040001117983 */ /* 0x000ee80000300800 */
[----:B------:R-:W3:Y:S04]  /*68430*/  LDL.LU R18, [R1+0x608] ;  /* 0x0006080001127983 */ /* 0x000ee80000300800 */
[----:B------:R-:W3:Y:S04]  /*68440*/  LDL.LU R19, [R1+0x60c] ;  /* 0x00060c0001137983 */ /* 0x000ee80000300800 */
[----:B------:R-:W-:Y:S04]  /*68450*/  STL [R1+0x2ea4], R0 ;  /* 0x002ea40001007387 */ /* 0x000fe80000100800 */
[----:B------:R-:W-:Y:S04]  /*68460*/  STL [R1+0x2ea0], R2 ;  /* 0x002ea00201007387 */ /* 0x000fe80000100800 */
[----:B------:R-:W-:Y:S04]  /*68470*/  STL [R1+0x2e9c], R3 ;  /* 0x002e9c0301007387 */ /* 0x000fe80000100800 */
[----:B------:R-:W-:Y:S01]  /*68480*/  STL [R1+0x2e98], R28 ;  /* 0x002e981c01007387 */ /* 0x000fe20000100800 */
[----:B--2---:R-:W-:Y:S03]  /*68490*/  HMMA.16816.F32.BF16 R20, R8, R22, R12 ;  /* 0x000000160814723c */ /* 0x004fe6000004180c */
[----:B------:R-:W2:Y:S04]  /*684a0*/  LDL.LU.64 R14, [R1+0x36f8] ;  /* 0x0036f800010e7983 */ /* 0x000ea80000300a00 */
[----:B------:R-:W2:Y:S11]  /*684b0*/  LDL.LU.64 R12, [R1+0x36f0] ;  /* 0x0036f000010c7983 */ /* 0x000eb60000300a00 */
[----:B------:R-:W-:Y:S05]  /*684c0*/  @!UPT UIADD3 URZ, URZ, URZ, URZ ;  /* 0x0000003f3f3ff290 */ /* 0x000fea000fffe03f */
[----:B------:R-:W-:Y:S01]  /*684d0*/  STL.64 [R1+0xb0], R20 ;  /* 0x0000b01401007387 */ /* 0x000fe20000100a00 */
[----:B------:R-:W-:-:S03]  /*684e0*/  MOV R29, R23 ;  /* 0x00000017001d7202 */ /* 0x000fc60000000f00 */
[----:B------:R0:W-:Y:S04]  /*684f0*/  STL [R1+0xb8], R22 ;  /* 0x0000b81601007387 */ /* 0x0001e80000100800 */
[----:B0-----:R-:W2:Y:S04]  /*68500*/  LDL.LU.64 R22, [R1+0x36e8] ;  /* 0x0036e80001167983 */ /* 0x001ea80000300a00 */
[----:B------:R-:W-:Y:S01]  /*68510*/  STL [R1+0x2f30], R29 ;  /* 0x002f301d01007387 */ /* 0x000fe20000100800 */
[C---:B--2---:R-:W-:Y:S03]  /*68520*/  HMMA.16816.F32.BF16 R20, R8.reuse, R22, R12 ;  /* 0x000000160814723c */ /* 0x044fe6000004180c */
[----:B------:R-:W2:Y:S04]  /*68530*/  LDL.LU.64 R14, [R1+0x36e0] ;  /* 0x0036e000010e7983 */ /* 0x000ea80000300a00 */
[----:B------:R-:W2:Y:S11]  /*68540*/  LDL.LU.64 R12, [R1+0x36d8] ;  /* 0x0036d800010c7983 */ /* 0x000eb60000300a00 */
[----:B------:R-:W-:Y:S05]  /*68550*/  @!UPT UIADD3 URZ, URZ, URZ, URZ ;  /* 0x0000003f3f3ff290 */ /* 0x000fea000fffe03f */
        /* <DEDUP_REMOVED lines=52> */
[----:B--2---:R-:W-:Y:S02]  /*688a0*/  HMMA.16816.F32.BF16 R8, R8, R22, R12 ;  /* 0x000000160808723c */ /* 0x004fe4000004180c */
[----:B------:R-:W3:Y:S04]  /*688b0*/  LDL.LU.64 R14, [R1+0x3620] ;  /* 0x00362000010e7983 */ /* 0x000ee80000300a00 */
[----:B------:R-:W3:Y:S04]  /*688c0*/  LDL.LU.64 R12, [R1+0x3618] ;  /* 0x00361800010c7983 */ /* 0x000ee80000300a00 */
[----:B------:R-:W2:Y:S04]  /*688d0*/  LDL.LU.64 R22, [R1+0x3610] ;  /* 0x0036100001167983 */ /* 0x000ea80000300a00 */
[----:B------:R-:W2:Y:S09]  /*688e0*/  LDL.LU.64 R20, [R1+0x3608] ;  /* 0x0036080001147983 */ /* 0x000eb20000300a00 */
[----:B------:R-:W-:Y:S04]  /*688f0*/  STL.64 [R1+0x9b0], R8 ;  /* 0x0009b00801007387 */ /* 0x000fe80000100a00 */
[----:B------:R0:W-:Y:S04]  /*68900*/  STL.64 [R1+0x9b8], R10 ;  /* 0x0009b80a01007387 */ /* 0x0001e80000100a00 */
[----:B0-----:R-:W3:Y:S04]  /*68910*/  LDL.LU.64 R10, [R1+0x3600] ;  /* 0x00360000010a7983 */ /* 0x001ee80000300a00 */
[----:B------:R-:W3:Y:S02]  /*68920*/  LDL.LU.64 R8, [R1+0x35f8] ;  /* 0x0035f80001087983 */ /* 0x000ee40000300a00 */
[C---:B---3--:R-:W-:Y:S11]  /*68930*/  HMMA.16816.F32.BF16 R12, R8.reuse, R24, R12 ;  /* 0x00000018080c723c */ /* 0x048ff6000004180c */
[----:B------:R-:W-:Y:S11]  /*68940*/  @!UPT UIADD3 URZ, URZ, URZ, URZ ;  /* 0x0000003f3f3ff290 */ /* 0x000ff6000fffe03f */
[----:B------:R-:W-:Y:S01]  /*68950*/  @!UPT UIADD3 URZ, URZ, URZ, URZ ;  /* 0x0000003f3f3ff290 */ /* 0x000fe2000fffe03f */
[----:B------:R0:W-:Y:S04]  /*68960*/  STL.64 [R1+0x9a0], R12 ;  /* 0x0009a00c01007387 */ /* 0x0001e80000100a00 */
[----:B------:R-:W-:Y:S01]  /*68970*/  STL.64 [R1+0x9a8], R14 ;  /* 0x0009a80e01007387 */ /* 0x000fe20000100a00 */
[----:B0-----:R-:W-:Y:S02]  /*68980*/  MOV R13, R24 ;  /* 0x00000018000d7202 */ /* 0x001fe40000000f00 */
[----:B------:R-:W-:Y:S02]  /*68990*/  MOV R12, R25 ;  /* 0x00000019000c7202 */ /* 0x000fe40000000f00 */
[----:B------:R-:W2:Y:S02]  /*689a0*/  LDL.LU.64 R24, [R1+0x35f0] ;  /* 0x0035f00001187983 */ /* 0x000ea40000300a00 */
[----:B--2---:R-:W-:Y:S01]  /*689b0*/  HMMA.16816.F32.BF16 R20, R8, R24, R20 ;  /* 0x000000180814723c */ /* 0x004fe20000041814 */
[----:B------:R-:W-:Y:S11]  /*689c0*/  IMAD.MOV.U32 R3, RZ, RZ, R25 ;  /* 0x000000ffff037224 */ /* 0x000ff600078e0019 */
[----:B------:R-:W-:Y:S11]  /*689d0*/  @!UPT UIADD3 URZ, URZ, URZ, URZ ;  /* 0x0000003f3f3ff290 */ /* 0x000ff6000fffe03f */
[----:B------:R0:W-:Y:S04]  /*689e0*/  STL.64 [R1+0x990], R20 ;  /* 0x0009901401007387 */ /* 0x0001e80000100a00 */
[----:B------:R1:W-:Y:S04]  /*689f0*/  STL.64 [R1+0x998], R22 ;  /* 0x0009981601007387 */ /* 0x0003e80000100a00 */
[----:B0-----:R-:W2:Y:S01]  /*68a00*/  LDL.LU.64 R20, [R1+0x35e8] ;  /* 0x0035e80001147983 */ /* 0x001ea20000300a00 */
[----:B-1----:R-:W-:-:S03]  /*68a10*/  MOV R22, R24 ;  /* 0x0000001800167202 */ /* 0x002fc60000000f00 */
[----:B------:R-:W4:Y:S04]  /*68a20*/  LDL.LU.64 R24, [R1+0x35e0] ;  /* 0x0035e00001187983 */ /* 0x000f280000300a00 */
[----:B------:R-:W-:Y:S01]  /*68a30*/  STL [R1+0x3580], R22 ;  /* 0x0035801601007387 */ /* 0x000fe20000100800 */
[----:B----4-:R-:W-:Y:S03]  /*68a40*/  HMMA.16816.F32.BF16 R4, R8, R24, R4 ;  /* 0x000000180804723c */ /* 0x010fe60000041804 */
[----:B--2---:R0:W-:Y:S04]  /*68a50*/  STL.64 [R1+0x3578], R20 ;  /* 0x0035781401007387 */ /* 0x0041e80000100a00 */
[----:B0-----:R-:W2:Y:S11]  /*68a60*/  LDL.64 R20, [R1+0x1a0] ;  /* 0x0001a00001147983 */ /* 0x001eb60000100a00 */
[----:B------:R-:W-:Y:S05]  /*68a70*/  @!UPT UIADD3 URZ, URZ, URZ, URZ ;  /* 0x0000003f3f3ff290 */ /* 0x000fea000fffe03f */
[----:B------:R0:W-:Y:S04]  /*68a80*/  STL.64 [R1+0x980], R4 ;  /* 0x0009800401007387 */ /* 0x0001e80000100a00 */
[----:B------:R1:W-:Y:S04]  /*68a90*/  STL.64 [R1+0x988], R6 ;  /* 0x0009880601007387 */ /* 0x0003e80000100a00 */
[----:B0-----:R-:W3:Y:S01]  /*68aa0*/  LDL.LU.64 R4, [R1+0x35d8] ;  /* 0x0035d80001047983 */ /* 0x001ee20000300a00 */
[----:B-1----:R-:W-:Y:S02]  /*68ab0*/  MOV R7, R24 ;  /* 0x0000001800077202 */ /* 0x002fe40000000f00 */
[----:B------:R-:W-:-:S02]  /*68ac0*/  MOV R6, R25 ;  /* 0x0000001900067202 */ /* 0x000fc40000000f00 */
[----:B------:R-:W4:Y:S04]  /*68ad0*/  LDL.LU.64 R24, [R1+0x35d0] ;  /* 0x0035d00001187983 */ /* 0x000f280000300a00 */
[----:B------:R-:W-:Y:S01]  /*68ae0*/  STL.64 [R1+0x35c0], R6 ;  /* 0x0035c00601007387 */ /* 0x000fe20000100a00 */
[----:B------:R-:W-:Y:S01]  /*68af0*/  MOV R15, R8 ;  /* 0x00000008000f7202 */ /* 0x000fe20000000f00 */
[----:B------:R-:W-:Y:S01]  /*68b00*/  IMAD.MOV.U32 R2, RZ, RZ, R10 ;  /* 0x000000ffff027224 */ /* 0x000fe200078e000a */
[----:B------:R-:W-:Y:S02]  /*68b10*/  MOV R14, R9 ;  /* 0x00000009000e7202 */ /* 0x000fe40000000f00 */
[----:B------:R-:W-:Y:S01]  /*68b20*/  MOV R0, R11 ;  /* 0x0000000b00007202 */ /* 0x000fe20000000f00 */
[----:B----4-:R-:W-:Y:S01]  /*68b30*/  HMMA.16816.F32.BF16 R16, R8, R24, R16 ;  /* 0x000000180810723c */ /* 0x010fe20000041810 */
[----:B---3--:R0:W-:Y:S04]  /*68b40*/  STL.64 [R1+0x35b8], R4 ;  /* 0x0035b80401007387 */ /* 0x0081e80000100a00 */
[----:B0-----:R-:W2:Y:S04]  /*68b50*/  LDL.LU R4, [R1+0x5f0] ;  /* 0x0005f00001047983 */ /* 0x001ea80000300800 */
[----:B------:R-:W2:Y:S04]  /*68b60*/  LDL.LU R5, [R1+0x5f4] ;  /* 0x0005f40001057983 */ /* 0x000ea80000300800 */
[----:B------:R-:W2:Y:S04]  /*68b70*/  LDL.LU R6, [R1+0x5f8] ;  /* 0x0005f80001067983 */ /* 0x000ea80000300800 */
[----:B------:R-:W2:Y:S06]  /*68b80*/  LDL.LU R7, [R1+0x5fc] ;  /* 0x0005fc0001077983 */ /* 0x000eac0000300800 */
[----:B------:R0:W-:Y:S04]  /*68b90*/  STL.64 [R1+0x970], R16 ;  /* 0x0009701001007387 */ /* 0x0001e80000100a00 */
[----:B------:R-:W-:Y:S04]  /*68ba0*/  STL.64 [R1+0x978], R18 ;  /* 0x0009781201007387 */ /* 0x000fe80000100a00 */
[----:B0-----:R-:W3:Y:S04]  /*68bb0*/  LDL.LU.64 R16, [R1+0x35c8] ;  /* 0x0035c80001107983 */ /* 0x001ee80000300a00 */
[----:B------:R-:W-:Y:S04]  /*68bc0*/  STL.64 [R1+0x34d0], R24 ;  /* 0x0034d01801007387 */ /* 0x000fe80000100a00 */
[----:B------:R-:W4:Y:S04]  /*68bd0*/  LDL.LU R8, [R1+0x70] ;  /* 0x0000700001087983 */ /* 0x000f280000300800 */
[----:B------:R-:W4:Y:S04]  /*68be0*/  LDL.LU R9, [R1+0x74] ;  /* 0x0000740001097983 */ /* 0x000f280000300800 */
[----:B------:R-:W2:Y:S04]  /*68bf0*/  LDL.LU R10, [R1+0x78] ;  /* 0x00007800010a7983 */ /* 0x000ea80000300800 */
[----:B------:R-:W2:Y:S04]  /*68c00*/  LDL.LU R11, [R1+0x7c] ;  /* 0x00007c00010b7983 */ /* 0x000ea80000300800 */
[----:B--2---:R-:W-:Y:S04]  /*68c10*/  STL.64 [R1+0x3400], R10 ;  /* 0x0034000a01007387 */ /* 0x004fe80000100a00 */
[----:B----4-:R0:W-:Y:S04]  /*68c20*/  STL.64 [R1+0x33f8], R8 ;  /* 0x0033f80801007387 */ /* 0x0101e80000100a00 */
[----:B0-----:R-:W2:Y:S04]  /*68c30*/  LDL.LU R8, [R1+0x80] ;  /* 0x0000800001087983 */ /* 0x001ea80000300800 */
[----:B------:R-:W2:Y:S04]  /*68c40*/  LDL.LU R9, [R1+0x84] ;  /* 0x0000840001097983 */ /* 0x000ea80000300800 */
[----:B------:R-:W4:Y:S04]  /*68c50*/  LDL.LU R10, [R1+0x88] ;  /* 0x00008800010a7983 */ /* 0x000f280000300800 */
[----:B------:R-:W4:Y:S01]  /*68c60*/  LDL.LU R11, [R1+0x8c] ;  /* 0x00008c00010b7983 */ /* 0x000f220000300800 */
[----:B------:R-:W-:-:S02]  /*68c70*/  MOV R24, R13 ;  /* 0x0000000d00187202 */ /* 0x000fc40000000f00 */
[----:B------:R-:W-:Y:S01]  /*68c80*/  MOV R25, R12 ;  /* 0x0000000c00197202 */ /* 0x000fe20000000f00 */
[----:B----4-:R0:W-:Y:S04]  /*68c90*/  STL.64 [R1+0x34e8], R10 ;  /* 0x0034e80a01007387 */ /* 0x0101e80000100a00 */
[----:B--2---:R1:W-:Y:S01]  /*68ca0*/  STL.64 [R1+0x34e0], R8 ;  /* 0x0034e00801007387 */ /* 0x0043e20000100a00 */
[----:B0-----:R-:W-:Y:S01]  /*68cb0*/  MOV R10, R2 ;  /* 0x00000002000a7202 */ /* 0x001fe20000000f00 */
[----:B------:R-:W-:Y:S01]  /*68cc0*/  IMAD.MOV.U32 R11, RZ, RZ, R0 ;  /* 0x000000ffff0b7224 */ /* 0x000fe200078e0000 */
[----:B-1----:R-:W-:Y:S02]  /*68cd0*/  MOV R8, R15 ;  /* 0x0000000f00087202 */ /* 0x002fe40000000f00 */
[----:B------:R-:W-:-:S07]  /*68ce0*/  MOV R9, R14 ;  /* 0x0000000e00097202 */ /* 0x000fce0000000f00 */
[----:B------:R-:W-:Y:S11]  /*68cf0*/  HMMA.16816.F32.BF16 R4, R8, R20, R4 ;  /* 0x000000140804723c */ /* 0x000ff60000041804 */
[----:B------:R-:W-:Y:S11]  /*68d00*/  @!UPT UIADD3 URZ, URZ, URZ, URZ ;  /* 0x0000003f3f3ff290 */ /* 0x000ff6000fffe03f */
[----:B------:R-:W-:Y:S01]  /*68d10*/  @!UPT UIADD3 URZ, URZ, URZ, URZ ;  /* 0x0000003f3f3ff290 */ /* 0x000fe2000fffe03f */
[----:B------:R-:W-:Y:S04]  /*68d20*/  STL.64 [R1+0x960], R4 ;  /* 0x0009600401007387 */ /* 0x000fe80000100a00 */
[----:B------:R-:W-:Y:S04]  /*68d30*/  STL.64 [R1+0x968], R6 ;  /* 0x0009680601007387 */ /* 0x000fe80000100a00 */
[----:B------:R0:W-:Y:S04]  /*68d40*/  STL.64 [R1+0x34f0], R24 ;  /* 0x0034f01801007387 */ /* 0x0001e80000100a00 */
[----:B0-----:R-:W2:Y:S04]  /*68d50*/  LDL.LU R24, [R1+0x540] ;  /* 0x0005400001187983 */ /* 0x001ea80000300800 */
[----:B------:R-:W2:Y:S04]  /*68d60*/  LDL.LU R25, [R1+0x544] ;  /* 0x0005440001197983 */ /* 0x000ea80000300800 */
[----:B------:R-:W4:Y:S04]  /*68d70*/  LDL.LU R26, [R1+0x548] ;  /* 0x00054800011a7983 */ /* 0x000f280000300800 */
[----:B------:R-:W4:Y:S04]  /*68d80*/  LDL.LU R27, [R1+0x54c] ;  /* 0x00054c00011b7983 */ /* 0x000f280000300800 */
[----:B----4-:R-:W-:Y:S04]  /*68d90*/  STL.64 [R1+0x3500], R26 ;  /* 0x0035001a01007387 */ /* 0x010fe80000100a00 */
[----:B--2---:R0:W-:Y:S04]  /*68da0*/  STL.64 [R1+0x34f8], R24 ;  /* 0x0034f81801007387 */ /* 0x0041e80000100a00 */
[----:B0-----:R-:W2:Y:S04]  /*68db0*/  LDL R24, [R1+0x100] ;  /* 0x0001000001187983 */ /* 0x001ea80000100800 */
[----:B------:R-:W2:Y:S04]  /*68dc0*/  LDL R25, [R1+0x104] ;  /* 0x0001040001197983 */ /* 0x000ea80000100800 */
[----:B--2---:R0:W-:Y:S04]  /*68dd0*/  STL.64 [R1+0x3518], R24 ;  /* 0x0035181801007387 */ /* 0x0041e80000100a00 */
[----:B0-----:R-:W2:Y:S04]  /*68de0*/  LDL R24, [R1+0x110] ;  /* 0x0001100001187983 */ /* 0x001ea80000100800 */
[----:B------:R-:W2:Y:S04]  /*68df0*/  LDL R25, [R1+0x114] ;  /* 0x0001140001197983 */ /* 0x000ea80000100800 */
[----:B--2---:R0:W-:Y:S04]  /*68e00*/  STL.64 [R1+0x3528], R24 ;  /* 0x0035281801007387 */ /* 0x0041e80000100a00 */
[----:B0-----:R-:W2:Y:S04]  /*68e10*/  LDL R24, [R1+0x120] ;  /* 0x0001200001187983 */ /* 0x001ea80000100800 */
[----:B------:R-:W2:Y:S04]  /*68e20*/  LDL R25, [R1+0x124] ;  /* 0x0001240001197983 */ /* 0x000ea80000100800 */
[----:B--2---:R0:W-:Y:S04]  /*68e30*/  STL.64 [R1+0x3540], R24 ;  /* 0x0035401801007387 */ /* 0x0041e80000100a00 */
[----:B------:R-:W2:Y:S04]  /*68e40*/  LDL.LU R12, [R1+0x560] ;  /* 0x00056000010c7983 */ /* 0x000ea80000300800 */
[----:B------:R-:W2:Y:S04]  /*68e50*/  LDL.LU R13, [R1+0x564] ;  /* 0x00056400010d7983 */ /* 0x000ea80000300800 */
[----:B------:R-:W4:Y:S04]  /*68e60*/  LDL.LU R14, [R1+0x568] ;  /* 0x00056800010e7983 */ /* 0x000f280000300800 */
[----:B------:R-:W4:Y:S04]  /*68e70*/  LDL.LU R15, [R1+0x56c] ;  /* 0x00056c00010f7983 */ /* 0x000f280000300800 */
[----:B0-----:R-:W2:Y:S04]  /*68e80*/  LDL R24, [R1+0x130] ;  /* 0x0001300001187983 */ /* 0x001ea80000100800 */
[----:B------:R-:W2:Y:S04]  /*68e90*/  LDL R25, [R1+0x134] ;  /* 0x0001340001197983 */ /* 0x000ea80000100800 */
[----:B--2---:R-:W-:Y:S04]  /*68ea0*/  STL.64 [R1+0x3558], R24 ;  /* 0x0035581801007387 */ /* 0x004fe80000100a00 */
[----:B----4-:R-:W-:Y:S04]  /*68eb0*/  STL.64 [R1+0x3538], R14 ;  /* 0x0035380e01007387 */ /* 0x010fe80000100a00 */
[----:B------:R0:W-:Y:S04]  /*68ec0*/  STL.64 [R1+0x3530], R12 ;  /* 0x0035300c01007387 */ /* 0x0001e80000100a00 */
[----:B0-----:R-:W2:Y:S04]  /*68ed0*/  LDL.LU R12, [R1+0x570] ;  /* 0x00057000010c7983 */ /* 0x001ea80000300800 */
[----:B------:R-:W2:Y:S04]  /*68ee0*/  LDL.LU R13, [R1+0x574] ;  /* 0x00057400010d7983 */ /* 0x000ea80000300800 */
[----:B------:R-:W4:Y:S04]  /*68ef0*/  LDL.LU R14, [R1+0x578] ;  /* 0x00057800010e7983 */ /* 0x000f280000300800 */
[----:B------:R-:W4:Y:S04]  /*68f00*/  LDL.LU R15, [R1+0x57c] ;  /* 0x00057c00010f7983 */ /* 0x000f280000300800 */
[----:B------:R-:W2:Y:S04]  /*68f10*/  LDL R24, [R1+0x140] ;  /* 0x0001400001187983 */ /* 0x000ea80000100800 */
[----:B------:R-:W2:Y:S04]  /*68f20*/  LDL R25, [R1+0x144] ;  /* 0x0001440001197983 */ /* 0x000ea80000100800 */
[----:B--2---:R0:W-:Y:S04]  /*68f30*/  STL.64 [R1+0x3570], R24 ;  /* 0x0035701801007387 */ /* 0x0041e80000100a00 */
[----:B0-----:R-:W2:Y:S04]  /*68f40*/  LDL.LU R24, [R1+0x5a0] ;  /* 0x0005a00001187983 */ /* 0x001ea80000300800 */
[----:B------:R-:W2:Y:S04]  /*68f50*/  LDL.LU R25, [R1+0x5a4] ;  /* 0x0005a40001197983 */ /* 0x000ea80000300800 */
[----:B------:R-:W2:Y:S04]  /*68f60*/  LDL.LU R26, [R1+0x5a8] ;  /* 0x0005a800011a7983 */ /* 0x000ea80000300800 */
[----:B------:R-:W2:Y:S01]  /*68f70*/  LDL.LU R27, [R1+0x5ac] ;  /* 0x0005ac00011b7983 */ /* 0x000ea20000300800 */
[----:B------:R-:W-:-:S02]  /*68f80*/  MOV R2, R20 ;  /* 0x0000001400027202 */ /* 0x000fc40000000f00 */
[----:B------:R-:W-:Y:S01]  /*68f90*/  MOV R0, R21 ;  /* 0x0000001500007202 */ /* 0x000fe20000000f00 */
[----:B--2---:R-:W-:Y:S04]  /*68fa0*/  STL.64 [R1+0x3590], R26 ;  /* 0x0035901a01007387 */ /* 0x004fe80000100a00 */
[----:B------:R0:W-:Y:S04]  /*68fb0*/  STL.64 [R1+0x3588], R24 ;  /* 0x0035881801007387 */ /* 0x0001e80000100a00 */
[----:B------:R-:W2:Y:S04]  /*68fc0*/  LDL R20, [R1+0x160] ;  /* 0x0001600001147983 */ /* 0x000ea80000100800 */
[----:B------:R-:W2:Y:S04]  /*68fd0*/  LDL R21, [R1+0x164] ;  /* 0x0001640001157983 */ /* 0x000ea80000100800 */
[----:B------:R-:W3:Y:S04]  /*68fe0*/  LDL.LU R4, [R1+0x5e0] ;  /* 0x0005e00001047983 */ /* 0x000ee80000300800 */
[----:B------:R-:W3:Y:S04]  /*68ff0*/  LDL.LU R5, [R1+0x5e4] ;  /* 0x0005e40001057983 */ /* 0x000ee80000300800 */
[----:B------:R-:W3:Y:S04]  /*69000*/  LDL.LU R6, [R1+0x5e8] ;  /* 0x0005e80001067983 */ /* 0x000ee80000300800 */
[----:B------:R-:W3:Y:S04]  /*69010*/  LDL.LU R7, [R1+0x5ec] ;  /* 0x0005ec0001077983 */ /* 0x000ee80000300800 */
[----:B--2---:R1:W-:Y:S04]  /*69020*/  STL.64 [R1+0x3598], R20 ;  /* 0x0035981401007387 */ /* 0x0043e80000100a00 */
[----:B0-----:R-:W2:Y:S04]  /*69030*/  LDL.LU R24, [R1+0x5b0] ;  /* 0x0005b00001187983 */ /* 0x001ea80000300800 */
[----:B------:R-:W2:Y:S04]  /*69040*/  LDL.LU R25, [R1+0x5b4] ;  /* 0x0005b40001197983 */ /* 0x000ea80000300800 */
[----:B------:R-:W2:Y:S04]  /*69050*/  LDL.LU R26, [R1+0x5b8] ;  /* 0x0005b800011a7983 */ /* 0x000ea80000300800 */
[----:B------:R-:W2:Y:S04]  /*69060*/  LDL.LU R27, [R1+0x5bc] ;  /* 0x0005bc00011b7983 */ /* 0x000ea80000300800 */
[----:B--2---:R-:W-:Y:S04]  /*69070*/  STL.64 [R1+0x35a8], R26 ;  /* 0x0035a81a01007387 */ /* 0x004fe80000100a00 */
[----:B------:R-:W-:Y:S04]  /*69080*/  STL.64 [R1+0x35a0], R24 ;  /* 0x0035a01801007387 */ /* 0x000fe80000100a00 */
[----:B-1----:R-:W2:Y:S04]  /*69090*/  LDL R20, [R1+0x170] ;  /* 0x0001700001147983 */ /* 0x002ea80000100800 */
[----:B------:R-:W2:Y:S01]  /*690a0*/  LDL R21, [R1+0x174] ;  /* 0x0001740001157983 */ /* 0x000ea20000100800 */
[----:B---3--:R-:W-:Y:S03]  /*690b0*/  HMMA.16816.F32.BF16 R4, R8, R16, R4 ;  /* 0x000000100804723c */ /* 0x008fe60000041804 */
[----:B--2---:R0:W-:Y:S04]  /*690c0*/  STL.64 [R1+0x35b0], R20 ;  /* 0x0035b01401007387 */ /* 0x0041e80000100a00 */
[----:B0-----:R-:W2:Y:S04]  /*690d0*/  LDL.LU R20, [R1+0x5d0] ;  /* 0x0005d00001147983 */ /* 0x001ea80000300800 */
[----:B------:R-:W2:Y:S04]  /*690e0*/  LDL.LU R21, [R1+0x5d4] ;  /* 0x0005d40001157983 */ /* 0x000ea80000300800 */
[----:B------:R-:W2:Y:S04]  /*690f0*/  LDL.LU R22, [R1+0x5d8] ;  /* 0x0005d80001167983 */ /* 0x000ea80000300800 */
[----:B------:R-:W2:Y:S04]  /*69100*/  LDL.LU R23, [R1+0x5dc] ;  /* 0x0005dc0001177983 */ /* 0x000ea80000300800 */
[----:B------:R-:W3:Y:S04]  /*69110*/  LDL.LU R24, [R1+0x5c0] ;  /* 0x0005c00001187983 */ /* 0x000ee80000300800 */
[----:B------:R-:W3:Y:S04]  /*69120*/  LDL.LU R25, [R1+0x5c4] ;  /* 0x0005c40001197983 */ /* 0x000ee80000300800 */
[----:B------:R-:W3:Y:S04]  /*69130*/  LDL.LU R26, [R1+0x5c8] ;  /* 0x0005c800011a7983 */ /* 0x000ee80000300800 */
[----:B------:R-:W3:Y:S04]  /*69140*/  LDL.LU R27, [R1+0x5cc] ;  /* 0x0005cc00011b7983 */ /* 0x000ee80000300800 */
[----:B----4-:R-:W-:Y:S04]  /*69150*/  STL.64 [R1+0x3550], R14 ;  /* 0x0035500e01007387 */ /* 0x010fe80000100a00 */
[----:B------:R0:W-:Y:S04]  /*69160*/  STL.64 [R1+0x3548], R12 ;  /* 0x0035480c01007387 */ /* 0x0001e80000100a00 */
[----:B0-----:R-:W4:Y:S04]  /*69170*/  LDL.LU R12, [R1+0x580] ;  /* 0x00058000010c7983 */ /* 0x001f280000300800 */
[----:B------:R-:W4:Y:S04]  /*69180*/  LDL.LU R13, [R1+0x584] ;  /* 0x00058400010d7983 */ /* 0x000f280000300800 */
[----:B------:R-:W2:Y:S04]  /*69190*/  LDL.LU R14, [R1+0x588] ;  /* 0x00058800010e7983 */ /* 0x000ea80000300800 */
[----:B------:R-:W2:Y:S04]  /*691a0*/  LDL.LU R15, [R1+0x58c] ;  /* 0x00058c00010f7983 */ /* 0x000ea80000300800 */
[----:B--2---:R-:W-:Y:S04]  /*691b0*/  STL.64 [R1+0x3568], R14 ;  /* 0x0035680e01007387 */ /* 0x004fe80000100a00 */
[----:B----4-:R0:W-:Y:S04]  /*691c0*/  STL.64 [R1+0x3560], R12 ;  /* 0x0035600c01007387 */ /* 0x0101e80000100a00 */
[----:B0-----:R-:W2:Y:S04]  /*691d0*/  LDL.LU R12, [R1+0x590] ;  /* 0x00059000010c7983 */ /* 0x001ea80000300800 */
[----:B------:R-:W2:Y:S04]  /*691e0*/  LDL.LU R13, [R1+0x594] ;  /* 0x00059400010d7983 */ /* 0x000ea80000300800 */
[----:B------:R-:W2:Y:S04]  /*691f0*/  LDL.LU R14, [R1+0x598] ;  /* 0x00059800010e7983 */ /* 0x000ea80000300800 */
[----:B------:R-:W2:Y:S04]  /*69200*/  LDL.LU R15, [R1+0x59c] ;  /* 0x00059c00010f7983 */ /* 0x000ea80000300800 */
[----:B------:R-:W-:Y:S04]  /*69210*/  STL.64 [R1+0x950], R4 ;  /* 0x0009500401007387 */ /* 0x000fe80000100a00 */
[----:B------:R0:W-:Y:S04]  /*69220*/  STL.64 [R1+0x958], R6 ;  /* 0x0009580601007387 */ /* 0x0001e80000100a00 */
[----:B0-----:R-:W4:Y:S04]  /*69230*/  LDL.LU.64 R6, [R1+0x35c0] ;  /* 0x0035c00001067983 */ /* 0x001f280000300a00 */
[----:B------:R-:W2:Y:S04]  /*69240*/  LDL.LU.64 R4, [R1+0x35b8] ;  /* 0x0035b80001047983 */ /* 0x000ea80000300a00 */
[----:B------:R4:W-:Y:S02]  /*69250*/  STL.64 [R1+0x34a8], R16 ;  /* 0x0034a81001007387 */ /* 0x0009e40000100a00 */
[----:B----4-:R-:W-:Y:S01]  /*69260*/  IMAD.MOV.U32 R16, RZ, RZ, R7 ;  /* 0x000000ffff107224 */ /* 0x010fe200078e0007 */
[----:B------:R-:W-:-:S05]  /*69270*/  MOV R17, R6 ;  /* 0x0000000600117202 */ /* 0x000fca0000000f00 */
[----:B------:R0:W-:Y:S04]  /*69280*/  STL.64 [R1+0x34d8], R16 ;  /* 0x0034d81001007387 */ /* 0x0001e80000100a00 */
[----:B0-----:R-:W4:Y:S04]  /*69290*/  LDL.LU R16, [R1+0x530] ;  /* 0x0005300001107983 */ /* 0x001f280000300800 */
[----:B------:R-:W4:Y:S04]  /*692a0*/  LDL.LU R17, [R1+0x534] ;  /* 0x0005340001117983 */ /* 0x000f280000300800 */
[----:B------:R-:W3:Y:S04]  /*692b0*/  LDL.LU R18, [R1+0x538] ;  /* 0x0005380001127983 */ /* 0x000ee80000300800 */
[----:B------:R-:W3:Y:S01]  /*692c0*/  LDL.LU R19, [R1+0x53c] ;  /* 0x00053c0001137983 */ /* 0x000ee20000300800 */
[C---:B--2---:R-:W-:Y:S03]  /*692d0*/  HMMA.16816.F32.BF16 R20, R8.reuse, R4, R20 ;  /* 0x000000040814723c */ /* 0x044fe60000041814 */
[----:B---3--:R-:W-:Y:S04]  /*692e0*/  STL.64 [R1+0x3510], R18 ;  /* 0x0035101201007387 */ /* 0x008fe80000100a00 */
[----:B----4-:R0:W-:Y:S04]  /*692f0*/  STL.64 [R1+0x3508], R16 ;  /* 0x0035081001007387 */ /* 0x0101e80000100a00 */
[----:B0-----:R-:W2:Y:S04]  /*69300*/  LDL.LU R16, [R1+0x550] ;  /* 0x0005500001107983 */ /* 0x001ea80000300800 */
[----:B------:R-:W2:Y:S04]  /*69310*/  LDL.LU R17, [R1+0x554] ;  /* 0x0005540001117983 */ /* 0x000ea80000300800 */
[----:B------:R-:W2:Y:S04]  /*69320*/  LDL.LU R18, [R1+0x558] ;  /* 0x0005580001127983 */ /* 0x000ea80000300800 */
[----:B------:R-:W2:Y:S04]  /*69330*/  LDL.LU R19, [R1+0x55c] ;  /* 0x00055c0001137983 */ /* 0x000ea80000300800 */
[----:B------:R0:W-:Y:S04]  /*69340*/  STL.64 [R1+0x940], R20 ;  /* 0x0009401401007387 */ /* 0x0001e80000100a00 */
[----:B------:R-:W-:Y:S04]  /*69350*/  STL.64 [R1+0x948], R22 ;  /* 0x0009481601007387 */ /* 0x000fe80000100a00 */
[----:B0-----:R-:W3:Y:S04]  /*69360*/  LDL.LU.64 R20, [R1+0x35b0] ;  /* 0x0035b00001147983 */ /* 0x001ee80000300a00 */
[----:B------:R0:W-:Y:S04]  /*69370*/  STL.64 [R1+0x34a0], R4 ;  /* 0x0034a00401007387 */ /* 0x0001e80000100a00 */
[----:B0-----:R-:W4:Y:S04]  /*69380*/  LDL.LU R4, [R1+0x510] ;  /* 0x0005100001047983 */ /* 0x001f280000300800 */
[----:B------:R-:W4:Y:S04]  /*69390*/  LDL.LU R5, [R1+0x514] ;  /* 0x0005140001057983 */ /* 0x000f280000300800 */
[----:B------:R-:W4:Y:S04]  /*693a0*/  LDL.LU R6, [R1+0x518] ;  /* 0x0005180001067983 */ /* 0x000f280000300800 */
[----:B------:R-:W4:Y:S01]  /*693b0*/  LDL.LU R7, [R1+0x51c] ;  /* 0x00051c0001077983 */ /* 0x000f220000300800 */
[C---:B---3--:R-:W-:Y:S03]  /*693c0*/  HMMA.16816.F32.BF16 R20, R8.reuse, R20, R24 ;  /* 0x000000140814723c */ /* 0x048fe60000041818 */
[----:B------:R-:W3:Y:S04]  /*693d0*/  LDL.LU.64 R26, [R1+0x35a8] ;  /* 0x0035a800011a7983 */ /* 0x000ee80000300a00 */
[----:B------:R-:W3:Y:S11]  /*693e0*/  LDL.LU.64 R24, [R1+0x35a0] ;  /* 0x0035a00001187983 */ /* 0x000ef60000300a00 */
[----:B------:R-:W-:Y:S05]  /*693f0*/  @!UPT UIADD3 URZ, URZ, URZ, URZ ;  /* 0x0000003f3f3ff290 */ /* 0x000fea000fffe03f */
[----:B------:R0:W-:Y:S04]  /*69400*/  STL.64 [R1+0x930], R20 ;  /* 0x0009301401007387 */ /* 0x0001e80000100a00 */
        /* <DEDUP_REMOVED lines=8> */
[----:B0-----:R-:W2:Y:S04]  /*69490*/  LDL.LU R22, [R1+0x3580] ;  /* 0x0035800001167983 */ /* 0x001ea80000300800 */
[----:B------:R-:W3:Y:S02]  /*694a0*/  LDL.LU.64 R20, [R1+0x3578] ;  /* 0x0035780001147983 */ /* 0x000ee40000300a00 */
[C---:B---3--:R-:W-:Y:S11]  /*694b0*/  HMMA.16816.F32.BF16 R24, R8.reuse, R20, R24 ;  /* 0x000000140818723c */ /* 0x048ff60000041818 */
[----:B------:R-:W-:Y:S11]  /*694c0*/  @!UPT UIADD3 URZ, URZ, URZ, URZ ;  /* 0x0000003f3f3ff290 */ /* 0x000ff6000fffe03f */
[----:B------:R-:W-:Y:S01]  /*694d0*/  @!UPT UIADD3 URZ, URZ, URZ, URZ ;  /* 0x0000003f3f3ff290 */ /* 0x000fe2000fffe03f */
[----:B------:R0:W-:Y:S04]  /*694e0*/  STL.64 [R1+0x910], R24 ;  /* 0x0009101801007387 */ /* 0x0001e80000100a00 */
[----:B------:R1:W-:Y:S04]  /*694f0*/  STL.64 [R1+0x918], R26 ;  /* 0x0009181a01007387 */ /* 0x0003e80000100a00 */
[----:B0-----:R-:W1:Y:S04]  /*69500*/  LDL.LU.64 R24, [R1+0x3570] ;  /* 0x0035700001187983 */ /* 0x001e680000300a00 */
[----:B------:R-:W-:Y:S01]  /*69510*/  STL.64 [R1+0x3478], R20 ;  /* 0x0034781401007387 */ /* 0x000fe20000100a00 */
[C---:B-1----:R-:W-:Y:S03]  /*69520*/  HMMA.16816.F32.BF16 R24, R8.reuse, R24, R12 ;  /* 0x000000180818723c */ /* 0x042fe6000004180c */
        /* <DEDUP_REMOVED lines=21> */
[----:B------:R-:W3:Y:S11]  /*69680*/  LDL.LU.64 R12, [R1+0x3520] ;  /* 0x00352000010c7983 */ /* 0x000ef60000300a00 */
[----:B------:R-:W-:Y:S10]  /*69690*/  @!UPT UIADD3 URZ, URZ, URZ, URZ ;  /* 0x0000003f3f3ff290 */ /* 0x000ff4000fffe03f */
[----:B------:R2:W-:Y:S01]  /*696a0*/  STL.64 [R1+0x878], R26 ;  /* 0x0008781a01007387 */ /* 0x0005e20000100a00 */
[----:B------:R-:W-:Y:S01]  /*696b0*/  MOV R14, R24 ;  /* 0x00000018000e7202 */ /* 0x000fe20000000f00 */
[----:B------:R-:W-:Y:S02]  /*696c0*/  IMAD.MOV.U32 R15, RZ, RZ, R25 ;  /* 0x000000ffff0f7224 */ /* 0x000fe400078e0019 */
[----:B------:R-:W2:Y:S02]  /*696d0*/  LDL.LU.64 R24, [R1+0x3518] ;  /* 0x0035180001187983 */ /* 0x000ea40000300a00 */
[C---:B--2---:R-:W-:Y:S02]  /*696e0*/  HMMA.16816.F32.BF16 R24, R8.reuse, R24, R16 ;  /* 0x000000180818723c */ /* 0x044fe40000041810 */
[----:B------:R-:W2:Y:S04]  /*696f0*/  LDL.LU.64 R18, [R1+0x3510] ;  /* 0x0035100001127983 */ /* 0x000ea80000300a00 */
[----:B------:R-:W2:Y:S11]  /*69700*/  LDL.LU.64 R16, [R1+0x3508] ;  /* 0x0035080001107983 */ /* 0x000eb60000300a00 */
[----:B------:R-:W-:Y:S06]  /*69710*/  @!UPT UIADD3 URZ, URZ, URZ, URZ ;  /* 0x0000003f3f3ff290 */ /* 0x000fec000fffe03f */
        /* <DEDUP_REMOVED lines=8> */
[----:B------:R0:W-:Y:S04]  /*697a0*/  STL.64 [R1+0x858], R10 ;  /* 0x0008580a01007387 */ /* 0x0001e80000100a00 */
[----:B0-----:R-:W2:Y:S04]  /*697b0*/  LDL.LU.64 R10, [R1+0x34e8] ;  /* 0x0034e800010a7983 */ /* 0x001ea80000300a00 */
[----:B------:R-:W2:Y:S04]  /*697c0*/  LDL.LU.64 R8, [R1+0x34e0] ;  /* 0x0034e00001087983 */ /* 0x000ea80000300a00 */
[----:B------:R-:W-:Y:S04]  /*697d0*/  STL.64 [R1+0x3418], R14 ;  /* 0x0034180e01007387 */ /* 0x000fe80000100a00 */
[----:B------:R0:W-:Y:S04]  /*697e0*/  STL.64 [R1+0x3410], R12 ;  /* 0x0034100c01007387 */ /* 0x0001e80000100a00 */
[----:B0-----:R-:W3:Y:S04]  /*697f0*/  LDL.LU R12, [R1+0x520] ;  /* 0x00052000010c7983 */ /* 0x001ee80000300800 */
[----:B------:R-:W3:Y:S04]  /*69800*/  LDL.LU R13, [R1+0x524] ;  /* 0x00052400010d7983 */ /* 0x000ee80000300800 */
[----:B------:R-:W3:Y:S04]  /*69810*/  LDL.LU R14, [R1+0x528] ;  /* 0x00052800010e7983 */ /* 0x000ee80000300800 */
[----:B------:R-:W3:Y:S01]  /*69820*/  LDL.LU R15, [R1+0x52c] ;  /* 0x00052c00010f7983 */ /* 0x000ee20000300800 */
[----:B------:R-:W-:-:S02]  /*69830*/  MOV R20, R22 ;  /* 0x0000001600147202 */ /* 0x000fc40000000f00 */
[----:B------:R-:W-:Y:S01]  /*69840*/  MOV R21, R3 ;  /* 0x0000000300157202 */ /* 0x000fe20000000f00 */
[C---:B--2---:R-:W-:Y:S01]  /*69850*/  HMMA.16816.F32.BF16 R24, R8.reuse, R24, R16 ;  /* 0x000000180818723c */ /* 0x044fe20000041810 */
[----:B------:R-:W4:Y:S11]  /*69860*/  LDL.LU.64 R16, [R1+0x34d8] ;  /* 0x0034d80001107983 */ /* 0x000f360000300a00 */
[----:B------:R-:W-:Y:S11]  /*69870*/  @!UPT UIADD3 URZ, URZ, URZ, URZ ;  /* 0x0000003f3f3ff290 */ /* 0x000ff6000fffe03f */
[----:B------:R0:W-:Y:S04]  /*69880*/  STL.64 [R1+0x840], R24 ;  /* 0x0008401801007387 */ /* 0x0001e80000100a00 */
[----:B------:R-:W-:Y:S01]  /*69890*/  STL.64 [R1+0x848], R26 ;  /* 0x0008481a01007387 */ /* 0x000fe20000100a00 */
[C---:B---3--:R-:W-:Y:S03]  /*698a0*/  HMMA.16816.F32.BF16 R20, R8.reuse, R20, R12 ;  /* 0x000000140814723c */ /* 0x048fe6000004180c */
[----:B0-----:R-:W2:Y:S04]  /*698b0*/  LDL.LU.64 R24, [R1+0x34d0] ;  /* 0x0034d00001187983 */ /* 0x001ea80000300a00 */
[----:B------:R-:W3:Y:S11]  /*698c0*/  LDL.64 R12, [R1+0x110] ;  /* 0x00011000010c7983 */ /* 0x000ef60000100a00 */
[----:B------:R-:W-:Y:S05]  /*698d0*/  @!UPT UIADD3 URZ, URZ, URZ, URZ ;  /* 0x0000003f3f3ff290 */ /* 0x000fea000fffe03f */
[----:B------:R-:W-:Y:S04]  /*698e0*/  STL.64 [R1+0x830], R20 ;  /* 0x0008301401007387 */ /* 0x000fe80000100a00 */
[----:B------:R-:W-:Y:S01]  /*698f0*/  STL.64 [R1+0x838], R22 ;  /* 0x0008381601007387 */ /* 0x000fe20000100a00 */
[C---:B----4-:R-:W-:Y:S03]  /*69900*/  HMMA.16816.F32.BF16 R4, R8.reuse, R16, R4 ;  /* 0x000000100804723c */ /* 0x050fe60000041804 */
[----:B---3--:R0:W-:Y:S11]  /*69910*/  STL.64 [R1+0x3430], R12 ;  /* 0x0034300c01007387 */ /* 0x0081f60000100a00 */
[----:B------:R-:W-:Y:S09]  /*69920*/  @!UPT UIADD3 URZ, URZ, URZ, URZ ;  /* 0x0000003f3f3ff290 */ /* 0x000ff2000fffe03f */
[----:B------:R-:W-:Y:S04]  /*69930*/  STL.64 [R1+0x820], R4 ;  /* 0x0008200401007387 */ /* 0x000fe80000100a00 */
[----:B------:R-:W-:Y:S04]  /*69940*/  STL.64 [R1+0x828], R6 ;  /* 0x0008280601007387 */ /* 0x000fe80000100a00 */
        /* <DEDUP_REMOVED lines=8> */
[----:B--2---:R-:W-:Y:S04]  /*699d0*/  STL.64 [R1+0x3488], R22 ;  /* 0x0034881601007387 */ /* 0x004fe80000100a00 */
[----:B------:R0:W-:Y:S04]  /*699e0*/  STL.64 [R1+0x3480], R20 ;  /* 0x0034801401007387 */ /* 0x0001e80000100a00 */
[----:B0-----:R-:W2:Y:S04]  /*699f0*/  LDL.64 R20, [R1+0x170] ;  /* 0x0001700001147983 */ /* 0x001ea80000100a00 */
[----:B--2---:R0:W-:Y:S04]  /*69a00*/  STL.64 [R1+0x3498], R20 ;  /* 0x0034981401007387 */ /* 0x0041e80000100a00 */
[----:B0-----:R-:W2:Y:S04]  /*69a10*/  LDL.LU R20, [R1+0x4d0] ;  /* 0x0004d00001147983 */ /* 0x001ea80000300800 */
[----:B------:R-:W2:Y:S04]  /*69a20*/  LDL.LU R21, [R1+0x4d4] ;  /* 0x0004d40001157983 */ /* 0x000ea80000300800 */
[----:B------:R-:W2:Y:S04]  /*69a30*/  LDL.LU R22, [R1+0x4d8] ;  /* 0x0004d80001167983 */ /* 0x000ea80000300800 */
[----:B------:R-:W2:Y:S04]  /*69a40*/  LDL.LU R23, [R1+0x4dc] ;  /* 0x0004dc0001177983 */ /* 0x000ea80000300800 */
[----:B--2---:R-:W-:Y:S04]  /*69a50*/  STL.64 [R1+0x34b8], R22 ;  /* 0x0034b81601007387 */ /* 0x004fe80000100a00 */
[----:B------:R-:W-:Y:S04]  /*69a60*/  STL.64 [R1+0x34b0], R20 ;  /* 0x0034b01401007387 */ /* 0x000fe80000100a00 */
[----:B------:R-:W2:Y:S04]  /*69a70*/  LDL.LU R4, [R1+0x4e0] ;  /* 0x0004e00001047983 */ /* 0x000ea80000300800 */
        /* <DEDUP_REMOVED lines=13> */
[----:B----4-:R-:W-:Y:S04]  /*69b50*/  STL.64 [R1+0x3440], R14 ;  /* 0x0034400e01007387 */ /* 0x010fe80000100a00 */
[----:B---3--:R0:W-:Y:S04]  /*69b60*/  STL.64 [R1+0x3438], R12 ;  /* 0x0034380c01007387 */ /* 0x0081e80000100a00 */
[----:B0-----:R-:W3:Y:S04]  /*69b70*/  LDL.64 R12, [R1+0x130] ;  /* 0x00013000010c7983 */ /* 0x001ee80000100a00 */
[----:B---3--:R0:W-:Y:S04]  /*69b80*/  STL.64 [R1+0x3458], R12 ;  /* 0x0034580c01007387 */ /* 0x0081e80000100a00 */
[----:B0-----:R-:W3:Y:S04]  /*69b90*/  LDL.64 R12, [R1+0x140] ;  /* 0x00014000010c7983 */ /* 0x001ee80000100a00 */
[----:B---3--:R0:W-:Y:S04]  /*69ba0*/  STL.64 [R1+0x3460], R12 ;  /* 0x0034600c01007387 */ /* 0x0081e80000100a00 */
[----:B0-----:R-:W3:Y:S04]  /*69bb0*/  LDL.LU R12, [R1+0x4a0] ;  /* 0x0004a000010c7983 */ /* 0x001ee80000300800 */
[----:B------:R-:W3:Y:S04]  /*69bc0*/  LDL.LU R13, [R1+0x4a4] ;  /* 0x0004a400010d7983 */ /* 0x000ee80000300800 */
[----:B------:R-:W4:Y:S04]  /*69bd0*/  LDL.LU R14, [R1+0x4a8] ;  /* 0x0004a800010e7983 */ /* 0x000f280000300800 */
[----:B------:R-:W4:Y:S01]  /*69be0*/  LDL.LU R15, [R1+0x4ac] ;  /* 0x0004ac00010f7983 */ /* 0x000f220000300800 */
[----:B--2---:R-:W-:Y:S03]  /*69bf0*/  HMMA.16816.F32.BF16 R4, R8, R24, R4 ;  /* 0x000000180804723c */ /* 0x004fe60000041804 */
[----:B----4-:R-:W-:Y:S04]  /*69c00*/  STL.64 [R1+0x3470], R14 ;  /* 0x0034700e01007387 */ /* 0x010fe80000100a00 */
[----:B---3--:R0:W-:Y:S04]  /*69c10*/  STL.64 [R1+0x3468], R12 ;  /* 0x0034680c01007387 */ /* 0x0081e80000100a00 */
[----:B0-----:R-:W2:Y:S01]  /*69c20*/  LDL.64 R12, [R1+0x160] ;  /* 0x00016000010c7983 */ /* 0x001ea20000100a00 */
[----:B------:R-:W-:-:S02]  /*69c30*/  MOV R16, R2 ;  /* 0x0000000200107202 */ /* 0x000fc40000000f00 */
[----:B------:R-:W-:Y:S01]  /*69c40*/  MOV R17, R0 ;  /* 0x0000000000117202 */ /* 0x000fe20000000f00 */
[----:B--2---:R0:W-:Y:S04]  /*69c50*/  STL.64 [R1+0x3490], R12 ;  /* 0x0034900c01007387 */ /* 0x0041e80000100a00 */
[----:B0-----:R-:W2:Y:S04]  /*69c60*/  LDL.LU R12, [R1+0x4c0] ;  /* 0x0004c000010c7983 */ /* 0x001ea80000300800 */
[----:B------:R-:W2:Y:S04]  /*69c70*/  LDL.LU R13, [R1+0x4c4] ;  /* 0x0004c400010d7983 */ /* 0x000ea80000300800 */
[----:B------:R-:W2:Y:S04]  /*69c80*/  LDL.LU R14, [R1+0x4c8] ;  /* 0x0004c800010e7983 */ /* 0x000ea80000300800 */
[----:B------:R-:W2:Y:S04]  /*69c90*/  LDL.LU R15, [R1+0x4cc] ;  /* 0x0004cc00010f7983 */ /* 0x000ea80000300800 */
[----:B------:R-:W-:Y:S04]  /*69ca0*/  STL.64 [R1+0x810], R4 ;  /* 0x0008100401007387 */ /* 0x000fe80000100a00 */
[----:B------:R0:W-:Y:S04]  /*69cb0*/  STL.64 [R1+0x818], R6 ;  /* 0x0008180601007387 */ /* 0x0001e80000100a00 */
[----:B0-----:R-:W3:Y:S04]  /*69cc0*/  LDL.LU.64 R6, [R1+0x34c8] ;  /* 0x0034c80001067983 */ /* 0x001ee80000300a00 */
[----:B------:R-:W3:Y:S04]  /*69cd0*/  LDL.LU.64 R4, [R1+0x34c0] ;  /* 0x0034c00001047983 */ /* 0x000ee80000300a00 */
[----:B------:R0:W-:Y:S04]  /*69ce0*/  STL.64 [R1+0x33c0], R24 ;  /* 0x0033c01801007387 */ /* 0x0001e80000100a00 */
[----:B0-----:R-:W4:Y:S04]  /*69cf0*/  LDL.LU R24, [R1+0x460] ;  /* 0x0004600001187983 */ /* 0x001f280000300800 */
[----:B------:R-:W4:Y:S04]  /*69d00*/  LDL.LU R25, [R1+0x464] ;  /* 0x0004640001197983 */ /* 0x000f280000300800 */
[----:B------:R-:W2:Y:S04]  /*69d10*/  LDL.LU R26, [R1+0x468] ;  /* 0x00046800011a7983 */ /* 0x000ea80000300800 */
[----:B------:R-:W2:Y:S01]  /*69d20*/  LDL.LU R27, [R1+0x46c] ;  /* 0x00046c00011b7983 */ /* 0x000ea20000300800 */
[C---:B------:R-:W-:Y:S03]  /*69d30*/  HMMA.16816.F32.BF16 R16, R8.reuse, R16, R20 ;  /* 0x000000100810723c */ /* 0x040fe60000041814 */
[----:B--2---:R-:W-:Y:S04]  /*69d40*/  STL.64 [R1+0x3450], R26 ;  /* 0x0034501a01007387 */ /* 0x004fe80000100a00 */
[----:B----4-:R0:W-:Y:S04]  /*69d50*/  STL.64 [R1+0x3448], R24 ;  /* 0x0034481801007387 */ /* 0x0101e80000100a00 */
[----:B0-----:R-:W2:Y:S04]  /*69d60*/  LDL.LU R24, [R1+0x480] ;  /* 0x0004800001187983 */ /* 0x001ea80000300800 */
[----:B------:R-:W2:Y:S04]  /*69d70*/  LDL.LU R25, [R1+0x484] ;  /* 0x0004840001197983 */ /* 0x000ea80000300800 */
[----:B------:R-:W2:Y:S04]  /*69d80*/  LDL.LU R26, [R1+0x488] ;  /* 0x00048800011a7983 */ /* 0x000ea80000300800 */
[----:B------:R-:W2:Y:S04]  /*69d90*/  LDL.LU R27, [R1+0x48c] ;  /* 0x00048c00011b7983 */ /* 0x000ea80000300800 */
[----:B------:R-:W4:Y:S04]  /*69da0*/  LDL.LU.64 R22, [R1+0x34b8] ;  /* 0x0034b80001167983 */ /* 0x000f280000300a00 */
[----:B------:R-:W4:Y:S04]  /*69db0*/  LDL.LU.64 R20, [R1+0x34b0] ;  /* 0x0034b00001147983 */ /* 0x000f280000300a00 */
[----:B------:R0:W-:Y:S04]  /*69dc0*/  STL.64 [R1+0x800], R16 ;  /* 0x0008001001007387 */ /* 0x0001e80000100a00 */
[----:B------:R-:W-:Y:S04]  /*69dd0*/  STL.64 [R1+0x808], R18 ;  /* 0x0008081201007387 */ /* 0x000fe80000100a00 */
[----:B0-----:R-:W3:Y:S02]  /*69de0*/  LDL.LU.64 R16, [R1+0x34a8] ;  /* 0x0034a80001107983 */ /* 0x001ee40000300a00 */
[C---:B---3--:R-:W-:Y:S11]  /*69df0*/  HMMA.16816.F32.BF16 R4, R8.reuse, R16, R4 ;  /* 0x000000100804723c */ /* 0x048ff60000041804 */
[----:B------:R-:W-:Y:S11]  /*69e00*/  @!UPT UIADD3 URZ, URZ, URZ, URZ ;  /* 0x0000003f3f3ff290 */ /* 0x000ff6000fffe03f */
[----:B------:R-:W-:Y:S01]  /*69e10*/  @!UPT UIADD3 URZ, URZ, URZ, URZ ;  /* 0x0000003f3f3ff290 */ /* 0x000fe2000fffe03f */
[----:B------:R0:W-:Y:S04]  /*69e20*/  STL.64 [R1+0x7f0], R4 ;  /* 0x0007f00401007387 */ /* 0x0001e80000100a00 */
[----:B------:R-:W-:Y:S04]  /*69e30*/  STL.64 [R1+0x7f8], R6 ;  /* 0x0007f80601007387 */ /* 0x000fe80000100a00 */
[----:B0-----:R-:W4:Y:S04]  /*69e40*/  LDL.LU.64 R4, [R1+0x34a0] ;  /* 0x0034a00001047983 */ /* 0x001f280000300a00 */
[----:B------:R0:W-:Y:S04]  /*69e50*/  STL.64 [R1+0x33a8], R16 ;  /* 0x0033a81001007387 */ /* 0x0001e80000100a00 */
[----:B0-----:R-:W3:Y:S01]  /*69e60*/  LDL.64 R16, [R1+0x120] ;  /* 0x0001200001107983 */ /* 0x001ee20000100a00 */
[C---:B----4-:R-:W-:Y:S11]  /*69e70*/  HMMA.16816.F32.BF16 R20, R8.reuse, R4, R20 ;  /* 0x000000040814723c */ /* 0x050ff60000041814 */
[----:B------:R-:W-:Y:S11]  /*69e80*/  @!UPT UIADD3 URZ, URZ, URZ, URZ ;  /* 0x0000003f3f3ff290 */ /* 0x000ff6000fffe03f */
[----:B------:R-:W-:Y:S01]  /*69e90*/  @!UPT UIADD3 URZ, URZ, URZ, URZ ;  /* 0x0000003f3f3ff290 */ /* 0x000fe2000fffe03f */
[----:B------:R0:W-:Y:S04]  /*69ea0*/  STL.64 [R1+0x7e0], R20 ;  /* 0x0007e01401007387 */ /* 0x0001e80000100a00 */
[----:B------:R-:W-:Y:S04]  /*69eb0*/  STL.64 [R1+0x7e8], R22 ;  /* 0x0007e81601007387 */ /* 0x000fe80000100a00 */
[----:B0-----:R-:W4:Y:S02]  /*69ec0*/  LDL.LU.64 R20, [R1+0x3498] ;  /* 0x0034980001147983 */ /* 0x001f240000300a00 */
[----:B----4-:R-:W-:Y:S01]  /*69ed0*/  HMMA.16816.F32.BF16 R12, R8, R20, R12 ;  /* 0x00000014080c723c */ /* 0x010fe2000004180c */
[----:B------:R-:W-:-:S02]  /*69ee0*/  MOV R6, R20 ;  /* 0x0000001400067202 */ /* 0x000fc40000000f00 */
[----:B------:R-:W-:Y:S11]  /*69ef0*/  MOV R3, R21 ;  /* 0x0000001500037202 */ /* 0x000ff60000000f00 */
[----:B------:R-:W-:Y:S09]  /*69f00*/  @!UPT UIADD3 URZ, URZ, URZ, URZ ;  /* 0x0000003f3f3ff290 */ /* 0x000ff2000fffe03f */
[----:B------:R0:W-:Y:S04]  /*69f10*/  STL.64 [R1+0x7d0], R12 ;  /* 0x0007d00c01007387 */ /* 0x0001e80000100a00 */
[----:B------:R-:W-:Y:S04]  /*69f20*/  STL.64 [R1+0x7d8], R14 ;  /* 0x0007d80e01007387 */ /* 0x000fe80000100a00 */
[----:B0-----:R-:W4:Y:S04]  /*69f30*/  LDL.LU.64 R12, [R1+0x3490] ;  /* 0x00349000010c7983 */ /* 0x001f280000300a00 */
[----:B------:R-:W4:Y:S04]  /*69f40*/  LDL.LU.64 R22, [R1+0x3488] ;  /* 0x0034880001167983 */ /* 0x000f280000300a00 */
[----:B------:R-:W4:Y:S04]  /*69f50*/  LDL.LU.64 R20, [R1+0x3480] ;  /* 0x0034800001147983 */ /* 0x000f280000300a00 */
[----:B------:R-:W-:Y:S04]  /*69f60*/  STL [R1+0x3374], R3 ;  /* 0x0033740301007387 */ /* 0x000fe80000100800 */
[----:B------:R-:W-:Y:S01]  /*69f70*/  STL [R1+0x3370], R6 ;  /* 0x0033700601007387 */ /* 0x000fe20000100800 */
[----:B----4-:R-:W-:Y:S01]  /*69f80*/  HMMA.16816.F32.BF16 R20, R8, R12, R20 ;  /* 0x0000000c0814723c */ /* 0x010fe20000041814 */
[----:B------:R-:W-:Y:S11]  /*69f90*/  MOV R7, R13 ;  /* 0x0000000d00077202 */ /* 0x000ff60000000f00 */
[----:B------:R-:W-:Y:S11]  /*69fa0*/  @!UPT UIADD3 URZ, URZ, URZ, URZ ;  /* 0x0000003f3f3ff290 */ /* 0x000ff6000fffe03f */
[----:B------:R0:W-:Y:S04]  /*69fb0*/  STL.64 [R1+0x7c0], R20 ;  /* 0x0007c01401007387 */ /* 0x0001e80000100a00 */
[----:B------:R1:W-:Y:S04]  /*69fc0*/  STL.64 [R1+0x7c8], R22 ;  /* 0x0007c81601007387 */ /* 0x0003e80000100a00 */
[----:B0-----:R-:W4:Y:S01]  /*69fd0*/  LDL.LU.64 R20, [R1+0x3478] ;  /* 0x0034780001147983 */ /* 0x001f220000300a00 */
[----:B-1----:R-:W-:-:S03]  /*69fe0*/  IMAD.MOV.U32 R22, RZ, RZ, R12 ;  /* 0x000000ffff167224 */ /* 0x002fc600078e000c */
[----:B------:R-:W4:Y:S04]  /*69ff0*/  LDL.LU.64 R14, [R1+0x3470] ;  /* 0x00347000010e7983 */ /* 0x000f280000300a00 */
[----:B------:R-:W4:Y:S04]  /*6a000*/  LDL.LU.64 R12, [R1+0x3468] ;  /* 0x00346800010c7983 */ /* 0x000f280000300a00 */
[----:B------:R-:W-:Y:S04]  /*6a010*/  STL [R1+0x337c], R7 ;  /* 0x00337c0701007387 */ /* 0x000fe80000100800 */
[----:B------:R-:W-:Y:S01]  /*6a020*/  STL [R1+0x3378], R22 ;  /* 0x0033781601007387 */ /* 0x000fe20000100800 */
[C---:B----4-:R-:W-:Y:S11]  /*6a030*/  HMMA.16816.F32.BF16 R12, R8.reuse, R20, R12 ;  /* 0x00000014080c723c */ /* 0x050ff6000004180c */
[----:B------:R-:W-:Y:S11]  /*6a040*/  @!UPT UIADD3 URZ, URZ, URZ, URZ ;  /* 0x0000003f3f3ff290 */ /* 0x000ff6000fffe03f */
[----:B------:R-:W-:Y:S01]  /*6a050*/  @!UPT UIADD3 URZ, URZ, URZ, URZ ;  /* 0x0000003f3f3ff290 */ /* 0x000fe2000fffe03f */
[----:B------:R0:W-:Y:S04]  /*6a060*/  STL.64 [R1+0x7b0], R12 ;  /* 0x0007b00c01007387 */ /* 0x0001e80000100a00 */
[----:B------:R-:W-:Y:S04]  /*6a070*/  STL.64 [R1+0x7b8], R14 ;  /* 0x0007b80e01007387 */ /* 0x000fe80000100a00 */
[----:B0-----:R-:W4:Y:S04]  /*6a080*/  LDL.LU.64 R12, [R1+0x3460] ;  /* 0x00346000010c7983 */ /* 0x001f280000300a00 */
[----:B------:R0:W-:Y:S04]  /*6a090*/  STL.64 [R1+0x3340], R20 ;  /* 0x0033401401007387 */ /* 0x0001e80000100a00 */
[----:B0-----:R-:W4:Y:S04]  /*6a0a0*/  LDL.LU R20, [R1+0x490] ;  /* 0x0004900001147983 */ /* 0x001f280000300800 */
[----:B------:R-:W4:Y:S04]  /*6a0b0*/  LDL.LU R21, [R1+0x494] ;  /* 0x0004940001157983 */ /* 0x000f280000300800 */
[----:B------:R-:W4:Y:S04]  /*6a0c0*/  LDL.LU R22, [R1+0x498] ;  /* 0x0004980001167983 */ /* 0x000f280000300800 */
[----:B------:R-:W4:Y:S02]  /*6a0d0*/  LDL.LU R23, [R1+0x49c] ;  /* 0x00049c0001177983 */ /* 0x000f240000300800 */
[C---:B----4-:R-:W-:Y:S11]  /*6a0e0*/  HMMA.16816.F32.BF16 R20, R8.reuse, R12, R20 ;  /* 0x0000000c0814723c */ /* 0x050ff60000041814 */
[----:B------:R-:W-:Y:S11]  /*6a0f0*/  @!UPT UIADD3 URZ, URZ, URZ, URZ ;  /* 0x0000003f3f3ff290 */ /* 0x000ff6000fffe03f */
[----:B------:R-:W-:Y:S01]  /*6a100*/  @!UPT UIADD3 URZ, URZ, URZ, URZ ;  /* 0x0000003f3f3ff290 */ /* 0x000fe2000fffe03f */
[----:B------:R0:W-:Y:S04]  /*6a110*/  STL.64 [R1+0x7a0], R20 ;  /* 0x0007a01401007387 */ /* 0x0001e80000100a00 */
[----:B------:R1:W-:Y:S01]  /*6a120*/  STL.64 [R1+0x7a8], R22 ;  /* 0x0007a81601007387 */ /* 0x0003e20000100a00 */
[----:B0-----:R-:W-:Y:S02]  /*6a130*/  MOV R21, R12 ;  /* 0x0000000c00157202 */ /* 0x001fe40000000f00 */
[----:B------:R-:W-:Y:S02]  /*6a140*/  MOV R20, R13 ;  /* 0x0000000d00147202 */ /* 0x000fe40000000f00 */
[----:B------:R-:W2:Y:S04]  /*6a150*/  LDL.LU.64 R12, [R1+0x3458] ;  /* 0x00345800010c7983 */ /* 0x000ea80000300a00 */
[----:B------:R-:W-:Y:S01]  /*6a160*/  STL [R1+0x3380], R21 ;  /* 0x0033801501007387 */ /* 0x000fe20000100800 */
[C---:B--2---:R-:W-:Y:S01]  /*6a170*/  HMMA.16816.F32.BF16 R24, R8.reuse, R12, R24 ;  /* 0x0000000c0818723c */ /* 0x044fe20000041818 */
[----:B------:R-:W-:Y:S01]  /*6a180*/  MOV R28, R12 ;  /* 0x0000000c001c7202 */ /* 0x000fe20000000f00 */
[----:B-1----:R-:W-:Y:S11]  /*6a190*/  IMAD.MOV.U32 R23, RZ, RZ, R13 ;  /* 0x000000ffff177224 */ /* 0x002ff600078e000d */
[----:B------:R-:W-:Y:S10]  /*6a1a0*/  @!UPT UIADD3 URZ, URZ, URZ, URZ ;  /* 0x0000003f3f3ff290 */ /* 0x000ff4000fffe03f */
[----:B------:R-:W-:Y:S04]  /*6a1b0*/  STL.64 [R1+0x790], R24 ;  /* 0x0007901801007387 */ /* 0x000fe80000100a00 */
[----:B------:R0:W-:Y:S04]  /*6a1c0*/  STL.64 [R1+0x798], R26 ;  /* 0x0007981a01007387 */ /* 0x0001e80000100a00 */
[----:B0-----:R-:W2:Y:S04]  /*6a1d0*/  LDL.LU.64 R26, [R1+0x3450] ;  /* 0x00345000011a7983 */ /* 0x001ea80000300a00 */
[----:B------:R-:W2:Y:S04]  /*6a1e0*/  LDL.LU.64 R24, [R1+0x3448] ;  /* 0x0034480001187983 */ /* 0x000ea80000300a00 */
[----:B------:R-:W3:Y:S04]  /*6a1f0*/  LDL.LU.64 R14, [R1+0x3440] ;  /* 0x00344000010e7983 */ /* 0x000ee80000300a00 */
[----:B------:R-:W3:Y:S02]  /*6a200*/  LDL.LU.64 R12, [R1+0x3438] ;  /* 0x00343800010c7983 */ /* 0x000ee40000300a00 */
[----:B---3--:R-:W-:Y:S11]  /*6a210*/  HMMA.16816.F32.BF16 R12, R8, R16, R12 ;  /* 0x00000010080c723c */ /* 0x008ff6000004180c */
[----:B------:R-:W-:Y:S11]  /*6a220*/  @!UPT UIADD3 URZ, URZ, URZ, URZ ;  /* 0x0000003f3f3ff290 */ /* 0x000ff6000fffe03f */
[----:B------:R-:W-:Y:S01]  /*6a230*/  @!UPT UIADD3 URZ, URZ, URZ, URZ ;  /* 0x0000003f3f3ff290 */ /* 0x000fe2000fffe03f */
[----:B------:R0:W-:Y:S04]  /*6a240*/  STL.64 [R1+0x780], R12 ;  /* 0x0007800c01007387 */ /* 0x0001e80000100a00 */
[----:B------:R-:W-:Y:S04]  /*6a250*/  STL.64 [R1+0x788], R14 ;  /* 0x0007880e01007387 */ /* 0x000fe80000100a00 */
[----:B0-----:R-:W2:Y:S01]  /*6a260*/  LDL.LU.64 R12, [R1+0x3430] ;  /* 0x00343000010c7983 */ /* 0x001ea20000300a00 */
[----:B------:R-:W-:-:S05]  /*6a270*/  MOV R6, R16 ;  /* 0x0000001000067202 */ /* 0x000fca0000000f00 */
[----:B------:R-:W-:Y:S04]  /*6a280*/  STL [R1+0x3428], R6 ;  /* 0x0034280601007387 */ /* 0x000fe80000100800 */
[----:B------:R2:W-:Y:S02]  /*6a290*/  STL.64 [R1+0x3420], R4 ;  /* 0x0034200401007387 */ /* 0x0005e40000100a00 */
[----:B--2---:R-:W-:Y:S11]  /*6a2a0*/  HMMA.16816.F32.BF16 R4, R8, R12, R24 ;  /* 0x0000000c0804723c */ /* 0x004ff60000041818 */
[----:B------:R-:W-:Y:S11]  /*6a2b0*/  @!UPT UIADD3 URZ, URZ, URZ, URZ ;  /* 0x0000003f3f3ff290 */ /* 0x000ff6000fffe03f */
[----:B------:R-:W-:Y:S01]  /*6a2c0*/  @!UPT UIADD3 URZ, URZ, URZ, URZ ;  /* 0x0000003f3f3ff290 */ /* 0x000fe2000fffe03f */
[----:B------:R0:W-:Y:S04]  /*6a2d0*/  STL.64 [R1+0x760], R4 ;  /* 0x0007600401007387 */ /* 0x0001e80000100a00 */
[----:B------:R1:W-:Y:S04]  /*6a2e0*/  STL.64 [R1+0x768], R6 ;  /* 0x0007680601007387 */ /* 0x0003e80000100a00 */
[----:B0-----:R-:W2:Y:S04]  /*6a2f0*/  LDL.LU R4, [R1+0x450] ;  /* 0x0004500001047983 */ /* 0x001ea80000300800 */
[----:B------:R-:W2:Y:S04]  /*6a300*/  LDL.LU R5, [R1+0x454] ;  /* 0x0004540001057983 */ /* 0x000ea80000300800 */
[----:B-1----:R-:W2:Y:S04]  /*6a310*/  LDL.LU R6, [R1+0x458] ;  /* 0x0004580001067983 */ /* 0x002ea80000300800 */
[----:B------:R-:W2:Y:S04]  /*6a320*/  LDL.LU R7, [R1+0x45c] ;  /* 0x00045c0001077983 */ /* 0x000ea80000300800 */
[----:B------:R-:W3:Y:S01]  /*6a330*/  LDL.64 R24, [R1+0x1c0] ;  /* 0x0001c00001187983 */ /* 0x000ee20000100a00 */
[----:B------:R-:W-:-:S02]  /*6a340*/  MOV R22, R12 ;  /* 0x0000000c00167202 */ /* 0x000fc40000000f00 */
[----:B------:R-:W-:Y:S02]  /*6a350*/  MOV R3, R13 ;  /* 0x0000000d00037202 */ /* 0x000fe40000000f00 */
[----:B------:R-:W2:Y:S01]  /*6a360*/  LDL.64 R12, [R1+0x100] ;  /* 0x00010000010c7983 */ /* 0x000ea20000100a00 */
[----:B------:R-:W-:-:S03]  /*6a370*/  MOV R29, R17 ;  /* 0x00000011001d7202 */ /* 0x000fc60000000f00 */
[----:B---3--:R0:W-:Y:S04]  /*6a380*/  STL.64 [R1+0x33d8], R24 ;  /* 0x0033d81801007387 */ /* 0x0081e80000100a00 */
[----:B------:R-:W3:Y:S04]  /*6a390*/  LDL.LU R16, [R1+0x3f0] ;  /* 0x0003f00001107983 */ /* 0x000ee80000300800 */
[----:B------:R-:W3:Y:S04]  /*6a3a0*/  LDL.LU R17, [R1+0x3f4] ;  /* 0x0003f40001117983 */ /* 0x000ee80000300800 */
[----:B------:R-:W4:Y:S04]  /*6a3b0*/  LDL.LU R18, [R1+0x3f8] ;  /* 0x0003f80001127983 */ /* 0x000f280000300800 */
[----:B------:R-:W4:Y:S04]  /*6a3c0*/  LDL.LU R19, [R1+0x3fc] ;  /* 0x0003fc0001137983 */ /* 0x000f280000300800 */
[----:B0-----:R-:W2:Y:S04]  /*6a3d0*/  LDL.64 R24, [R1+0x1d0] ;  /* 0x0001d00001187983 */ /* 0x001ea80000100a00 */
[----:B--2---:R0:W-:Y:S04]  /*6a3e0*/  STL.64 [R1+0x33f0], R24 ;  /* 0x0033f01801007387 */ /* 0x0041e80000100a00 */
[----:B0-----:R-:W2:Y:S04]  /*6a3f0*/  LDL.64 R24, [R1+0x1e0] ;  /* 0x0001e00001187983 */ /* 0x001ea80000100a00 */
[----:B--2---:R0:W-:Y:S04]  /*6a400*/  STL.64 [R1+0x3408], R24 ;  /* 0x0034081801007387 */ /* 0x0041e80000100a00 */
[----:B0-----:R-:W2:Y:S04]  /*6a410*/  LDL.LU R24, [R1+0x440] ;  /* 0x0004400001187983 */ /* 0x001ea80000300800 */
[----:B------:R-:W2:Y:S04]  /*6a420*/  LDL.LU R25, [R1+0x444] ;  /* 0x0004440001197983 */ /* 0x000ea80000300800 */
[----:B------:R-:W2:Y:S04]  /*6a430*/  LDL.LU R26, [R1+0x448] ;  /* 0x00044800011a7983 */ /* 0x000ea80000300800 */
[----:B------:R-:W2:Y:S04]  /*6a440*/  LDL.LU R27, [R1+0x44c] ;  /* 0x00044c00011b7983 */ /* 0x000ea80000300800 */
        /* <DEDUP_REMOVED lines=11> */
[----:B------:R-:W4:Y:S04]  /*6a500*/  LDL.LU R18, [R1+0x418] ;  /* 0x0004180001127983 */ /* 0x000f280000300800 */
[----:B------:R-:W4:Y:S01]  /*6a510*/  LDL.LU R19, [R1+0x41c] ;  /* 0x00041c0001137983 */ /* 0x000f220000300800 */
[----:B------:R-:W-:-:S03]  /*6a520*/  IMAD.MOV.U32 R21, RZ, RZ, R12 ;  /* 0x000000ffff157224 */ /* 0x000fc600078e000c */
[----:B----4-:R-:W-:Y:S04]  /*6a530*/  STL.64 [R1+0x33e8], R18 ;  /* 0x0033e81201007387 */ /* 0x010fe80000100a00 */
[----:B---3--:R0:W-:Y:S04]  /*6a540*/  STL.64 [R1+0x33e0], R16 ;  /* 0x0033e01001007387 */ /* 0x0081e80000100a00 */
[----:B0-----:R-:W3:Y:S04]  /*6a550*/  LDL.LU R16, [R1+0x420] ;  /* 0x0004200001107983 */ /* 0x001ee80000300800 */
[----:B------:R-:W3:Y:S04]  /*6a560*/  LDL.LU R17, [R1+0x424] ;  /* 0x0004240001117983 */ /* 0x000ee80000300800 */
[----:B------:R-:W3:Y:S04]  /*6a570*/  LDL.LU R18, [R1+0x428] ;  /* 0x0004280001127983 */ /* 0x000ee80000300800 */
[----:B------:R-:W3:Y:S04]  /*6a580*/  LDL.LU R19, [R1+0x42c] ;  /* 0x00042c0001137983 */ /* 0x000ee80000300800 */
[----:B------:R-:W-:Y:S04]  /*6a590*/  STL.64 [R1+0x740], R4 ;  /* 0x0007400401007387 */ /* 0x000fe80000100a00 */
[----:B------:R0:W-:Y:S04]  /*6a5a0*/  STL.64 [R1+0x748], R6 ;  /* 0x0007480601007387 */ /* 0x0001e80000100a00 */
[----:B0-----:R-:W4:Y:S01]  /*6a5b0*/  LDL.LU R6, [R1+0x3428] ;  /* 0x0034280001067983 */ /* 0x001f220000300800 */
[----:B------:R-:W-:-:S03]  /*6a5c0*/  MOV R7, R13 ;  /* 0x0000000d00077202 */ /* 0x000fc60000000f00 */
[----:B------:R-:W2:Y:S04]  /*6a5d0*/  LDL.LU.64 R4, [R1+0x3420] ;  /* 0x0034200001047983 */ /* 0x000ea80000300a00 */
[----:B------:R-:W2:Y:S04]  /*6a5e0*/  LDL.LU.64 R14, [R1+0x3418] ;  /* 0x00341800010e7983 */ /* 0x000ea80000300a00 */
[----:B------:R-:W2:Y:S02]  /*6a5f0*/  LDL.LU.64 R12, [R1+0x3410] ;  /* 0x00341000010c7983 */ /* 0x000ea40000300a00 */
[----:B--2---:R-:W-:Y:S02]  /*6a600*/  HMMA.16816.F32.BF16 R8, R8, R12, R24 ;  /* 0x0000000c0808723c */ /* 0x004fe40000041818 */
[----:B----4-:R-:W-:Y:S04]  /*6a610*/  STL.64 [R1+0x33a0], R6 ;  /* 0x0033a00601007387 */ /* 0x010fe80000100a00 */
[----:B------:R0:W-:Y:S04]  /*6a620*/  STL.64 [R1+0x3398], R4 ;  /* 0x0033980401007387 */ /* 0x0001e80000100a00 */
[----:B0-----:R-:W2:Y:S04]  /*6a630*/  LDL.64 R4, [R1+0x1a0] ;  /* 0x0001a00001047983 */ /* 0x001ea80000100a00 */
[----:B------:R-:W-:Y:S04]  /*6a640*/  STL.64 [R1+0x3390], R22 ;  /* 0x0033901601007387 */ /* 0x000fe80000100a00 */
[----:B------:R0:W-:Y:S04]  /*6a650*/  STL.64 [R1+0x3388], R20 ;  /* 0x0033881401007387 */ /* 0x0001e80000100a00 */
[----:B0-----:R-:W4:Y:S04]  /*6a660*/  LDL.LU R20, [R1+0x3e0] ;  /* 0x0003e00001147983 */ /* 0x001f280000300800 */
[----:B------:R-:W4:Y:S04]  /*6a670*/  LDL.LU R21, [R1+0x3e4] ;  /* 0x0003e40001157983 */ /* 0x000f280000300800 */
[----:B------:R-:W4:Y:S04]  /*6a680*/  LDL.LU R22, [R1+0x3e8] ;  /* 0x0003e80001167983 */ /* 0x000f280000300800 */
[----:B------:R-:W4:Y:S04]  /*6a690*/  LDL.LU R23, [R1+0x3ec] ;  /* 0x0003ec0001177983 */ /* 0x000f280000300800 */
[----:B------:R-:W2:Y:S04]  /*6a6a0*/  LDL.LU.64 R24, [R1+0x3408] ;  /* 0x0034080001187983 */ /* 0x000ea80000300a00 */
[----:B------:R-:W-:Y:S04]  /*6a6b0*/  STL.64 [R1+0x730], R8 ;  /* 0x0007300801007387 */ /* 0x000fe80000100a00 */
[----:B------:R0:W-:Y:S04]  /*6a6c0*/  STL.64 [R1+0x738], R10 ;  /* 0x0007380a01007387 */ /* 0x0001e80000100a00 */
[----:B0-----:R-:W2:Y:S04]  /*6a6d0*/  LDL.LU.64 R10, [R1+0x3400] ;  /* 0x00340000010a7983 */ /* 0x001ea80000300a00 */
[----:B------:R-:W2:Y:S04]  /*6a6e0*/  LDL.LU.64 R8, [R1+0x33f8] ;  /* 0x0033f80001087983 */ /* 0x000ea80000300a00 */
[----:B------:R-:W-:Y:S04]  /*6a6f0*/  STL.64 [R1+0x32c0], R14 ;  /* 0x0032c00e01007387 */ /* 0x000fe80000100a00 */
[----:B------:R0:W-:Y:S04]  /*6a700*/  STL.64 [R1+0x32b8], R12 ;  /* 0x0032b80c01007387 */ /* 0x0001e80000100a00 */
[----:B0-----:R-:W2:Y:S04]  /*6a710*/  LDL.LU R12, [R1+0x430] ;  /* 0x00043000010c7983 */ /* 0x001ea80000300800 */
[----:B------:R-:W2:Y:S04]  /*6a720*/  LDL.LU R13, [R1+0x434] ;  /* 0x00043400010d7983 */ /* 0x000ea80000300800 */
[----:B------:R-:W2:Y:S04]  /*6a730*/  LDL.LU R14, [R1+0x438] ;  /* 0x00043800010e7983 */ /* 0x000ea80000300800 */
[----:B------:R-:W2:Y:S02]  /*6a740*/  LDL.LU R15, [R1+0x43c] ;  /* 0x00043c00010f7983 */ /* 0x000ea40000300800 */
[C---:B--2---:R-:W-:Y:S11]  /*6a750*/  HMMA.16816.F32.BF16 R12, R8.reuse, R24, R12 ;  /* 0x00000018080c723c */ /* 0x044ff6000004180c */
[----:B------:R-:W-:Y:S11]  /*6a760*/  @!UPT UIADD3 URZ, URZ, URZ, URZ ;  /* 0x0000003f3f3ff290 */ /* 0x000ff6000fffe03f */
[----:B------:R-:W-:Y:S01]  /*6a770*/  @!UPT UIADD3 URZ, URZ, URZ, URZ ;  /* 0x0000003f3f3ff290 */ /* 0x000fe2000fffe03f */
[----:B------:R0:W-:Y:S04]  /*6a780*/  STL.64 [R1+0x720], R12 ;  /* 0x0007200c01007387 */ /* 0x0001e80000100a00 */
[----:B------:R-:W-:Y:S01]  /*6a790*/  STL.64 [R1+0x728], R14 ;  /* 0x0007280e01007387 */ /* 0x000fe20000100a00 */
[----:B0-----:R-:W-:Y:S02]  /*6a7a0*/  MOV R13, R24 ;  /* 0x00000018000d7202 */ /* 0x001fe40000000f00 */
[----:B------:R-:W-:Y:S02]  /*6a7b0*/  MOV R12, R25 ;  /* 0x00000019000c7202 */ /* 0x000fe40000000f00 */
[----:B------:R-:W3:Y:S02]  /*6a7c0*/  LDL.LU.64 R24, [R1+0x33f0] ;  /* 0x0033f00001187983 */ /* 0x000ee40000300a00 */
[C---:B---3--:R-:W-:Y:S01]  /*6a7d0*/  HMMA.16816.F32.BF16 R16, R8.reuse, R24, R16 ;  /* 0x000000180810723c */ /* 0x048fe20000041810 */
[----:B------:R-:W-:Y:S01]  /*6a7e0*/  MOV R2, R24 ;  /* 0x0000001800027202 */ /* 0x000fe20000000f00 */
[----:B------:R-:W-:Y:S11]  /*6a7f0*/  IMAD.MOV.U32 R0, RZ, RZ, R25 ;  /* 0x000000ffff007224 */ /* 0x000ff600078e0019 */
[----:B------:R-:W-:Y:S10]  /*6a800*/  @!UPT UIADD3 URZ, URZ, URZ, URZ ;  /* 0x0000003f3f3ff290 */ /* 0x000ff4000fffe03f */
[----:B------:R-:W-:Y:S04]  /*6a810*/  STL.64 [R1+0x710], R16 ;  /* 0x0007101001007387 */ /* 0x000fe80000100a00 */
[----:B------:R0:W-:Y:S04]  /*6a820*/  STL.64 [R1+0x718], R18 ;  /* 0x0007181201007387 */ /* 0x0001e80000100a00 */
[----:B0-----:R-:W2:Y:S04]  /*6a830*/  LDL.LU.64 R18, [R1+0x33e8] ;  /* 0x0033e80001127983 */ /* 0x001ea80000300a00 */
[----:B------:R-:W2:Y:S04]  /*6a840*/  LDL.LU.64 R16, [R1+0x33e0] ;  /* 0x0033e00001107983 */ /* 0x000ea80000300a00 */
[----:B------:R-:W2:Y:S02]  /*6a850*/  LDL.LU.64 R24, [R1+0x33d8] ;  /* 0x0033d80001187983 */ /* 0x000ea40000300a00 */
[----:B--2---:R-:W-:Y:S01]  /*6a860*/  HMMA.16816.F32.BF16 R16, R8, R24, R16 ;  /* 0x000000180810723c */ /* 0x004fe20000041810 */
[----:B------:R-:W-:-:S02]  /*6a870*/  MOV R15, R24 ;  /* 0x00000018000f7202 */ /* 0x000fc40000000f00 */
[----:B------:R-:W-:Y:S11]  /*6a880*/  MOV R14, R25 ;  /* 0x00000019000e7202 */ /* 0x000ff60000000f00 */
[----:B------:R-:W-:Y:S09]  /*6a890*/  @!UPT UIADD3 URZ, URZ, URZ, URZ ;  /* 0x0000003f3f3ff290 */ /* 0x000ff2000fffe03f */
[----:B------:R-:W-:Y:S04]  /*6a8a0*/  STL.64 [R1+0x700], R16 ;  /* 0x0007001001007387 */ /* 0x000fe80000100a00 */
[----:B------:R0:W-:Y:S04]  /*6a8b0*/  STL.64 [R1+0x708], R18 ;  /* 0x0007081201007387 */ /* 0x0001e80000100a00 */
[----:B0-----:R-:W2:Y:S04]  /*6a8c0*/  LDL.LU.64 R18, [R1+0x33d0] ;  /* 0x0033d00001127983 */ /* 0x001ea80000300a00 */
        /* <DEDUP_REMOVED lines=8> */
[----:B------:R-:W2:Y:S04]  /*6a950*/  LDL.LU.64 R16, [R1+0x33b0] ;  /* 0x0033b00001107983 */ /* 0x000ea80000300a00 */
[----:B------:R0:W-:Y:S04]  /*6a960*/  STL.64 [R1+0x3270], R24 ;  /* 0x0032701801007387 */ /* 0x0001e80000100a00 */
[----:B0-----:R-:W3:Y:S04]  /*6a970*/  LDL.LU R24, [R1+0x3d0] ;  /* 0x0003d00001187983 */ /* 0x001ee80000300800 */
[----:B------:R-:W3:Y:S04]  /*6a980*/  LDL.LU R25, [R1+0x3d4] ;  /* 0x0003d40001197983 */ /* 0x000ee80000300800 */
[----:B------:R-:W3:Y:S04]  /*6a990*/  LDL.LU R26, [R1+0x3d8] ;  /* 0x0003d800011a7983 */ /* 0x000ee80000300800 */
[----:B------:R-:W3:Y:S01]  /*6a9a0*/  LDL.LU R27, [R1+0x3dc] ;  /* 0x0003dc00011b7983 */ /* 0x000ee20000300800 */
[----:B--2---:R-:W-:Y:S11]  /*6a9b0*/  HMMA.16816.F32.BF16 R16, R8, R4, R16 ;  /* 0x000000040810723c */ /* 0x004ff60000041810 */
[----:B------:R-:W-:Y:S11]  /*6a9c0*/  @!UPT UIADD3 URZ, URZ, URZ, URZ ;  /* 0x0000003f3f3ff290 */ /* 0x000ff6000fffe03f */
[----:B------:R-:W-:Y:S01]  /*6a9d0*/  @!UPT UIADD3 URZ, URZ, URZ, URZ ;  /* 0x0000003f3f3ff290 */ /* 0x000fe2000fffe03f */
[----:B------:R0:W-:Y:S04]  /*6a9e0*/  STL.64 [R1+0x6e0], R16 ;  /* 0x0006e01001007387 */ /* 0x0001e80000100a00 */
[----:B------:R1:W-:Y:S04]  /*6a9f0*/  STL.64 [R1+0x6e8], R18 ;  /* 0x0006e81201007387 */ /* 0x0003e80000100a00 */
[----:B0-----:R-:W4:Y:S01]  /*6aa00*/  LDL.LU.64 R16, [R1+0x33a8] ;  /* 0x0033a80001107983 */ /* 0x001f220000300a00 */
[----:B-1----:R-:W-:-:S03]  /*6aa10*/  MOV R19, R4 ;  /* 0x0000000400137202 */ /* 0x002fc60000000f00 */
[----:B------:R-:W2:Y:S01]  /*6aa20*/  LDL.LU.64 R6, [R1+0x33a0] ;  /* 0x0033a00001067983 */ /* 0x000ea20000300a00 */
[----:B------:R-:W-:-:S03]  /*6aa30*/  MOV R18, R5 ;  /* 0x0000000500127202 */ /* 0x000fc60000000f00 */
[----:B------:R-:W3:Y:S01]  /*6aa40*/  LDL.LU.64 R4, [R1+0x3398] ;  /* 0x0033980001047983 */ /* 0x000ee20000300a00 */
[C---:B----4-:R-:W-:Y:S08]  /*6aa50*/  HMMA.16816.F32.BF16 R20, R8.reuse, R16, R20 ;  /* 0x000000100814723c */ /* 0x050ff00000041814 */
[----:B---3--:R-:W-:Y:S11]  /*6aa60*/  HMMA.16816.F32.BF16 R24, R8, R4, R24 ;  /* 0x000000040818723c */ /* 0x008ff60000041818 */
[----:B------:R-:W-:Y:S04]  /*6aa70*/  @!UPT UIADD3 URZ, URZ, URZ, URZ ;  /* 0x0000003f3f3ff290 */ /* 0x000fe8000fffe03f */
[----:B------:R-:W-:Y:S04]  /*6aa80*/  STL.64 [R1+0x6d0], R20 ;  /* 0x0006d01401007387 */ /* 0x000fe80000100a00 */
[----:B------:R0:W-:Y:S04]  /*6aa90*/  STL.64 [R1+0x6d8], R22 ;  /* 0x0006d81601007387 */ /* 0x0001e80000100a00 */
[----:B0-----:R-:W3:Y:S04]  /*6aaa0*/  LDL.LU.64 R22, [R1+0x3390] ;  /* 0x0033900001167983 */ /* 0x001ee80000300a00 */
[----:B------:R-:W4:Y:S04]  /*6aab0*/  LDL.LU.64 R20, [R1+0x3388] ;  /* 0x0033880001147983 */ /* 0x000f280000300a00 */
[----:B------:R0:W-:Y:S04]  /*6aac0*/  STL.64 [R1+0x3250], R16 ;  /* 0x0032501001007387 */ /* 0x0001e80000100a00 */
[----:B------:R-:W-:Y:S04]  /*6aad0*/  STL.64 [R1+0x6c0], R24 ;  /* 0x0006c01801007387 */ /* 0x000fe80000100a00 */
[----:B------:R-:W-:Y:S01]  /*6aae0*/  STL.64 [R1+0x6c8], R26 ;  /* 0x0006c81a01007387 */ /* 0x000fe20000100a00 */
[----:B0-----:R-:W-:Y:S01]  /*6aaf0*/  IMAD.MOV.U32 R16, RZ, RZ, R19 ;  /* 0x000000ffff107224 */ /* 0x001fe200078e0013 */
[----:B------:R-:W-:-:S05]  /*6ab00*/  MOV R17, R18 ;  /* 0x0000001200117202 */ /* 0x000fca0000000f00 */
[----:B------:R0:W-:Y:S04]  /*6ab10*/  STL.64 [R1+0x3268], R16 ;  /* 0x0032681001007387 */ /* 0x0001e80000100a00 */
[----:B0-----:R-:W2:Y:S04]  /*6ab20*/  LDL.LU R16, [R1+0x300] ;  /* 0x0003000001107983 */ /* 0x001ea80000300800 */
[----:B------:R-:W2:Y:S04]  /*6ab30*/  LDL.LU R17, [R1+0x304] ;  /* 0x0003040001117983 */ /* 0x000ea80000300800 */
[----:B------:R-:W2:Y:S04]  /*6ab40*/  LDL.LU R18, [R1+0x308] ;  /* 0x0003080001127983 */ /* 0x000ea80000300800 */
[----:B------:R-:W2:Y:S01]  /*6ab50*/  LDL.LU R19, [R1+0x30c] ;  /* 0x00030c0001137983 */ /* 0x000ea20000300800 */
[----:B------:R-:W-:-:S02]  /*6ab60*/  MOV R24, R15 ;  /* 0x0000000f00187202 */ /* 0x000fc40000000f00 */
[----:B------:R-:W-:Y:S01]  /*6ab70*/  MOV R25, R14 ;  /* 0x0000000e00197202 */ /* 0x000fe20000000f00 */
[----:B--2---:R-:W-:Y:S04]  /*6ab80*/  STL.64 [R1+0x3280], R18 ;  /* 0x0032801201007387 */ /* 0x004fe80000100a00 */
[----:B------:R-:W-:Y:S04]  /*6ab90*/  STL.64 [R1+0x3278], R16 ;  /* 0x0032781001007387 */ /* 0x000fe80000100a00 */
[----:B------:R0:W-:Y:S04]  /*6aba0*/  STL.64 [R1+0x3288], R24 ;  /* 0x0032881801007387 */ /* 0x0001e80000100a00 */
[----:B0-----:R-:W2:Y:S04]  /*6abb0*/  LDL.LU R24, [R1+0x320] ;  /* 0x0003200001187983 */ /* 0x001ea80000300800 */
[----:B------:R-:W2:Y:S04]  /*6abc0*/  LDL.LU R25, [R1+0x324] ;  /* 0x0003240001197983 */ /* 0x000ea80000300800 */
[----:B------:R-:W2:Y:S04]  /*6abd0*/  LDL.LU R26, [R1+0x328] ;  /* 0x00032800011a7983 */ /* 0x000ea80000300800 */
[----:B------:R-:W2:Y:S04]  /*6abe0*/  LDL.LU R27, [R1+0x32c] ;  /* 0x00032c00011b7983 */ /* 0x000ea80000300800 */
[----:B--2---:R-:W-:Y:S04]  /*6abf0*/  STL.64 [R1+0x3298], R26 ;  /* 0x0032981a01007387 */ /* 0x004fe80000100a00 */
[----:B------:R0:W-:Y:S02]  /*6ac00*/  STL.64 [R1+0x3290], R24 ;  /* 0x0032901801007387 */ /* 0x0001e40000100a00 */
[----:B0-----:R-:W-:Y:S01]  /*6ac10*/  MOV R24, R13 ;  /* 0x0000000d00187202 */ /* 0x001fe20000000f00 */
[----:B------:R-:W-:Y:S01]  /*6ac20*/  IMAD.MOV.U32 R25, RZ, RZ, R12 ;  /* 0x000000ffff197224 */ /* 0x000fe200078e000c */
[----:B----4-:R-:W-:-:S02]  /*6ac30*/  MOV R12, R21 ;  /* 0x00000015000c7202 */ /* 0x010fc40000000f00 */
[----:B------:R-:W-:Y:S01]  /*6ac40*/  MOV R13, R7 ;  /* 0x00000007000d7202 */ /* 0x000fe20000000f00 */
[----:B------:R-:W2:Y:S04]  /*6ac50*/  LDL.LU R21, [R1+0x3380] ;  /* 0x0033800001157983 */ /* 0x000ea80000300800 */
[----:B------:R-:W4:Y:S04]  /*6ac60*/  LDL.LU R7, [R1+0x337c] ;  /* 0x00337c0001077983 */ /* 0x000f280000300800 */
[----:B------:R-:W-:Y:S04]  /*6ac70*/  STL.64 [R1+0x32d8], R12 ;  /* 0x0032d80c01007387 */ /* 0x000fe80000100a00 */
[----:B------:R0:W-:Y:S04]  /*6ac80*/  STL.64 [R1+0x32b0], R24 ;  /* 0x0032b01801007387 */ /* 0x0001e80000100a00 */
[----:B0-----:R-:W2:Y:S04]  /*6ac90*/  LDL.LU R24, [R1+0x340] ;  /* 0x0003400001187983 */ /* 0x001ea80000300800 */
[----:B------:R-:W2:Y:S04]  /*6aca0*/  LDL.LU R25, [R1+0x344] ;  /* 0x0003440001197983 */ /* 0x000ea80000300800 */
[----:B------:R-:W2:Y:S04]  /*6acb0*/  LDL.LU R26, [R1+0x348] ;  /* 0x00034800011a7983 */ /* 0x000ea80000300800 */
[----:B------:R-:W2:Y:S01]  /*6acc0*/  LDL.LU R27, [R1+0x34c] ;  /* 0x00034c00011b7983 */ /* 0x000ea20000300800 */
[----:B---3--:R-:W-:-:S02]  /*6acd0*/  MOV R12, R22 ;  /* 0x00000016000c7202 */ /* 0x008fc40000000f00 */
        /* <DEDUP_REMOVED lines=11> */
[----:B------:R-:W-:-:S02]  /*6ad90*/  MOV R13, R29 ;  /* 0x0000001d000d7202 */ /* 0x000fc40000000f00 */
        /* <DEDUP_REMOVED lines=9> */
[----:B------:R-:W-:-:S05]  /*6ae30*/  MOV R13, R23 ;  /* 0x00000017000d7202 */ /* 0x000fca0000000f00 */
[----:B------:R0:W-:Y:S02]  /*6ae40*/  STL.64 [R1+0x3320], R12 ;  /* 0x0033200c01007387 */ /* 0x0001e40000100a00 */
[----:B0-----:R-:W-:Y:S01]  /*6ae50*/  MOV R12, R21 ;  /* 0x00000015000c7202 */ /* 0x001fe20000000f00 */
[----:B------:R-:W-:Y:S01]  /*6ae60*/  IMAD.MOV.U32 R13, RZ, RZ, R20 ;  /* 0x000000ffff0d7224 */ /* 0x000fe200078e0014 */
[----:B--2---:R-:W-:Y:S04]  /*6ae70*/  STL.64 [R1+0x3300], R26 ;  /* 0x0033001a01007387 */ /* 0x004fe80000100a00 */
[----:B------:R0:W-:Y:S04]  /*6ae80*/  STL.64 [R1+0x32f8], R24 ;  /* 0x0032f81801007387 */ /* 0x0001e80000100a00 */
[----:B0-----:R-:W2:Y:S04]  /*6ae90*/  LDL.LU R24, [R1+0x370] ;  /* 0x0003700001187983 */ /* 0x001ea80000300800 */
[----:B------:R-:W2:Y:S04]  /*6aea0*/  LDL.LU R25, [R1+0x374] ;  /* 0x0003740001197983 */ /* 0x000ea80000300800 */
[----:B------:R-:W2:Y:S04]  /*6aeb0*/  LDL.LU R26, [R1+0x378] ;  /* 0x00037800011a7983 */ /* 0x000ea80000300800 */
[----:B------:R-:W2:Y:S04]  /*6aec0*/  LDL.LU R27, [R1+0x37c] ;  /* 0x00037c00011b7983 */ /* 0x000ea80000300800 */
[----:B------:R0:W-:Y:S04]  /*6aed0*/  STL.64 [R1+0x3338], R12 ;  /* 0x0033380c01007387 */ /* 0x0001e80000100a00 */
[----:B0-----:R-:W2:Y:S04]  /*6aee0*/  LDL.LU R12, [R1+0x3a0] ;  /* 0x0003a000010c7983 */ /* 0x001ea80000300800 */
[----:B------:R-:W2:Y:S04]  /*6aef0*/  LDL.LU R13, [R1+0x3a4] ;  /* 0x0003a400010d7983 */ /* 0x000ea80000300800 */
[----:B------:R-:W2:Y:S04]  /*6af00*/  LDL.LU R14, [R1+0x3a8] ;  /* 0x0003a800010e7983 */ /* 0x000ea80000300800 */
[----:B------:R-:W2:Y:S01]  /*6af10*/  LDL.LU R15, [R1+0x3ac] ;  /* 0x0003ac00010f7983 */ /* 0x000ea20000300800 */
[----:B---3--:R-:W-:-:S02]  /*6af20*/  MOV R20, R22 ;  /* 0x0000001600147202 */ /* 0x008fc40000000f00 */
[----:B----4-:R-:W-:Y:S01]  /*6af30*/  MOV R21, R7 ;  /* 0x0000000700157202 */ /* 0x010fe20000000f00 */
[----:B--2---:R-:W-:Y:S04]  /*6af40*/  STL.64 [R1+0x3350], R14 ;  /* 0x0033500e01007387 */ /* 0x004fe80000100a00 */
[----:B------:R0:W-:Y:S04]  /*6af50*/  STL.64 [R1+0x3348], R12 ;  /* 0x0033480c01007387 */ /* 0x0001e80000100a00 */
[----:B------:R-:W-:Y:S04]  /*6af60*/  STL.64 [R1+0x3358], R20 ;  /* 0x0033581401007387 */ /* 0x000fe80000100a00 */
        /* <DEDUP_REMOVED lines=10> */
[----:B------:R-:W-:Y:S04]  /*6b010*/  STL.64 [R1+0x3318], R26 ;  /* 0x0033181a01007387 */ /* 0x000fe80000100a00 */
        /* <DEDUP_REMOVED lines=9> */
[----:B------:R-:W3:Y:S04]  /*6b0b0*/  LDL.LU R26, [R1+0x398] ;  /* 0x00039800011a7983 */ /* 0x000ee80000300800 */
[----:B------:R-:W3:Y:S04]  /*6b0c0*/  LDL.LU R27, [R1+0x39c] ;  /* 0x00039c00011b7983 */ /* 0x000ee80000300800 */
[----:B------:R-:W4:Y:S04]  /*6b0d0*/  LDL.LU R16, [R1+0x310] ;  /* 0x0003100001107983 */ /* 0x000f280000300800 */
[----:B------:R-:W4:Y:S04]  /*6b0e0*/  LDL.LU R17, [R1+0x314] ;  /* 0x0003140001117983 */ /* 0x000f280000300800 */
[----:B------:R-:W2:Y:S04]  /*6b0f0*/  LDL.LU R18, [R1+0x318] ;  /* 0x0003180001127983 */ /* 0x000ea80000300800 */
[----:B------:R-:W2:Y:S01]  /*6b100*/  LDL.LU R19, [R1+0x31c] ;  /* 0x00031c0001137983 */ /* 0x000ea20000300800 */
[----:B------:R-:W-:-:S02]  /*6b110*/  MOV R20, R6 ;  /* 0x0000000600147202 */ /* 0x000fc40000000f00 */
[----:B------:R-:W-:Y:S01]  /*6b120*/  MOV R21, R3 ;  /* 0x0000000300157202 */ /* 0x000fe20000000f00 */
[----:B--2---:R-:W-:Y:S04]  /*6b130*/  STL.64 [R1+0x32a8], R18 ;  /* 0x0032a81201007387 */ /* 0x004fe80000100a00 */
[----:B----4-:R0:W-:Y:S04]  /*6b140*/  STL.64 [R1+0x32a0], R16 ;  /* 0x0032a01001007387 */ /* 0x0101e80000100a00 */
[----:B0-----:R-:W2:Y:S04]  /*6b150*/  LDL.LU R16, [R1+0x330] ;  /* 0x0003300001107983 */ /* 0x001ea80000300800 */
[----:B------:R-:W2:Y:S04]  /*6b160*/  LDL.LU R17, [R1+0x334] ;  /* 0x0003340001117983 */ /* 0x000ea80000300800 */
[----:B------:R-:W2:Y:S04]  /*6b170*/  LDL.LU R18, [R1+0x338] ;  /* 0x0003380001127983 */ /* 0x000ea80000300800 */
[----:B------:R-:W2:Y:S04]  /*6b180*/  LDL.LU R19, [R1+0x33c] ;  /* 0x00033c0001137983 */ /* 0x000ea80000300800 */
        /* <DEDUP_REMOVED lines=15> */
[----:B------:R4:W-:Y:S04]  /*6b280*/  STL.64 [R1+0x6b8], R22 ;  /* 0x0006b81601007387 */ /* 0x0009e80000100a00 */
[----:B0-----:R-:W4:Y:S02]  /*6b290*/  LDL.LU.64 R20, [R1+0x3358] ;  /* 0x0033580001147983 */ /* 0x001f240000300a00 */
[C---:B----4-:R-:W-:Y:S02]  /*6b2a0*/  HMMA.16816.F32.BF16 R20, R8.reuse, R20, R12 ;  /* 0x000000140814723c */ /* 0x050fe4000004180c */
[----:B------:R-:W4:Y:S04]  /*6b2b0*/  LDL.LU.64 R14, [R1+0x3350] ;  /* 0x00335000010e7983 */ /* 0x000f280000300a00 */
[----:B------:R-:W4:Y:S11]  /*6b2c0*/  LDL.LU.64 R12, [R1+0x3348] ;  /* 0x00334800010c7983 */ /* 0x000f360000300a00 */
[----:B------:R-:W-:Y:S06]  /*6b2d0*/  @!UPT UIADD3 URZ, URZ, URZ, URZ ;  /* 0x0000003f3f3ff290 */ /* 0x000fec000fffe03f */
[----:B------:R0:W-:Y:S04]  /*6b2e0*/  STL.64 [R1+0x6a0], R20 ;  /* 0x0006a01401007387 */ /* 0x0001e80000100a00 */
[----:B------:R-:W-:Y:S04]  /*6b2f0*/  STL.64 [R1+0x6a8], R22 ;  /* 0x0006a81601007387 */ /* 0x000fe80000100a00 */
[----:B0-----:R-:W4:Y:S02]  /*6b300*/  LDL.LU.64 R20, [R1+0x3340] ;  /* 0x0033400001147983 */ /* 0x001f240000300a00 */
[C---:B----4-:R-:W-:Y:S11]  /*6b310*/  HMMA.16816.F32.BF16 R12, R8.reuse, R20, R12 ;  /* 0x00000014080c723c */ /* 0x050ff6000004180c */
[----:B------:R-:W-:Y:S11]  /*6b320*/  @!UPT UIADD3 URZ, URZ, URZ, URZ ;  /* 0x0000003f3f3ff290 */ /* 0x000ff6000fffe03f */
[----:B------:R-:W-:Y:S01]  /*6b330*/  @!UPT UIADD3 URZ, URZ, URZ, URZ ;  /* 0x0000003f3f3ff290 */ /* 0x000fe2000fffe03f */
        /* <DEDUP_REMOVED lines=37> */
[----:B0-----:R-:W4:Y:S04]  /*6b590*/  LDL.LU.64 R14, [R1+0x32c0] ;  /* 0x0032c000010e7983 */ /* 0x001f280000300a00 */
[----:B------:R-:W3:Y:S02]  /*6b5a0*/  LDL.LU.64 R12, [R1+0x32b8] ;  /* 0x0032b800010c7983 */ /* 0x000ee40000300a00 */
[----:B---3--:R-:W-:Y:S02]  /*6b5b0*/  HMMA.16816.F32.BF16 R8, R8, R12, R24 ;  /* 0x0000000c0808723c */ /* 0x008fe40000041818 */
[----:B------:R-:W3:Y:S04]  /*6b5c0*/  LDL.LU.64 R24, [R1+0x32b0] ;  /* 0x0032b00001187983 */ /* 0x000ee80000300a00 */
[----:B----4-:R-:W-:Y:S04]  /*6b5d0*/  STL.64 [R1+0x3200], R14 ;  /* 0x0032000e01007387 */ /* 0x010fe80000100a00 */
[----:B------:R-:W-:Y:S11]  /*6b5e0*/  STL.64 [R1+0x31f8], R12 ;  /* 0x0031f80c01007387 */ /* 0x000ff60000100a00 */
[----:B------:R-:W-:Y:S02]  /*6b5f0*/  @!UPT UIADD3 URZ, URZ, URZ, URZ ;  /* 0x0000003f3f3ff290 */ /* 0x000fe4000fffe03f */
        /* <DEDUP_REMOVED lines=10> */
[----:B0-----:R-:W4:Y:S04]  /*6b6a0*/  LDL.LU.64 R26, [R1+0x3298] ;  /* 0x00329800011a7983 */ /* 0x001f280000300a00 */
[----:B------:R-:W4:Y:S01]  /*6b6b0*/  LDL.LU.64 R24, [R1+0x3290] ;  /* 0x0032900001187983 */ /* 0x000f220000300a00 */
[----:B------:R-:W-:Y:S01]  /*6b6c0*/  IMAD.MOV.U32 R12, RZ, RZ, R2 ;  /* 0x000000ffff0c7224 */ /* 0x000fe200078e0002 */
[----:B------:R-:W-:-:S07]  /*6b6d0*/  MOV R13, R0 ;  /* 0x00000000000d7202 */ /* 0x000fce0000000f00 */
[C---:B----4-:R-:W-:Y:S01]  /*6b6e0*/  HMMA.16816.F32.BF16 R12, R8.reuse, R12, R24 ;  /* 0x0000000c080c723c */ /* 0x050fe20000041818 */
[----:B------:R-:W3:Y:S11]  /*6b6f0*/  LDL.LU.64 R24, [R1+0x3288] ;  /* 0x0032880001187983 */ /* 0x000ef60000300a00 */
[----:B------:R-:W-:Y:S11]  /*6b700*/  @!UPT UIADD3 URZ, URZ, URZ, URZ ;  /* 0x0000003f3f3ff290 */ /* 0x000ff6000fffe03f */
[----:B------:R0:W-:Y:S04]  /*6b710*/  STL.64 [R1+0x600], R12 ;  /* 0x0006000c01007387 */ /* 0x0001e80000100a00 */
[----:B------:R1:W-:Y:S04]  /*6b720*/  STL.64 [R1+0x608], R14 ;  /* 0x0006080e01007387 */ /* 0x0003e80000100a00 */
[----:B0-----:R-:W2:Y:S04]  /*6b730*/  LDL.LU R12, [R1+0x880] ;  /* 0x00088000010c7983 */ /* 0x001ea80000300800 */
[----:B------:R-:W2:Y:S04]  /*6b740*/  LDL.LU R13, [R1+0x884] ;  /* 0x00088400010d7983 */ /* 0x000ea80000300800 */
[----:B-1----:R-:W2:Y:S04]  /*6b750*/  LDL.LU R14, [R1+0x888] ;  /* 0x00088800010e7983 */ /* 0x002ea80000300800 */
[----:B------:R-:W2:Y:S01]  /*6b760*/  LDL.LU R15, [R1+0x88c] ;  /* 0x00088c00010f7983 */ /* 0x000ea20000300800 */
[C---:B---3--:R-:W-:Y:S03]  /*6b770*/  HMMA.16816.F32.BF16 R24, R8.reuse, R24, R16 ;  /* 0x000000180818723c */ /* 0x048fe60000041810 */
[----:B------:R-:W3:Y:S04]  /*6b780*/  LDL.LU.64 R18, [R1+0x3280] ;  /* 0x0032800001127983 */ /* 0x000ee80000300a00 */
[----:B------:R-:W3:Y:S11]  /*6b790*/  LDL.LU.64 R16, [R1+0x3278] ;  /* 0x0032780001107983 */ /* 0x000ef60000300a00 */
[----:B------:R-:W-:Y:S05]  /*6b7a0*/  @!UPT UIADD3 URZ, URZ, URZ, URZ ;  /* 0x0000003f3f3ff290 */ /* 0x000fea000fffe03f */
        /* <DEDUP_REMOVED lines=8> */
[----:B0-----:R-:W2:Y:S04]  /*6b830*/  LDL.LU.64 R16, [R1+0x3268] ;  /* 0x0032680001107983 */ /* 0x001ea80000300a00 */
[----:B------:R0:W-:Y:S04]  /*6b840*/  STL.64 [R1+0x3208], R24 ;  /* 0x0032081801007387 */ /* 0x0001e80000100a00 */
[----:B0-----:R-:W3:Y:S01]  /*6b850*/  LDL.64 R24, [R1+0x170] ;  /* 0x0001700001187983 */ /* 0x001ee20000100a00 */
[----:B--2---:R-:W-:Y:S03]  /*6b860*/  HMMA.16816.F32.BF16 R16, R8, R16, R4 ;  /* 0x000000100810723c */ /* 0x004fe60000041804 */
[----:B------:R-:W2:Y:S04]  /*6b870*/  LDL.LU.64 R6, [R1+0x3260] ;  /* 0x0032600001067983 */ /* 0x000ea80000300a00 */
[----:B------:R-:W2:Y:S11]  /*6b880*/  LDL.LU.64 R4, [R1+0x3258] ;  /* 0x0032580001047983 */ /* 0x000eb60000300a00 */
[----:B------:R-:W-:Y:S05]  /*6b890*/  @!UPT UIADD3 URZ, URZ, URZ, URZ ;  /* 0x0000003f3f3ff290 */ /* 0x000fea000fffe03f */
[----:B------:R0:W-:Y:S04]  /*6b8a0*/  STL.64 [R1+0x5d0], R16 ;  /* 0x0005d01001007387 */ /* 0x0001e80000100a00 */
[----:B------:R2:W-:Y:S04]  /*6b8b0*/  STL.64 [R1+0x5d8], R18 ;  /* 0x0005d81201007387 */ /* 0x0005e80000100a00 */
[----:B0-----:R-:W2:Y:S01]  /*6b8c0*/  LDL.LU.64 R16, [R1+0x3250] ;  /* 0x0032500001107983 */ /* 0x001ea20000300a00 */
[----:B------:R-:W-:Y:S01]  /*6b8d0*/  IMAD.MOV.U32 R0, RZ, RZ, R11 ;  /* 0x000000ffff007224 */ /* 0x000fe200078e000b */
[----:B------:R-:W-:-:S02]  /*6b8e0*/  MOV R2, R10 ;  /* 0x0000000a00027202 */ /* 0x000fc40000000f00 */
[----:B------:R-:W-:Y:S01]  /*6b8f0*/  MOV R3, R9 ;  /* 0x0000000900037202 */ /* 0x000fe20000000f00 */
[----:B--2---:R-:W-:Y:S01]  /*6b900*/  HMMA.16816.F32.BF16 R16, R8, R16, R4 ;  /* 0x000000100810723c */ /* 0x004fe20000041804 */
[----:B------:R-:W2:Y:S06]  /*6b910*/  LDL.LU.64 R4, [R1+0x3248] ;  /* 0x0032480001047983 */ /* 0x000eac0000300a00 */
[----:B------:R-:W-:Y:S11]  /*6b920*/  MOV R6, R8 ;  /* 0x0000000800067202 */ /* 0x000ff60000000f00 */
[----:B------:R-:W-:Y:S06]  /*6b930*/  @!UPT UIADD3 URZ, URZ, URZ, URZ ;  /* 0x0000003f3f3ff290 */ /* 0x000fec000fffe03f */
[----:B------:R-:W-:Y:S02]  /*6b940*/  MOV R11, R16 ;  /* 0x00000010000b7202 */ /* 0x000fe40000000f00 */
[----:B------:R-:W-:Y:S01]  /*6b950*/  MOV R10, R17 ;  /* 0x00000011000a7202 */ /* 0x000fe20000000f00 */
[----:B------:R-:W2:Y:S01]  /*6b960*/  LDL.LU R16, [R1+0x50] ;  /* 0x0000500001107983 */ /* 0x000ea20000300800 */
[----:B------:R-:W-:Y:S02]  /*6b970*/  MOV R9, R18 ;  /* 0x0000001200097202 */ /* 0x000fe40000000f00 */
[----:B------:R-:W-:Y:S01]  /*6b980*/  MOV R8, R19 ;  /* 0x0000001300087202 */ /* 0x000fe20000000f00 */
[----:B------:R-:W2:Y:S04]  /*6b990*/  LDL.LU R17, [R1+0x54] ;  /* 0x0000540001117983 */ /* 0x000ea80000300800 */
[----:B------:R-:W2:Y:S04]  /*6b9a0*/  LDL.LU R18, [R1+0x58] ;  /* 0x0000580001127983 */ /* 0x000ea80000300800 */
[----:B------:R-:W2:Y:S04]  /*6b9b0*/  LDL.LU R19, [R1+0x5c] ;  /* 0x00005c0001137983 */ /* 0x000ea80000300800 */
[----:B--2---:R-:W-:Y:S04]  /*6b9c0*/  STL.64 [R1+0x31e8], R18 ;  /* 0x0031e81201007387 */ /* 0x004fe80000100a00 */
[----:B------:R-:W-:Y:S04]  /*6b9d0*/  STL.64 [R1+0x31e0], R16 ;  /* 0x0031e01001007387 */ /* 0x000fe80000100a00 */
        /* <DEDUP_REMOVED lines=8> */
[----:B------:R-:W-:Y:S01]  /*6ba60*/  IMAD.MOV.U32 R16, RZ, RZ, R6 ;  /* 0x000000ffff107224 */ /* 0x000fe200078e0006 */
[----:B------:R-:W-:-:S02]  /*6ba70*/  MOV R17, R3 ;  /* 0x0000000300117202 */ /* 0x000fc40000000f00 */
[----:B------:R-:W-:Y:S02]  /*6ba80*/  MOV R18, R2 ;  /* 0x0000000200127202 */ /* 0x000fe40000000f00 */
[----:B------:R-:W-:Y:S01]  /*6ba90*/  MOV R19, R0 ;  /* 0x0000000000137202 */ /* 0x000fe20000000f00 */
[----:B------:R0:W-:Y:S01]  /*6baa0*/  STL.64 [R1+0x3160], R4 ;  /* 0x0031600401007387 */ /* 0x0001e20000100a00 */
[----:B---3--:R-:W-:Y:S01]  /*6bab0*/  MOV R2, R24 ;  /* 0x0000001800027202 */ /* 0x008fe20000000f00 */
[----:B------:R-:W-:-:S04]  /*6bac0*/  IMAD.MOV.U32 R0, RZ, RZ, R25 ;  /* 0x000000ffff007224 */ /* 0x000fc800078e0019 */
[C---:B------:R-:W-:Y:S08]  /*6bad0*/  HMMA.16816.F32.BF16 R12, R16.reuse, R24, R12 ;  /* 0x00000018100c723c */ /* 0x040ff0000004180c */
[----:B----4-:R-:W-:Y:S01]  /*6bae0*/  HMMA.16816.F32.BF16 R8, R16, R4, R8 ;  /* 0x000000041008723c */ /* 0x010fe20000041808 */
[----:B0-----:R-:W2:Y:S11]  /*6baf0*/  LDL.LU R4, [R1+0x8a0] ;  /* 0x0008a00001047983 */ /* 0x001eb60000300800 */
[----:B------:R-:W-:Y:S11]  /*6bb00*/  @!UPT UIADD3 URZ, URZ, URZ, URZ ;  /* 0x0000003f3f3ff290 */ /* 0x000ff6000fffe03f */
[----:B------:R-:W-:Y:S04]  /*6bb10*/  STL.64 [R1+0x5b0], R8 ;  /* 0x0005b00801007387 */ /* 0x000fe80000100a00 */
[----:B------:R0:W-:Y:S04]  /*6bb20*/  STL.64 [R1+0x5b8], R10 ;  /* 0x0005b80a01007387 */ /* 0x0001e80000100a00 */
[----:B------:R-:W2:Y:S04]  /*6bb30*/  LDL.LU R5, [R1+0x8a4] ;  /* 0x0008a40001057983 */ /* 0x000ea80000300800 */
[----:B------:R-:W2:Y:S04]  /*6bb40*/  LDL.LU R6, [R1+0x8a8] ;  /* 0x0008a80001067983 */ /* 0x000ea80000300800 */
[----:B------:R-:W2:Y:S04]  /*6bb50*/  LDL.LU R7, [R1+0x8ac] ;  /* 0x0008ac0001077983 */ /* 0x000ea80000300800 */
[----:B------:R-:W3:Y:S04]  /*6bb60*/  LDL.LU R24, [R1+0x8d0] ;  /* 0x0008d00001187983 */ /* 0x000ee80000300800 */
[----:B------:R-:W3:Y:S04]  /*6bb70*/  LDL.LU R25, [R1+0x8d4] ;  /* 0x0008d40001197983 */ /* 0x000ee80000300800 */
[----:B------:R-:W4:Y:S04]  /*6bb80*/  LDL.LU R26, [R1+0x8d8] ;  /* 0x0008d800011a7983 */ /* 0x000f280000300800 */
[----:B------:R-:W4:Y:S01]  /*6bb90*/  LDL.LU R27, [R1+0x8dc] ;  /* 0x0008dc00011b7983 */ /* 0x000f220000300800 */
[----:B0-----:R-:W-:-:S02]  /*6bba0*/  MOV R11, R15 ;  /* 0x0000000f000b7202 */ /* 0x001fc40000000f00 */
[----:B------:R-:W-:Y:S02]  /*6bbb0*/  MOV R10, R14 ;  /* 0x0000000e000a7202 */ /* 0x000fe40000000f00 */
[----:B------:R-:W-:Y:S02]  /*6bbc0*/  MOV R8, R12 ;  /* 0x0000000c00087202 */ /* 0x000fe40000000f00 */
[----:B------:R-:W-:Y:S01]  /*6bbd0*/  MOV R9, R13 ;  /* 0x0000000d00097202 */ /* 0x000fe20000000f00 */
[----:B----4-:R-:W-:Y:S04]  /*6bbe0*/  STL.64 [R1+0x3240], R26 ;  /* 0x0032401a01007387 */ /* 0x010fe80000100a00 */
[----:B---3--:R0:W-:Y:S04]  /*6bbf0*/  STL.64 [R1+0x3238], R24 ;  /* 0x0032381801007387 */ /* 0x0081e80000100a00 */
[----:B0-----:R-:W3:Y:S04]  /*6bc00*/  LDL.LU R24, [R1+0x8b0] ;  /* 0x0008b00001187983 */ /* 0x001ee80000300800 */
[----:B------:R-:W3:Y:S04]  /*6bc10*/  LDL.LU R25, [R1+0x8b4] ;  /* 0x0008b40001197983 */ /* 0x000ee80000300800 */
[----:B------:R-:W3:Y:S04]  /*6bc20*/  LDL.LU R26, [R1+0x8b8] ;  /* 0x0008b800011a7983 */ /* 0x000ee80000300800 */
[----:B------:R-:W3:Y:S04]  /*6bc30*/  LDL.LU R27, [R1+0x8bc] ;  /* 0x0008bc00011b7983 */ /* 0x000ee80000300800 */
[----:B------:R-:W4:Y:S04]  /*6bc40*/  LDL.64 R12, [R1+0x130] ;  /* 0x00013000010c7983 */ /* 0x000f280000100a00 */
[----:B------:R-:W-:Y:S04]  /*6bc50*/  STL [R1+0x3178], R2 ;  /* 0x0031780201007387 */ /* 0x000fe80000100800 */
[----:B------:R-:W-:Y:S04]  /*6bc60*/  STL [R1+0x29ec], R11 ;  /* 0x0029ec0b01007387 */ /* 0x000fe80000100800 */
[----:B------:R-:W-:Y:S04]  /*6bc70*/  STL [R1+0x29e8], R10 ;  /* 0x0029e80a01007387 */ /* 0x000fe80000100800 */
[----:B------:R-:W-:Y:S04]  /*6bc80*/  STL [R1+0x29e4], R9 ;  /* 0x0029e40901007387 */ /* 0x000fe80000100800 */
[----:B------:R0:W-:Y:S04]  /*6bc90*/  STL [R1+0x29e0], R8 ;  /* 0x0029e00801007387 */ /* 0x0001e80000100800 */
[----:B0-----:R-:W2:Y:S01]  /*6bca0*/  LDL.64 R8, [R1+0x160] ;  /* 0x0001600001087983 */ /* 0x001ea20000100a00 */
[C---:B---3--:R-:W-:Y:S08]  /*6bcb0*/  HMMA.16816.F32.BF16 R24, R16.reuse, R20, R24 ;  /* 0x000000141018723c */ /* 0x048ff00000041818 */
[----:B--2---:R-:W-:Y:S01]  /*6bcc0*/  HMMA.16816.F32.BF16 R4, R16, R8, R4 ;  /* 0x000000081004723c */ /* 0x004fe20000041804 */
[----:B------:R-:W-:Y:S11]  /*6bcd0*/  MOV R3, R9 ;  /* 0x0000000900037202 */ /* 0x000ff60000000f00 */
[----:B------:R-:W-:Y:S04]  /*6bce0*/  @!UPT UIADD3 URZ, URZ, URZ, URZ ;  /* 0x0000003f3f3ff290 */ /* 0x000fe8000fffe03f */
[----:B------:R-:W-:Y:S02]  /*6bcf0*/  MOV R10, R26 ;  /* 0x0000001a000a7202 */ /* 0x000fe40000000f00 */
[----:B------:R-:W-:Y:S02]  /*6bd00*/  MOV R11, R25 ;  /* 0x00000019000b7202 */ /* 0x000fe40000000f00 */
[----:B------:R-:W-:-:S03]  /*6bd10*/  MOV R9, R27 ;  /* 0x0000001b00097202 */ /* 0x000fc60000000f00 */
[----:B------:R0:W-:Y:S04]  /*6bd20*/  STL.64 [R1+0x590], R4 ;  /* 0x0005900401007387 */ /* 0x0001e80000100a00 */
[----:B------:R-:W-:Y:S04]  /*6bd30*/  STL.64 [R1+0x598], R6 ;  /* 0x0005980601007387 */ /* 0x000fe80000100a00 */
[----:B------:R1:W-:Y:S04]  /*6bd40*/  STL [R1+0x580], R24 ;  /* 0x0005801801007387 */ /* 0x0003e80000100800 */
[----:B------:R-:W2:Y:S01]  /*6bd50*/  LDL.LU.64 R26, [R1+0x3240] ;  /* 0x00324000011a7983 */ /* 0x000ea20000300a00 */
[----:B0-----:R-:W-:-:S03]  /*6bd60*/  IMAD.MOV.U32 R4, RZ, RZ, R8 ;  /* 0x000000ffff047224 */ /* 0x001fc600078e0008 */
[----:B-1----:R-:W2:Y:S04]  /*6bd70*/  LDL.LU.64 R24, [R1+0x3238] ;  /* 0x0032380001187983 */ /* 0x002ea80000300a00 */
[----:B------:R0:W-:Y:S04]  /*6bd80*/  STL.64 [R1+0x3128], R20 ;  /* 0x0031281401007387 */ /* 0x0001e80000100a00 */
[----:B0-----:R-:W3:Y:S04]  /*6bd90*/  LDL.64 R20, [R1+0x140] ;  /* 0x0001400001147983 */ /* 0x001ee80000100a00 */
[----:B------:R-:W-:Y:S04]  /*6bda0*/  STL [R1+0x29fc], R10 ;  /* 0x0029fc0a01007387 */ /* 0x000fe80000100800 */
[----:B------:R-:W-:Y:S04]  /*6bdb0*/  STL [R1+0x29f8], R11 ;  /* 0x0029f80b01007387 */ /* 0x000fe80000100800 */
[----:B------:R0:W-:Y:S04]  /*6bdc0*/  STL [R1+0x29f4], R9 ;  /* 0x0029f40901007387 */ /* 0x0001e80000100800 */
[----:B0-----:R-:W2:Y:S04]  /*6bdd0*/  LDL.LU.64 R8, [R1+0x1a0] ;  /* 0x0001a00001087983 */ /* 0x001ea80000300a00 */
[----:B------:R-:W2:Y:S04]  /*6bde0*/  LDL.64 R10, [R1+0x1a8] ;  /* 0x0001a800010a7983 */ /* 0x000ea80000100a00 */
[----:B--2---:R-:W-:Y:S04]  /*6bdf0*/  STL.64 [R1+0x3198], R10 ;  /* 0x0031980a01007387 */ /* 0x004fe80000100a00 */
[----:B------:R0:W-:Y:S04]  /*6be00*/  STL.64 [R1+0x3190], R8 ;  /* 0x0031900801007387 */ /* 0x0001e80000100a00 */
[----:B0-----:R-:W3:Y:S04]  /*6be10*/  LDL.LU R8, [R1+0x8c0] ;  /* 0x0008c00001087983 */ /* 0x001ee80000300800 */
[----:B------:R-:W3:Y:S04]  /*6be20*/  LDL.LU R9, [R1+0x8c4] ;  /* 0x0008c40001097983 */ /* 0x000ee80000300800 */
[----:B------:R-:W3:Y:S04]  /*6be30*/  LDL.LU R10, [R1+0x8c8] ;  /* 0x0008c800010a7983 */ /* 0x000ee80000300800 */
[----:B------:R-:W3:Y:S02]  /*6be40*/  LDL.LU R11, [R1+0x8cc] ;  /* 0x0008cc00010b7983 */ /* 0x000ee40000300800 */
[----:B---3--:R-:W-:Y:S11]  /*6be50*/  HMMA.16816.F32.BF16 R8, R16, R20, R8 ;  /* 0x000000141008723c */ /* 0x008ff60000041808 */
[----:B------:R-:W-:Y:S11]  /*6be60*/  @!UPT UIADD3 URZ, URZ, URZ, URZ ;  /* 0x0000003f3f3ff290 */ /* 0x000ff6000fffe03f */
[----:B------:R-:W-:Y:S01]  /*6be70*/  @!UPT UIADD3 URZ, URZ, URZ, URZ ;  /* 0x0000003f3f3ff290 */ /* 0x000fe2000fffe03f */
[----:B------:R0:W-:Y:S04]  /*6be80*/  STL.64 [R1+0x570], R8 ;  /* 0x0005700801007387 */ /* 0x0001e80000100a00 */
[----:B------:R1:W-:Y:S04]  /*6be90*/  STL.64 [R1+0x578], R10 ;  /* 0x0005780a01007387 */ /* 0x0003e80000100a00 */
[----:B0-----:R-:W2:Y:S04]  /*6bea0*/  LDL.LU R8, [R1+0xd30] ;  /* 0x000d300001087983 */ /* 0x001ea80000300800 */
[----:B------:R-:W2:Y:S04]  /*6beb0*/  LDL.LU R9, [R1+0xd34] ;  /* 0x000d340001097983 */ /* 0x000ea80000300800 */
[----:B-1----:R-:W3:Y:S04]  /*6bec0*/  LDL.LU R10, [R1+0xd38] ;  /* 0x000d3800010a7983 */ /* 0x002ee80000300800 */
[----:B------:R-:W3:Y:S04]  /*6bed0*/  LDL.LU R11, [R1+0xd3c] ;  /* 0x000d3c00010b7983 */ /* 0x000ee80000300800 */
[----:B---3--:R-:W-:Y:S04]  /*6bee0*/  STL.64 [R1+0x31a8], R10 ;  /* 0x0031a80a01007387 */ /* 0x008fe80000100a00 */
[----:B--2---:R0:W-:Y:S04]  /*6bef0*/  STL.64 [R1+0x31a0], R8 ;  /* 0x0031a00801007387 */ /* 0x0041e80000100a00 */
[----:B0-----:R-:W2:Y:S04]  /*6bf00*/  LDL.64 R8, [R1+0x1c0] ;  /* 0x0001c00001087983 */ /* 0x001ea80000100a00 */
[----:B--2---:R0:W-:Y:S04]  /*6bf10*/  STL.64 [R1+0x31c0], R8 ;  /* 0x0031c00801007387 */ /* 0x0041e80000100a00 */
[----:B0-----:R-:W2:Y:S01]  /*6bf20*/  LDL.64 R8, [R1+0x1d0] ;  /* 0x0001d00001087983 */ /* 0x001ea20000100a00 */
[----:B------:R-:W-:Y:S01]  /*6bf30*/  IMAD.MOV.U32 R6, RZ, RZ, R20 ;  /* 0x000000ffff067224 */ /* 0x000fe200078e0014 */
[----:B----4-:R-:W-:-:S02]  /*6bf40*/  MOV R20, R12 ;  /* 0x0000000c00147202 */ /* 0x010fc40000000f00 */
[----:B--2---:R0:W-:Y:S02]  /*6bf50*/  STL.64 [R1+0x31d8], R8 ;  /* 0x0031d80801007387 */ /* 0x0041e40000100a00 */
        /* <DEDUP_REMOVED lines=8> */
[----:B------:R-:W3:Y:S04]  /*6bfe0*/  LDL.LU R26, [R1+0xd88] ;  /* 0x000d8800011a7983 */ /* 0x000ee80000300800 */
[----:B------:R-:W3:Y:S01]  /*6bff0*/  LDL.LU R27, [R1+0xd8c] ;  /* 0x000d8c00011b7983 */ /* 0x000ee20000300800 */
[----:B------:R-:W-:-:S03]  /*6c000*/  MOV R5, R21 ;  /* 0x0000001500057202 */ /* 0x000fc60000000f00 */
[----:B0-----:R-:W4:Y:S04]  /*6c010*/  LDL.LU R20, [R1+0x8e0] ;  /* 0x0008e00001147983 */ /* 0x001f280000300800 */
[----:B------:R-:W4:Y:S04]  /*6c020*/  LDL.LU R21, [R1+0x8e4] ;  /* 0x0008e40001157983 */ /* 0x000f280000300800 */
[----:B------:R-:W4:Y:S04]  /*6c030*/  LDL.LU R22, [R1+0x8e8] ;  /* 0x0008e80001167983 */ /* 0x000f280000300800 */
[----:B------:R-:W4:Y:S04]  /*6c040*/  LDL.LU R23, [R1+0x8ec] ;  /* 0x0008ec0001177983 */ /* 0x000f280000300800 */
[----:B---3--:R-:W-:Y:S04]  /*6c050*/  STL.64 [R1+0x3218], R26 ;  /* 0x0032181a01007387 */ /* 0x008fe80000100a00 */
[----:B--2---:R0:W-:Y:S04]  /*6c060*/  STL.64 [R1+0x3210], R24 ;  /* 0x0032101801007387 */ /* 0x0041e80000100a00 */
[----:B0-----:R-:W2:Y:S01]  /*6c070*/  LDL.64 R24, [R1+0x110] ;  /* 0x0001100001187983 */ /* 0x001ea20000100a00 */
[----:B------:R-:W-:-:S03]  /*6c080*/  MOV R7, R13 ;  /* 0x0000000d00077202 */ /* 0x000fc60000000f00 */
[----:B--2---:R0:W-:Y:S04]  /*6c090*/  STL.64 [R1+0x3228], R24 ;  /* 0x0032281801007387 */ /* 0x0041e80000100a00 */
[----:B------:R-:W2:Y:S04]  /*6c0a0*/  LDL.64 R12, [R1+0x100] ;  /* 0x00010000010c7983 */ /* 0x000ea80000100a00 */
[----:B0-----:R-:W4:Y:S04]  /*6c0b0*/  LDL.64 R24, [R1+0x120] ;  /* 0x0001200001187983 */ /* 0x001f280000100a00 */
[----:B--2---:R0:W-:Y:S04]  /*6c0c0*/  STL.64 [R1+0x3220], R12 ;  /* 0x0032200c01007387 */ /* 0x0041e80000100a00 */
[----:B0-----:R-:W2:Y:S04]  /*6c0d0*/  LDL.LU R12, [R1+0xd90] ;  /* 0x000d9000010c7983 */ /* 0x001ea80000300800 */
[----:B------:R-:W2:Y:S04]  /*6c0e0*/  LDL.LU R13, [R1+0xd94] ;  /* 0x000d9400010d7983 */ /* 0x000ea80000300800 */
[----:B------:R-:W2:Y:S04]  /*6c0f0*/  LDL.LU R14, [R1+0xd98] ;  /* 0x000d9800010e7983 */ /* 0x000ea80000300800 */
[----:B------:R-:W2:Y:S04]  /*6c100*/  LDL.LU R15, [R1+0xd9c] ;  /* 0x000d9c00010f7983 */ /* 0x000ea80000300800 */
[----:B------:R-:W3:Y:S04]  /*6c110*/  LDL.64 R8, [R1+0x1e0] ;  /* 0x0001e00001087983 */ /* 0x000ee80000100a00 */
[----:B---3--:R0:W-:Y:S04]  /*6c120*/  STL.64 [R1+0x31f0], R8 ;  /* 0x0031f00801007387 */ /* 0x0081e80000100a00 */
[----:B0-----:R-:W3:Y:S04]  /*6c130*/  LDL.LU R8, [R1+0xd70] ;  /* 0x000d700001087983 */ /* 0x001ee80000300800 */
[----:B------:R-:W3:Y:S04]  /*6c140*/  LDL.LU R9, [R1+0xd74] ;  /* 0x000d740001097983 */ /* 0x000ee80000300800 */
[----:B------:R-:W3:Y:S04]  /*6c150*/  LDL.LU R10, [R1+0xd78] ;  /* 0x000d7800010a7983 */ /* 0x000ee80000300800 */
[----:B------:R-:W3:Y:S04]  /*6c160*/  LDL.LU R11, [R1+0xd7c] ;  /* 0x000d7c00010b7983 */ /* 0x000ee80000300800 */
[----:B------:R-:W-:Y:S04]  /*6c170*/  STL.64 [R1+0x3188], R6 ;  /* 0x0031880601007387 */ /* 0x000fe80000100a00 */
[----:B------:R0:W-:Y:S04]  /*6c180*/  STL.64 [R1+0x3180], R4 ;  /* 0x0031800401007387 */ /* 0x0001e80000100a00 */
[----:B0-----:R-:W2:Y:S04]  /*6c190*/  LDL.LU R4, [R1+0xd20] ;  /* 0x000d200001047983 */ /* 0x001ea80000300800 */
[----:B------:R-:W2:Y:S04]  /*6c1a0*/  LDL.LU R5, [R1+0xd24] ;  /* 0x000d240001057983 */ /* 0x000ea80000300800 */
[----:B------:R-:W2:Y:S04]  /*6c1b0*/  LDL.LU R6, [R1+0xd28] ;  /* 0x000d280001067983 */ /* 0x000ea80000300800 */
[----:B------:R-:W2:Y:S01]  /*6c1c0*/  LDL.LU R7, [R1+0xd2c] ;  /* 0x000d2c0001077983 */ /* 0x000ea20000300800 */
[----:B----4-:R-:W-:Y:S03]  /*6c1d0*/  HMMA.16816.F32.BF16 R20, R16, R24, R20 ;  /* 0x000000181014723c */ /* 0x010fe60000041814 */
        /* <DEDUP_REMOVED lines=10> */
[----:B------:R-:W2:Y:S04]  /*6c280*/  LDL.LU R6, [R1+0xd58] ;  /* 0x000d580001067983 */ /* 0x000ea80000300800 */
[----:B------:R-:W2:Y:S04]  /*6c290*/  LDL.LU R7, [R1+0xd5c] ;  /* 0x000d5c0001077983 */ /* 0x000ea80000300800 */
[----:B------:R0:W-:Y:S04]  /*6c2a0*/  STL.64 [R1+0x550], R20 ;  /* 0x0005501401007387 */ /* 0x0001e80000100a00 */
[----:B------:R1:W-:Y:S04]  /*6c2b0*/  STL.64 [R1+0x558], R22 ;  /* 0x0005581601007387 */ /* 0x0003e80000100a00 */
[----:B0-----:R-:W4:Y:S01]  /*6c2c0*/  LDL.LU R20, [R1+0x3230] ;  /* 0x0032300001147983 */ /* 0x001f220000300800 */
[----:B------:R-:W-:Y:S01]  /*6c2d0*/  IMAD.MOV.U32 R21, RZ, RZ, R25 ;  /* 0x000000ffff157224 */ /* 0x000fe200078e0019 */
[----:B-1----:R-:W-:-:S02]  /*6c2e0*/  MOV R22, R24 ;  /* 0x0000001800167202 */ /* 0x002fc40000000f00 */
[----:B------:R-:W2:Y:S02]  /*6c2f0*/  LDL.LU.64 R24, [R1+0x3228] ;  /* 0x0032280001187983 */ /* 0x000ea40000300a00 */
[C---:B--2---:R-:W-:Y:S01]  /*6c300*/  HMMA.16816.F32.BF16 R12, R16.reuse, R24, R12 ;  /* 0x00000018100c723c */ /* 0x044fe2000004180c */
[----:B------:R-:W-:Y:S02]  /*6c310*/  MOV R28, R24 ;  /* 0x00000018001c7202 */ /* 0x000fe40000000f00 */
[----:B------:R-:W-:Y:S11]  /*6c320*/  MOV R23, R25 ;  /* 0x0000001900177202 */ /* 0x000ff60000000f00 */
[----:B------:R-:W-:Y:S09]  /*6c330*/  @!UPT UIADD3 URZ, URZ, URZ, URZ ;  /* 0x0000003f3f3ff290 */ /* 0x000ff2000fffe03f */
[----:B------:R0:W-:Y:S04]  /*6c340*/  STL.64 [R1+0x540], R12 ;  /* 0x0005400c01007387 */ /* 0x0001e80000100a00 */
[----:B------:R-:W-:Y:S04]  /*6c350*/  STL.64 [R1+0x548], R14 ;  /* 0x0005480e01007387 */ /* 0x000fe80000100a00 */
[----:B0-----:R-:W2:Y:S04]  /*6c360*/  LDL.LU.64 R12, [R1+0x3220] ;  /* 0x00322000010c7983 */ /* 0x001ea80000300a00 */
[----:B------:R-:W2:Y:S04]  /*6c370*/  LDL.LU.64 R26, [R1+0x3218] ;  /* 0x00321800011a7983 */ /* 0x000ea80000300a00 */
[----:B------:R-:W2:Y:S02]  /*6c380*/  LDL.LU.64 R24, [R1+0x3210] ;  /* 0x0032100001187983 */ /* 0x000ea40000300a00 */
[----:B--2---:R-:W-:Y:S11]  /*6c390*/  HMMA.16816.F32.BF16 R24, R16, R12, R24 ;  /* 0x0000000c1018723c */ /* 0x004ff60000041818 */
[----:B------:R-:W-:Y:S11]  /*6c3a0*/  @!UPT UIADD3 URZ, URZ, URZ, URZ ;  /* 0x0000003f3f3ff290 */ /* 0x000ff6000fffe03f */
[----:B------:R-:W-:Y:S01]  /*6c3b0*/  @!UPT UIADD3 URZ, URZ, URZ, URZ ;  /* 0x0000003f3f3ff290 */ /* 0x000fe2000fffe03f */
[----:B------:R0:W-:Y:S04]  /*6c3c0*/  STL.64 [R1+0x530], R24 ;  /* 0x0005301801007387 */ /* 0x0001e80000100a00 */
[----:B------:R1:W-:Y:S04]  /*6c3d0*/  STL.64 [R1+0x538], R26 ;  /* 0x0005381a01007387 */ /* 0x0003e80000100a00 */
[----:B0-----:R-:W2:Y:S01]  /*6c3e0*/  LDL.LU.64 R24, [R1+0x3208] ;  /* 0x0032080001187983 */ /* 0x001ea20000300a00 */
[----:B-1----:R-:W-:-:S03]  /*6c3f0*/  MOV R27, R12 ;  /* 0x0000000c001b7202 */ /* 0x002fc60000000f00 */
[----:B------:R-:W2:Y:S01]  /*6c400*/  LDL.LU.64 R14, [R1+0x3200] ;  /* 0x00320000010e7983 */ /* 0x000ea20000300a00 */
[----:B------:R-:W-:-:S03]  /*6c410*/  MOV R26, R13 ;  /* 0x0000000d001a7202 */ /* 0x000fc60000000f00 */
[----:B------:R-:W3:Y:S02]  /*6c420*/  LDL.LU.64 R12, [R1+0x31f8] ;  /* 0x0031f800010c7983 */ /* 0x000ee40000300a00 */
[----:B---3--:R-:W-:Y:S02]  /*6c430*/  HMMA.16816.F32.BF16 R16, R16, R12, R8 ;  /* 0x0000000c1010723c */ /* 0x008fe40000041808 */
[----:B------:R-:W3:Y:S11]  /*6c440*/  LDL.LU.64 R8, [R1+0x31f0] ;  /* 0x0031f00001087983 */ /* 0x000ef60000300a00 */
[----:B------:R-:W-:Y:S10]  /*6c450*/  @!UPT UIADD3 URZ, URZ, URZ, URZ ;  /* 0x0000003f3f3ff290 */ /* 0x000ff4000fffe03f */
[----:B------:R-:W-:Y:S04]  /*6c460*/  STL.64 [R1+0x520], R16 ;  /* 0x0005201001007387 */ /* 0x000fe80000100a00 */
[----:B------:R0:W-:Y:S04]  /*6c470*/  STL.64 [R1+0x528], R18 ;  /* 0x0005281201007387 */ /* 0x0001e80000100a00 */
[----:B0-----:R-:W3:Y:S04]  /*6c480*/  LDL.LU.64 R18, [R1+0x31e8] ;  /* 0x0031e80001127983 */ /* 0x001ee80000300a00 */
[----:B------:R-:W3:Y:S04]  /*6c490*/  LDL.LU.64 R16, [R1+0x31e0] ;  /* 0x0031e00001107983 */ /* 0x000ee80000300a00 */
[----:B--2---:R-:W-:Y:S04]  /*6c4a0*/  STL.64 [R1+0x30a8], R14 ;  /* 0x0030a80e01007387 */ /* 0x004fe80000100a00 */
[----:B------:R0:W-:Y:S04]  /*6c4b0*/  STL.64 [R1+0x30a0], R12 ;  /* 0x0030a00c01007387 */ /* 0x0001e80000100a00 */
[----:B0-----:R-:W3:Y:S04]  /*6c4c0*/  LDL.LU R12, [R1+0xd60] ;  /* 0x000d6000010c7983 */ /* 0x001ee80000300800 */
[----:B------:R-:W3:Y:S04]  /*6c4d0*/  LDL.LU R13, [R1+0xd64] ;  /* 0x000d6400010d7983 */ /* 0x000ee80000300800 */
[----:B------:R-:W3:Y:S04]  /*6c4e0*/  LDL.LU R14, [R1+0xd68] ;  /* 0x000d6800010e7983 */ /* 0x000ee80000300800 */
[----:B------:R-:W3:Y:S02]  /*6c4f0*/  LDL.LU R15, [R1+0xd6c] ;  /* 0x000d6c00010f7983 */ /* 0x000ee40000300800 */
[C---:B---3--:R-:W-:Y:S11]  /*6c500*/  HMMA.16816.F32.BF16 R12, R16.reuse, R8, R12 ;  /* 0x00000008100c723c */ /* 0x048ff6000004180c */
[----:B------:R-:W-:Y:S11]  /*6c510*/  @!UPT UIADD3 URZ, URZ, URZ, URZ ;  /* 0x0000003f3f3ff290 */ /* 0x000ff6000fffe03f */
[----:B------:R-:W-:Y:S01]  /*6c520*/  @!UPT UIADD3 URZ, URZ, URZ, URZ ;  /* 0x0000003f3f3ff290 */ /* 0x000fe2000fffe03f */
[----:B------:R0:W-:Y:S04]  /*6c530*/  STL.64 [R1+0x510], R12 ;  /* 0x0005100c01007387 */ /* 0x0001e80000100a00 */
[----:B------:R1:W-:Y:S01]  /*6c540*/  STL.64 [R1+0x518], R14 ;  /* 0x0005180e01007387 */ /* 0x0003e20000100a00 */
[----:B0-----:R-:W-:Y:S01]  /*6c550*/  IMAD.MOV.U32 R13, RZ, RZ, R8 ;  /* 0x000000ffff0d7224 */ /* 0x001fe200078e0008 */
[----:B------:R-:W-:Y:S02]  /*6c560*/  MOV R12, R9 ;  /* 0x00000009000c7202 */ /* 0x000fe40000000f00 */
[----:B------:R-:W2:Y:S02]  /*6c570*/  LDL.LU.64 R8, [R1+0x31d8] ;  /* 0x0031d80001087983 */ /* 0x000ea40000300a00 */
[----:B--2---:R-:W-:Y:S01]  /*6c580*/  HMMA.16816.F32.BF16 R4, R16, R8, R4 ;  /* 0x000000081004723c */ /* 0x004fe20000041804 */
[----:B-1----:R-:W-:-:S02]  /*6c590*/  MOV R15, R8 ;  /* 0x00000008000f7202 */ /* 0x002fc40000000f00 */
[----:B------:R-:W-:Y:S11]  /*6c5a0*/  MOV R14, R9 ;  /* 0x00000009000e7202 */ /* 0x000ff60000000f00 */
[----:B------:R-:W-:Y:S09]  /*6c5b0*/  @!UPT UIADD3 URZ, URZ, URZ, URZ ;  /* 0x0000003f3f3ff290 */ /* 0x000ff2000fffe03f */
[----:B------:R-:W-:Y:S04]  /*6c5c0*/  STL.64 [R1+0x500], R4 ;  /* 0x0005000401007387 */ /* 0x000fe80000100a00 */
[----:B------:R0:W-:Y:S04]  /*6c5d0*/  STL.64 [R1+0x508], R6 ;  /* 0x0005080601007387 */ /* 0x0001e80000100a00 */
[----:B0-----:R-:W2:Y:S04]  /*6c5e0*/  LDL.LU.64 R6, [R1+0x31d0] ;  /* 0x0031d00001067983 */ /* 0x001ea80000300a00 */
[----:B------:R-:W2:Y:S04]  /*6c5f0*/  LDL.LU.64 R4, [R1+0x31c8] ;  /* 0x0031c80001047983 */ /* 0x000ea80000300a00 */
[----:B------:R-:W2:Y:S02]  /*6c600*/  LDL.LU.64 R8, [R1+0x31c0] ;  /* 0x0031c00001087983 */ /* 0x000ea40000300a00 */
[C---:B--2---:R-:W-:Y:S01]  /*6c610*/  HMMA.16816.F32.BF16 R4, R16.reuse, R8, R4 ;  /* 0x000000081004723c */ /* 0x044fe20000041804 */
[----:B------:R-:W-:Y:S01]  /*6c620*/  MOV R2, R8 ;  /* 0x0000000800027202 */ /* 0x000fe20000000f00 */
[----:B------:R-:W-:Y:S11]  /*6c630*/  IMAD.MOV.U32 R29, RZ, RZ, R9 ;  /* 0x000000ffff1d7224 */ /* 0x000ff600078e0009 */
        /* <DEDUP_REMOVED lines=10> */
[----:B------:R-:W-:Y:S04]  /*6c6e0*/  STL.64 [R1+0x4e0], R8 ;  /* 0x0004e00801007387 */ /* 0x000fe80000100a00 */
[----:B------:R0:W-:Y:S04]  /*6c6f0*/  STL.64 [R1+0x4e8], R10 ;  /* 0x0004e80a01007387 */ /* 0x0001e80000100a00 */
[----:B0-----:R-:W3:Y:S04]  /*6c700*/  LDL.LU.64 R10, [R1+0x3198] ;  /* 0x00319800010a7983 */ /* 0x001ee80000300a00 */
[----:B------:R-:W2:Y:S04]  /*6c710*/  LDL.LU.64 R8, [R1+0x3190] ;  /* 0x0031900001087983 */ /* 0x000ea80000300a00 */
[----:B------:R0:W-:Y:S02]  /*6c720*/  STL.64 [R1+0x3050], R24 ;  /* 0x0030501801007387 */ /* 0x0001e40000100a00 */
[----:B0-----:R-:W-:-:S02]  /*6c730*/  MOV R24, R2 ;  /* 0x0000000200187202 */ /* 0x001fc40000000f00 */
[----:B------:R-:W-:Y:S01]  /*6c740*/  MOV R25, R29 ;  /* 0x0000001d00197202 */ /* 0x000fe20000000f00 */
[----:B--2---:R-:W-:Y:S11]  /*6c750*/  HMMA.16816.F32.BF16 R4, R16, R8, R4 ;  /* 0x000000081004723c */ /* 0x004ff60000041804 */
[----:B------:R-:W-:Y:S11]  /*6c760*/  @!UPT UIADD3 URZ, URZ, URZ, URZ ;  /* 0x0000003f3f3ff290 */ /* 0x000ff6000fffe03f */
[----:B------:R-:W-:Y:S01]  /*6c770*/  @!UPT UIADD3 URZ, URZ, URZ, URZ ;  /* 0x0000003f3f3ff290 */ /* 0x000fe2000fffe03f */
[----:B------:R-:W-:Y:S04]  /*6c780*/  STL.64 [R1+0x4d0], R4 ;  /* 0x0004d00401007387 */ /* 0x000fe80000100a00 */
[----:B------:R0:W-:Y:S04]  /*6c790*/  STL.64 [R1+0x4d8], R6 ;  /* 0x0004d80601007387 */ /* 0x0001e80000100a00 */
[----:B0-----:R-:W2:Y:S04]  /*6c7a0*/  LDL.LU.64 R6, [R1+0x3188] ;  /* 0x0031880001067983 */ /* 0x001ea80000300a00 */
[----:B------:R-:W2:Y:S04]  /*6c7b0*/  LDL.LU.64 R4, [R1+0x3180] ;  /* 0x0031800001047983 */ /* 0x000ea80000300a00 */
        /* <DEDUP_REMOVED lines=8> */
[----:B------:R-:W-:-:S02]  /*6c840*/  MOV R24, R15 ;  /* 0x0000000f00187202 */ /* 0x000fc40000000f00 */
[----:B------:R-:W-:-:S05]  /*6c850*/  MOV R25, R14 ;  /* 0x0000000e00197202 */ /* 0x000fca0000000f00 */
[----:B------:R0:W-:Y:S02]  /*6c860*/  STL.64 [R1+0x3080], R24 ;  /* 0x0030801801007387 */ /* 0x0001e40000100a00 */
[----:B0-----:R-:W-:Y:S01]  /*6c870*/  IMAD.MOV.U32 R24, RZ, RZ, R13 ;  /* 0x000000ffff187224 */ /* 0x001fe200078e000d */
[----:B------:R-:W-:Y:S02]  /*6c880*/  MOV R25, R12 ;  /* 0x0000000c00197202 */ /* 0x000fe40000000f00 */
[----:B------:R-:W-:Y:S02]  /*6c890*/  MOV R12, R27 ;  /* 0x0000001b000c7202 */ /* 0x000fe40000000f00 */
[----:B------:R-:W-:Y:S01]  /*6c8a0*/  MOV R13, R26 ;  /* 0x0000001a000d7202 */ /* 0x000fe20000000f00 */
[----:B--2---:R-:W-:Y:S04]  /*6c8b0*/  STL.64 [R1+0x3060], R10 ;  /* 0x0030600a01007387 */ /* 0x004fe80000100a00 */
[----:B---3--:R0:W-:Y:S04]  /*6c8c0*/  STL.64 [R1+0x3058], R8 ;  /* 0x0030580801007387 */ /* 0x0081e80000100a00 */
[----:B0-----:R-:W2:Y:S04]  /*6c8d0*/  LDL.LU R8, [R1+0xc40] ;  /* 0x000c400001087983 */ /* 0x001ea80000300800 */
[----:B------:R-:W2:Y:S04]  /*6c8e0*/  LDL.LU R9, [R1+0xc44] ;  /* 0x000c440001097983 */ /* 0x000ea80000300800 */
        /* <DEDUP_REMOVED lines=8> */
[----:B------:R-:W-:Y:S01]  /*6c970*/  MOV R12, R28 ;  /* 0x0000001c000c7202 */ /* 0x000fe20000000f00 */
[----:B------:R-:W-:-:S05]  /*6c980*/  IMAD.MOV.U32 R13, RZ, RZ, R23 ;  /* 0x000000ffff0d7224 */ /* 0x000fca00078e0017 */
        /* <DEDUP_REMOVED lines=16> */
[----:B----4-:R-:W-:-:S02]  /*6ca90*/  MOV R12, R20 ;  /* 0x00000014000c7202 */ /* 0x010fc40000000f00 */
[----:B------:R-:W-:Y:S02]  /*6caa0*/  MOV R13, R7 ;  /* 0x00000007000d7202 */ /* 0x000fe40000000f00 */
[----:B------:R-:W-:-:S03]  /*6cab0*/  MOV R20, R4 ;  /* 0x0000000400147202 */ /* 0x000fc60000000f00 */
[----:B------:R0:W-:Y:S01]  /*6cac0*/  STL.64 [R1+0x3108], R12 ;  /* 0x0031080c01007387 */ /* 0x0001e20000100a00 */
[----:B------:R-:W-:Y:S01]  /*6cad0*/  MOV R21, R3 ;  /* 0x0000000300157202 */ /* 0x000fe20000000f00 */
[----:B0-----:R-:W-:Y:S01]  /*6cae0*/  IMAD.MOV.U32 R12, RZ, RZ, R6 ;  /* 0x000000ffff0c7224 */ /* 0x001fe200078e0006 */
[----:B------:R-:W-:Y:S01]  /*6caf0*/  MOV R13, R5 ;  /* 0x00000005000d7202 */ /* 0x000fe20000000f00 */
[----:B--2---:R-:W-:Y:S04]  /*6cb00*/  STL.64 [R1+0x30e8], R26 ;  /* 0x0030e81a01007387 */ /* 0x004fe80000100a00 */
[----:B------:R0:W-:Y:S04]  /*6cb10*/  STL.64 [R1+0x30e0], R24 ;  /* 0x0030e01801007387 */ /* 0x0001e80000100a00 */
[----:B0-----:R-:W2:Y:S04]  /*6cb20*/  LDL.LU R24, [R1+0xca0] ;  /* 0x000ca00001187983 */ /* 0x001ea80000300800 */
[----:B------:R-:W2:Y:S04]  /*6cb30*/  LDL.LU R25, [R1+0xca4] ;  /* 0x000ca40001197983 */ /* 0x000ea80000300800 */
[----:B------:R-:W4:Y:S04]  /*6cb40*/  LDL.LU R26, [R1+0xca8] ;  /* 0x000ca800011a7983 */ /* 0x000f280000300800 */
[----:B------:R-:W4:Y:S04]  /*6cb50*/  LDL.LU R27, [R1+0xcac] ;  /* 0x000cac00011b7983 */ /* 0x000f280000300800 */
        /* <DEDUP_REMOVED lines=25> */
[----:B------:R-:W2:Y:S04]  /*6ccf0*/  LDL.64 R4, [R1+0x190] ;  /* 0x0001900001047983 */ /* 0x000ea80000100a00 */
[----:B------:R-:W-:Y:S04]  /*6cd00*/  STL.64 [R1+0x3150], R14 ;  /* 0x0031500e01007387 */ /* 0x000fe80000100a00 */
[----:B------:R0:W-:Y:S04]  /*6cd10*/  STL.64 [R1+0x3148], R12 ;  /* 0x0031480c01007387 */ /* 0x0001e80000100a00 */
[----:B0-----:R-:W2:Y:S04]  /*6cd20*/  LDL.LU R12, [R1+0xcf0] ;  /* 0x000cf000010c7983 */ /* 0x001ea80000300800 */
[----:B------:R-:W2:Y:S04]  /*6cd30*/  LDL.LU R13, [R1+0xcf4] ;  /* 0x000cf400010d7983 */ /* 0x000ea80000300800 */
[----:B------:R-:W2:Y:S04]  /*6cd40*/  LDL.LU R14, [R1+0xcf8] ;  /* 0x000cf800010e7983 */ /* 0x000ea80000300800 */
[----:B------:R-:W2:Y:S04]  /*6cd50*/  LDL.LU R15, [R1+0xcfc] ;  /* 0x000cfc00010f7983 */ /* 0x000ea80000300800 */
        /* <DEDUP_REMOVED lines=17> */
[----:B------:R-:W4:Y:S01]  /*6ce70*/  LDL.LU R11, [R1+0xc5c] ;  /* 0x000c5c00010b7983 */ /* 0x000f220000300800 */
[----:B------:R-:W-:Y:S01]  /*6ce80*/  HMMA.16816.F32.BF16 R20, R16, R4, R20 ;  /* 0x000000041014723c */ /* 0x000fe20000041814 */
[----:B------:R-:W-:-:S02]  /*6ce90*/  MOV R2, R4 ;  /* 0x0000000400027202 */ /* 0x000fc40000000f00 */
[----:B------:R-:W-:Y:S01]  /*6cea0*/  MOV R0, R5 ;  /* 0x0000000500007202 */ /* 0x000fe20000000f00 */
        /* <DEDUP_REMOVED lines=8> */
[----:B0-----:R-:W4:Y:S04]  /*6cf30*/  LDL.LU.64 R22, [R1+0x3170] ;  /* 0x0031700001167983 */ /* 0x001f280000300a00 */
[----:B------:R-:W4:Y:S04]  /*6cf40*/  LDL.LU.64 R20, [R1+0x3168] ;  /* 0x0031680001147983 */ /* 0x000f280000300a00 */
[----:B------:R-:W4:Y:S02]  /*6cf50*/  LDL.LU.64 R4, [R1+0x3160] ;  /* 0x0031600001047983 */ /* 0x000f240000300a00 */
[C---:B----4-:R-:W-:Y:S11]  /*6cf60*/  HMMA.16816.F32.BF16 R20, R16.reuse, R4, R20 ;  /* 0x000000041014723c */ /* 0x050ff60000041814 */
[----:B------:R-:W-:Y:S11]  /*6cf70*/  @!UPT UIADD3 URZ, URZ, URZ, URZ ;  /* 0x0000003f3f3ff290 */ /* 0x000ff6000fffe03f */
[----:B------:R-:W-:Y:S01]  /*6cf80*/  @!UPT UIADD3 URZ, URZ, URZ, URZ ;  /* 0x0000003f3f3ff290 */ /* 0x000fe2000fffe03f */
[----:B------:R0:W-:Y:S04]  /*6cf90*/  STL.64 [R1+0x4b0], R20 ;  /* 0x0004b01401007387 */ /* 0x0001e80000100a00 */
[----:B------:R1:W-:Y:S04]  /*6cfa0*/  STL.64 [R1+0x4b8], R22 ;  /* 0x0004b81601007387 */ /* 0x0003e80000100a00 */
[----:B0-----:R-:W1:Y:S02]  /*6cfb0*/  LDL.LU.64 R20, [R1+0x3158] ;  /* 0x0031580001147983 */ /* 0x001e640000300a00 */
[C---:B-1----:R-:W-:Y:S02]  /*6cfc0*/  HMMA.16816.F32.BF16 R20, R16.reuse, R20, R12 ;  /* 0x000000141014723c */ /* 0x042fe4000004180c */
[----:B------:R-:W4:Y:S04]  /*6cfd0*/  LDL.LU.64 R14, [R1+0x3150] ;  /* 0x00315000010e7983 */ /* 0x000f280000300a00 */
[----:B------:R-:W4:Y:S11]  /*6cfe0*/  LDL.LU.64 R12, [R1+0x3148] ;  /* 0x00314800010c7983 */ /* 0x000f360000300a00 */
[----:B------:R-:W-:Y:S06]  /*6cff0*/  @!UPT UIADD3 URZ, URZ, URZ, URZ ;  /* 0x0000003f3f3ff290 */ /* 0x000fec000fffe03f */
        /* <DEDUP_REMOVED lines=14> */
[----:B------:R-:W-:Y:S04]  /*6d0e0*/  STL.64 [R1+0x488], R14 ;  /* 0x0004880e01007387 */ /* 0x000fe80000100a00 */
[----:B0-----:R-:W2:Y:S04]  /*6d0f0*/  LDL.LU.64 R12, [R1+0x3120] ;  /* 0x00312000010c7983 */ /* 0x001ea80000300a00 */
[----:B------:R0:W-:Y:S04]  /*6d100*/  STL.64 [R1+0x3018], R20 ;  /* 0x0030181401007387 */ /* 0x0001e80000100a00 */
[----:B0-----:R-:W4:Y:S04]  /*6d110*/  LDL.LU R20, [R1+0xc20] ;  /* 0x000c200001147983 */ /* 0x001f280000300800 */
[----:B------:R-:W4:Y:S04]  /*6d120*/  LDL.LU R21, [R1+0xc24] ;  /* 0x000c240001157983 */ /* 0x000f280000300800 */
[----:B------:R-:W4:Y:S04]  /*6d130*/  LDL.LU R22, [R1+0xc28] ;  /* 0x000c280001167983 */ /* 0x000f280000300800 */
[----:B------:R-:W4:Y:S01]  /*6d140*/  LDL.LU R23, [R1+0xc2c] ;  /* 0x000c2c0001177983 */ /* 0x000f220000300800 */
[C---:B--2---:R-:W-:Y:S03]  /*6d150*/  HMMA.16816.F32.BF16 R12, R16.reuse, R12, R24 ;  /* 0x0000000c100c723c */ /* 0x044fe60000041818 */
[----:B------:R-:W2:Y:S04]  /*6d160*/  LDL.LU.64 R26, [R1+0x3118] ;  /* 0x00311800011a7983 */ /* 0x000ea80000300a00 */
[----:B------:R-:W2:Y:S11]  /*6d170*/  LDL.LU.64 R24, [R1+0x3110] ;  /* 0x0031100001187983 */ /* 0x000eb60000300a00 */
[----:B------:R-:W-:Y:S05]  /*6d180*/  @!UPT UIADD3 URZ, URZ, URZ, URZ ;  /* 0x0000003f3f3ff290 */ /* 0x000fea000fffe03f */
[----:B------:R0:W-:Y:S04]  /*6d190*/  STL.64 [R1+0x470], R12 ;  /* 0x0004700c01007387 */ /* 0x0001e80000100a00 */
[----:B------:R2:W-:Y:S04]  /*6d1a0*/  STL.64 [R1+0x478], R14 ;  /* 0x0004780e01007387 */ /* 0x0005e80000100a00 */
[----:B0-----:R-:W2:Y:S02]  /*6d1b0*/  LDL.LU.64 R12, [R1+0x3108] ;  /* 0x00310800010c7983 */ /* 0x001ea40000300a00 */
[C---:B--2---:R-:W-:Y:S02]  /*6d1c0*/  HMMA.16816.F32.BF16 R12, R16.reuse, R12, R24 ;  /* 0x0000000c100c723c */ /* 0x044fe40000041818 */
[----:B------:R-:W2:Y:S04]  /*6d1d0*/  LDL.LU.64 R26, [R1+0x3100] ;  /* 0x00310000011a7983 */ /* 0x000ea80000300a00 */
[----:B------:R-:W2:Y:S11]  /*6d1e0*/  LDL.LU.64 R24, [R1+0x30f8] ;  /* 0x0030f80001187983 */ /* 0x000eb60000300a00 */
[----:B------:R-:W-:Y:S06]  /*6d1f0*/  @!UPT UIADD3 URZ, URZ, URZ, URZ ;  /* 0x0000003f3f3ff290 */ /* 0x000fec000fffe03f */
        /* <DEDUP_REMOVED lines=24> */
[----:B------:R-:W2:Y:S02]  /*6d380*/  LDL.LU.64 R12, [R1+0x30a0] ;  /* 0x0030a000010c7983 */ /* 0x000ea40000300a00 */
[----:B--2---:R-:W-:Y:S02]  /*6d390*/  HMMA.16816.F32.BF16 R16, R16, R12, R24 ;  /* 0x0000000c1010723c */ /* 0x004fe40000041818 */
[----:B------:R-:W3:Y:S04]  /*6d3a0*/  LDL.LU.64 R24, [R1+0x3098] ;  /* 0x0030980001187983 */ /* 0x000ee80000300a00 */
[----:B------:R-:W-:Y:S04]  /*6d3b0*/  STL.64 [R1+0x2fc0], R14 ;  /* 0x002fc00e01007387 */ /* 0x000fe80000100a00 */
[----:B------:R-:W-:Y:S11]  /*6d3c0*/  STL.64 [R1+0x2fb8], R12 ;  /* 0x002fb80c01007387 */ /* 0x000ff60000100a00 */
[----:B------:R-:W-:Y:S02]  /*6d3d0*/  @!UPT UIADD3 URZ, URZ, URZ, URZ ;  /* 0x0000003f3f3ff290 */ /* 0x000fe4000fffe03f */
[----:B------:R-:W-:Y:S04]  /*6d3e0*/  STL.64 [R1+0x2738], R18 ;  /* 0x0027381201007387 */ /* 0x000fe80000100a00 */
[----:B------:R0:W-:Y:S04]  /*6d3f0*/  STL.64 [R1+0x2730], R16 ;  /* 0x0027301001007387 */ /* 0x0001e80000100a00 */
[----:B0-----:R-:W3:Y:S04]  /*6d400*/  LDL.LU.64 R16, [R1+0x40] ;  /* 0x0000400001107983 */ /* 0x001ee80000300a00 */
[----:B------:R-:W3:Y:S02]  /*6d410*/  LDL.LU.64 R18, [R1+0x48] ;  /* 0x0000480001127983 */ /* 0x000ee40000300a00 */
[C---:B---3--:R-:W-:Y:S02]  /*6d420*/  HMMA.16816.F32.BF16 R24, R16.reuse, R24, R8 ;  /* 0x000000181018723c */ /* 0x048fe40000041808 */
        /* <DEDUP_REMOVED lines=22> */
[----:B------:R-:W4:Y:S11]  /*6d590*/  LDL.LU.64 R8, [R1+0x3040] ;  /* 0x0030400001087983 */ /* 0x000f360000300a00 */
[----:B------:R-:W-:Y:S06]  /*6d5a0*/  @!UPT UIADD3 URZ, URZ, URZ, URZ ;  /* 0x0000003f3f3ff290 */ /* 0x000fec000fffe03f */
[----:B------:R-:W-:Y:S04]  /*6d5b0*/  STL.64 [R1+0x3e0], R24 ;  /* 0x0003e01801007387 */ /* 0x000fe80000100a00 */
[----:B------:R0:W-:Y:S04]  /*6d5c0*/  STL.64 [R1+0x3e8], R26 ;  /* 0x0003e81a01007387 */ /* 0x0001e80000100a00 */
[----:B0-----:R-:W3:Y:S04]  /*6d5d0*/  LDL.LU.64 R26, [R1+0x3038] ;  /* 0x00303800011a7983 */ /* 0x001ee80000300a00 */
[----:B------:R-:W2:Y:S01]  /*6d5e0*/  LDL.LU.64 R24, [R1+0x3030] ;  /* 0x0030300001187983 */ /* 0x000ea20000300a00 */
[----:B----4-:R-:W-:Y:S11]  /*6d5f0*/  HMMA.16816.F32.BF16 R20, R16, R8, R20 ;  /* 0x000000081014723c */ /* 0x010ff60000041814 */
[----:B------:R-:W-:Y:S11]  /*6d600*/  @!UPT UIADD3 URZ, URZ, URZ, URZ ;  /* 0x0000003f3f3ff290 */ /* 0x000ff6000fffe03f */
[----:B------:R-:W-:Y:S01]  /*6d610*/  @!UPT UIADD3 URZ, URZ, URZ, URZ ;  /* 0x0000003f3f3ff290 */ /* 0x000fe2000fffe03f */
[----:B------:R0:W-:Y:S04]  /*6d620*/  STL.64 [R1+0x3d0], R20 ;  /* 0x0003d01401007387 */ /* 0x0001e80000100a00 */
[----:B------:R1:W-:Y:S04]  /*6d630*/  STL.64 [R1+0x3d8], R22 ;  /* 0x0003d81601007387 */ /* 0x0003e80000100a00 */
[----:B0-----:R-:W4:Y:S04]  /*6d640*/  LDL.LU R20, [R1+0xbf0] ;  /* 0x000bf00001147983 */ /* 0x001f280000300800 */
[----:B------:R-:W4:Y:S04]  /*6d650*/  LDL.LU R21, [R1+0xbf4] ;  /* 0x000bf40001157983 */ /* 0x000f280000300800 */
[----:B-1----:R-:W2:Y:S04]  /*6d660*/  LDL.LU R22, [R1+0xbf8] ;  /* 0x000bf80001167983 */ /* 0x002ea80000300800 */
        /* <DEDUP_REMOVED lines=13> */
[----:B------:R-:W-:-:S02]  /*6d740*/  MOV R12, R2 ;  /* 0x00000002000c7202 */ /* 0x000fc40000000f00 */
[----:B------:R-:W-:Y:S01]  /*6d750*/  MOV R13, R0 ;  /* 0x00000000000d7202 */ /* 0x000fe20000000f00 */
[----:B------:R-:W-:Y:S01]  /*6d760*/  IMAD.MOV.U32 R6, RZ, RZ, R16 ;  /* 0x000000ffff067224 */ /* 0x000fe200078e0010 */
[----:B------:R-:W-:Y:S02]  /*6d770*/  MOV R3, R17 ;  /* 0x0000001100037202 */ /* 0x000fe40000000f00 */
[----:B------:R-:W-:Y:S02]  /*6d780*/  MOV R2, R18 ;  /* 0x0000001200027202 */ /* 0x000fe40000000f00 */
[----:B------:R-:W-:Y:S01]  /*6d790*/  MOV R0, R19 ;  /* 0x0000001300007202 */ /* 0x000fe20000000f00 */
[----:B----4-:R-:W-:Y:S01]  /*6d7a0*/  HMMA.16816.F32.BF16 R12, R16, R12, R8 ;  /* 0x0000000c100c723c */ /* 0x010fe20000041808 */
[----:B------:R-:W4:Y:S11]  /*6d7b0*/  LDL.64 R8, [R1+0x160] ;  /* 0x0001600001087983 */ /* 0x000f360000100a00 */
[----:B------:R-:W-:Y:S11]  /*6d7c0*/  @!UPT UIADD3 URZ, URZ, URZ, URZ ;  /* 0x0000003f3f3ff290 */ /* 0x000ff6000fffe03f */
[----:B------:R-:W-:Y:S01]  /*6d7d0*/  @!UPT UIADD3 URZ, URZ, URZ, URZ ;  /* 0x0000003f3f3ff290 */ /* 0x000fe2000fffe03f */
[----:B------:R-:W-:Y:S01]  /*6d7e0*/  MOV R16, R15 ;  /* 0x0000000f00107202 */ /* 0x000fe20000000f00 */
[----:B------:R-:W-:Y:S01]  /*6d7f0*/  IMAD.MOV.U32 R18, RZ, RZ, R13 ;  /* 0x000000ffff127224 */ /* 0x000fe200078e000d */
[----:B------:R-:W-:Y:S01]  /*6d800*/  MOV R17, R14 ;  /* 0x0000000e00117202 */ /* 0x000fe20000000f00 */
[----:B------:R-:W-:Y:S01]  /*6d810*/  IMAD.MOV.U32 R14, RZ, RZ, R25 ;  /* 0x000000ffff0e7224 */ /* 0x000fe200078e0019 */
[----:B------:R-:W-:Y:S02]  /*6d820*/  MOV R15, R24 ;  /* 0x00000018000f7202 */ /* 0x000fe40000000f00 */
[----:B------:R-:W2:Y:S01]  /*6d830*/  LDL.LU R24, [R1+0x30] ;  /* 0x0000300001187983 */ /* 0x000ea20000300800 */
[----:B------:R-:W-:Y:S02]  /*6d840*/  MOV R19, R12 ;  /* 0x0000000c00137202 */ /* 0x000fe40000000f00 */
[----:B---3--:R-:W-:Y:S01]  /*6d850*/  MOV R13, R26 ;  /* 0x0000001a000d7202 */ /* 0x008fe20000000f00 */
[----:B------:R-:W2:Y:S01]  /*6d860*/  LDL.LU R25, [R1+0x34] ;  /* 0x0000340001197983 */ /* 0x000ea20000300800 */
[----:B------:R-:W-:-:S03]  /*6d870*/  MOV R12, R27 ;  /* 0x0000001b000c7202 */ /* 0x000fc60000000f00 */
[----:B------:R-:W3:Y:S04]  /*6d880*/  LDL.LU R26, [R1+0x38] ;  /* 0x00003800011a7983 */ /* 0x000ee80000300800 */
[----:B------:R-:W3:Y:S04]  /*6d890*/  LDL.LU R27, [R1+0x3c] ;  /* 0x00003c00011b7983 */ /* 0x000ee80000300800 */
[----:B---3--:R0:W-:Y:S04]  /*6d8a0*/  STL.64 [R1+0x2fa8], R26 ;  /* 0x002fa81a01007387 */ /* 0x0081e80000100a00 */
[----:B--2---:R1:W-:Y:S01]  /*6d8b0*/  STL.64 [R1+0x2fa0], R24 ;  /* 0x002fa01801007387 */ /* 0x0043e20000100a00 */
[----:B0-----:R-:W-:Y:S01]  /*6d8c0*/  MOV R26, R2 ;  /* 0x00000002001a7202 */ /* 0x001fe20000000f00 */
[----:B------:R-:W-:Y:S01]  /*6d8d0*/  IMAD.MOV.U32 R27, RZ, RZ, R0 ;  /* 0x000000ffff1b7224 */ /* 0x000fe200078e0000 */
[----:B-1----:R-:W-:-:S02]  /*6d8e0*/  MOV R24, R6 ;  /* 0x0000000600187202 */ /* 0x002fc40000000f00 */
[----:B------:R-:W-:-:S07]  /*6d8f0*/  MOV R25, R3 ;  /* 0x0000000300197202 */ /* 0x000fce0000000f00 */
[C---:B------:R-:W-:Y:S01]  /*6d900*/  HMMA.16816.F32.BF16 R20, R24.reuse, R4, R20 ;  /* 0x000000041814723c */ /* 0x040fe20000041814 */
[----:B------:R-:W-:Y:S04]  /*6d910*/  STL [R1+0x274c], R16 ;  /* 0x00274c1001007387 */ /* 0x000fe80000100800 */
[----:B------:R0:W-:Y:S04]  /*6d920*/  STL [R1+0x2748], R17 ;  /* 0x0027481101007387 */ /* 0x0001e80000100800 */
[----:B------:R-:W-:Y:S04]  /*6d930*/  STL [R1+0x2744], R18 ;  /* 0x0027441201007387 */ /* 0x000fe80000100800 */
[----:B------:R-:W-:Y:S04]  /*6d940*/  STL [R1+0x2740], R19 ;  /* 0x0027401301007387 */ /* 0x000fe80000100800 */
[----:B0-----:R-:W2:Y:S06]  /*6d950*/  LDL.64 R16, [R1+0x170] ;  /* 0x0001700001107983 */ /* 0x001eac0000100a00 */
[----:B------:R-:W-:Y:S04]  /*6d960*/  STL.64 [R1+0x3b0], R20 ;  /* 0x0003b01401007387 */ /* 0x000fe80000100a00 */
[----:B------:R0:W-:Y:S04]  /*6d970*/  STL.64 [R1+0x3b8], R22 ;  /* 0x0003b81601007387 */ /* 0x0001e80000100a00 */
[----:B0-----:R-:W3:Y:S04]  /*6d980*/  LDL.LU.64 R22, [R1+0x3028] ;  /* 0x0030280001167983 */ /* 0x001ee80000300a00 */
[----:B------:R-:W3:Y:S04]  /*6d990*/  LDL.LU.64 R20, [R1+0x3020] ;  /* 0x0030200001147983 */ /* 0x000ee80000300a00 */
[----:B------:R0:W-:Y:S04]  /*6d9a0*/  STL [R1+0x2f38], R4 ;  /* 0x002f380401007387 */ /* 0x0001e80000100800 */
[----:B------:R1:W-:Y:S04]  /*6d9b0*/  STL [R1+0x2f34], R5 ;  /* 0x002f340501007387 */ /* 0x0003e80000100800 */
[----:B0-----:R-:W4:Y:S04]  /*6d9c0*/  LDL.LU R4, [R1+0xbe0] ;  /* 0x000be00001047983 */ /* 0x001f280000300800 */
[----:B-1----:R-:W4:Y:S04]  /*6d9d0*/  LDL.LU R5, [R1+0xbe4] ;  /* 0x000be40001057983 */ /* 0x002f280000300800 */
[----:B------:R-:W4:Y:S04]  /*6d9e0*/  LDL.LU R6, [R1+0xbe8] ;  /* 0x000be80001067983 */ /* 0x000f280000300800 */
[----:B------:R-:W4:Y:S01]  /*6d9f0*/  LDL.LU R7, [R1+0xbec] ;  /* 0x000bec0001077983 */ /* 0x000f220000300800 */
[----:B--2---:R-:W-:Y:S01]  /*6da00*/  MOV R29, R17 ;  /* 0x00000011001d7202 */ /* 0x004fe20000000f00 */
[C---:B---3--:R-:W-:Y:S11]  /*6da10*/  HMMA.16816.F32.BF16 R20, R24.reuse, R16, R20 ;  /* 0x000000101814723c */ /* 0x048ff60000041814 */
[----:B------:R-:W-:Y:S11]  /*6da20*/  @!UPT UIADD3 URZ, URZ, URZ, URZ ;  /* 0x0000003f3f3ff290 */ /* 0x000ff6000fffe03f */
[----:B------:R-:W-:Y:S02]  /*6da30*/  @!UPT UIADD3 URZ, URZ, URZ, URZ ;  /* 0x0000003f3f3ff290 */ /* 0x000fe4000fffe03f */
[----:B------:R-:W-:Y:S02]  /*6da40*/  MOV R16, R20 ;  /* 0x0000001400107202 */ /* 0x000fe40000000f00 */
[----:B------:R-:W-:Y:S02]  /*6da50*/  MOV R17, R21 ;  /* 0x0000001500117202 */ /* 0x000fe40000000f00 */
[----:B------:R-:W2:Y:S01]  /*6da60*/  LDL.LU.64 R20, [R1+0x3018] ;  /* 0x0030180001147983 */ /* 0x000ea20000300a00 */
[----:B------:R-:W-:Y:S01]  /*6da70*/  IMAD.MOV.U32 R19, RZ, RZ, R23 ;  /* 0x000000ffff137224 */ /* 0x000fe200078e0017 */
[----:B------:R-:W-:Y:S02]  /*6da80*/  MOV R18, R22 ;  /* 0x0000001600127202 */ /* 0x000fe40000000f00 */
[----:B------:R-:W-:Y:S04]  /*6da90*/  STL [R1+0x2f3c], R29 ;  /* 0x002f3c1d01007387 */ /* 0x000fe80000100800 */
[----:B------:R-:W-:Y:S04]  /*6daa0*/  STL [R1+0x275c], R19 ;  /* 0x00275c1301007387 */ /* 0x000fe80000100800 */
[----:B------:R-:W-:Y:S04]  /*6dab0*/  STL [R1+0x2758], R16 ;  /* 0x0027581001007387 */ /* 0x000fe80000100800 */
[----:B------:R-:W-:Y:S04]  /*6dac0*/  STL [R1+0x2754], R17 ;  /* 0x0027541101007387 */ /* 0x000fe80000100800 */
[----:B------:R4:W-:Y:S02]  /*6dad0*/  STL [R1+0x2750], R18 ;  /* 0x0027501201007387 */ /* 0x0009e40000100800 */
[----:B----4-:R-:W-:Y:S07]  /*6dae0*/  HMMA.16816.F32.BF16 R16, R24, R8, R4 ;  /* 0x000000081810723c */ /* 0x010fee0000041804 */
[----:B------:R-:W-:-:S02]  /*6daf0*/  MOV R4, R8 ;  /* 0x0000000800047202 */ /* 0x000fc40000000f00 */
[----:B------:R-:W-:Y:S11]  /*6db00*/  MOV R5, R9 ;  /* 0x0000000900057202 */ /* 0x000ff60000000f00 */
[----:B------:R-:W-:Y:S03]  /*6db10*/  @!UPT UIADD3 URZ, URZ, URZ, URZ ;  /* 0x0000003f3f3ff290 */ /* 0x000fe6000fffe03f */
[----:B------:R-:W-:Y:S04]  /*6db20*/  STL.64 [R1+0x390], R16 ;  /* 0x0003901001007387 */ /* 0x000fe80000100a00 */
[----:B------:R-:W-:Y:S04]  /*6db30*/  STL.64 [R1+0x398], R18 ;  /* 0x0003981201007387 */ /* 0x000fe80000100a00 */
[----:B------:R-:W-:Y:S04]  /*6db40*/  STL [R1+0x2f44], R5 ;  /* 0x002f440501007387 */ /* 0x000fe80000100800 */
[----:B------:R-:W-:Y:S01]  /*6db50*/  STL [R1+0x2f40], R4 ;  /* 0x002f400401007387 */ /* 0x000fe20000100800 */
[C---:B--2---:R-:W-:Y:S01]  /*6db60*/  HMMA.16816.F32.BF16 R8, R24.reuse, R20, R12 ;  /* 0x000000141808723c */ /* 0x044fe2000004180c */
[----:B------:R-:W-:Y:S11]  /*6db70*/  MOV R29, R21 ;  /* 0x00000015001d7202 */ /* 0x000ff60000000f00 */
[----:B------:R-:W-:Y:S11]  /*6db80*/  @!UPT UIADD3 URZ, URZ, URZ, URZ ;  /* 0x0000003f3f3ff290 */ /* 0x000ff6000fffe03f */
[----:B------:R-:W-:Y:S04]  /*6db90*/  STL [R1+0x380], R8 ;  /* 0x0003800801007387 */ /* 0x000fe80000100800 */
[----:B------:R-:W2:Y:S04]  /*6dba0*/  LDL.LU R20, [R1+0xb30] ;  /* 0x000b300001147983 */ /* 0x000ea80000300800 */
        /* <DEDUP_REMOVED lines=8> */
[----:B------:R-:W3:Y:S04]  /*6dc30*/  LDL.LU R23, [R1+0xb5c] ;  /* 0x000b5c0001177983 */ /* 0x000ee80000300800 */
[----:B------:R-:W4:Y:S04]  /*6dc40*/  LDL.64 R12, [R1+0x100] ;  /* 0x00010000010c7983 */ /* 0x000f280000100a00 */
[----:B----4-:R0:W-:Y:S04]  /*6dc50*/  STL.64 [R1+0x2fd8], R12 ;  /* 0x002fd80c01007387 */ /* 0x0101e80000100a00 */
[----:B0-----:R-:W4:Y:S04]  /*6dc60*/  LDL.LU.64 R12, [R1+0x110] ;  /* 0x00011000010c7983 */ /* 0x001f280000300a00 */
[----:B----4-:R-:W-:Y:S04]  /*6dc70*/  STL.64 [R1+0x2ff0], R12 ;  /* 0x002ff00c01007387 */ /* 0x010fe80000100a00 */
[----:B---3--:R-:W-:Y:S04]  /*6dc80*/  STL.64 [R1+0x2f90], R22 ;  /* 0x002f901601007387 */ /* 0x008fe80000100a00 */
[----:B--2---:R0:W-:Y:S04]  /*6dc90*/  STL.64 [R1+0x2f88], R20 ;  /* 0x002f881401007387 */ /* 0x0041e80000100a00 */
[----:B0-----:R-:W2:Y:S04]  /*6dca0*/  LDL.LU.64 R20, [R1+0x1e0] ;  /* 0x0001e00001147983 */ /* 0x001ea80000300a00 */
[----:B--2---:R0:W-:Y:S04]  /*6dcb0*/  STL.64 [R1+0x2fb0], R20 ;  /* 0x002fb01401007387 */ /* 0x0041e80000100a00 */
[----:B0-----:R-:W2:Y:S04]  /*6dcc0*/  LDL.LU R20, [R1+0xb70] ;  /* 0x000b700001147983 */ /* 0x001ea80000300800 */
[----:B------:R-:W2:Y:S04]  /*6dcd0*/  LDL.LU R21, [R1+0xb74] ;  /* 0x000b740001157983 */ /* 0x000ea80000300800 */
[----:B------:R-:W3:Y:S04]  /*6dce0*/  LDL.LU R22, [R1+0xb78] ;  /* 0x000b780001167983 */ /* 0x000ee80000300800 */
[----:B------:R-:W3:Y:S04]  /*6dcf0*/  LDL.LU R23, [R1+0xb7c] ;  /* 0x000b7c0001177983 */ /* 0x000ee80000300800 */
[----:B------:R-:W4:Y:S04]  /*6dd00*/  LDL.LU R4, [R1+0xbc0] ;  /* 0x000bc00001047983 */ /* 0x000f280000300800 */
[----:B------:R-:W4:Y:S04]  /*6dd10*/  LDL.LU R5, [R1+0xbc4] ;  /* 0x000bc40001057983 */ /* 0x000f280000300800 */
[----:B------:R-:W4:Y:S04]  /*6dd20*/  LDL.LU R6, [R1+0xbc8] ;  /* 0x000bc80001067983 */ /* 0x000f280000300800 */
[----:B------:R-:W4:Y:S04]  /*6dd30*/  LDL.LU R7, [R1+0xbcc] ;  /* 0x000bcc0001077983 */ /* 0x000f280000300800 */
[----:B------:R-:W2:Y:S04]  /*6dd40*/  LDL.64 R12, [R1+0x120] ;  /* 0x00012000010c7983 */ /* 0x000ea80000100a00 */
[----:B--2---:R0:W-:Y:S04]  /*6dd50*/  STL.64 [R1+0x2ff8], R12 ;  /* 0x002ff80c01007387 */ /* 0x0041e80000100a00 */
[----:B0-----:R-:W2:Y:S04]  /*6dd60*/  LDL.64 R12, [R1+0x130] ;  /* 0x00013000010c7983 */ /* 0x001ea80000100a00 */
[----:B--2---:R0:W-:Y:S04]  /*6dd70*/  STL.64 [R1+0x3010], R12 ;  /* 0x0030100c01007387 */ /* 0x0041e80000100a00 */
[----:B0-----:R-:W4:Y:S04]  /*6dd80*/  LDL.64 R12, [R1+0x140] ;  /* 0x00014000010c7983 */ /* 0x001f280000100a00 */
[----:B---3--:R-:W-:Y:S04]  /*6dd90*/  STL.64 [R1+0x2fd0], R22 ;  /* 0x002fd01601007387 */ /* 0x008fe80000100a00 */
[----:B------:R0:W-:Y:S04]  /*6dda0*/  STL.64 [R1+0x2fc8], R20 ;  /* 0x002fc81401007387 */ /* 0x0001e80000100a00 */
        /* <DEDUP_REMOVED lines=11> */
[----:B----4-:R-:W-:Y:S02]  /*6de60*/  HMMA.16816.F32.BF16 R4, R24, R12, R4 ;  /* 0x0000000c1804723c */ /* 0x010fe40000041804 */
[----:B---3--:R-:W-:Y:S04]  /*6de70*/  STL.64 [R1+0x3008], R22 ;  /* 0x0030081601007387 */ /* 0x008fe80000100a00 */
[----:B--2---:R0:W-:Y:S04]  /*6de80*/  STL.64 [R1+0x3000], R20 ;  /* 0x0030001401007387 */ /* 0x0041e80000100a00 */
[----:B0-----:R-:W2:Y:S04]  /*6de90*/  LDL.LU R20, [R1+0xbb0] ;  /* 0x000bb00001147983 */ /* 0x001ea80000300800 */
[----:B------:R-:W2:Y:S04]  /*6dea0*/  LDL.LU R21, [R1+0xbb4] ;  /* 0x000bb40001157983 */ /* 0x000ea80000300800 */
[----:B------:R-:W2:Y:S04]  /*6deb0*/  LDL.LU R22, [R1+0xbb8] ;  /* 0x000bb80001167983 */ /* 0x000ea80000300800 */
[----:B------:R-:W2:Y:S04]  /*6dec0*/  LDL.LU R23, [R1+0xbbc] ;  /* 0x000bbc0001177983 */ /* 0x000ea80000300800 */
[----:B------:R-:W3:Y:S01]  /*6ded0*/  LDL.LU.64 R8, [R1+0x1c0] ;  /* 0x0001c00001087983 */ /* 0x000ee20000300a00 */
[----:B------:R-:W-:Y:S01]  /*6dee0*/  IMAD.MOV.U32 R16, RZ, RZ, R10 ;  /* 0x000000ffff107224 */ /* 0x000fe200078e000a */
[----:B------:R-:W-:-:S02]  /*6def0*/  MOV R17, R11 ;  /* 0x0000000b00117202 */ /* 0x000fc40000000f00 */
[----:B---3--:R0:W-:Y:S04]  /*6df00*/  STL.64 [R1+0x2f98], R8 ;  /* 0x002f980801007387 */ /* 0x0081e80000100a00 */
[----:B0-----:R-:W3:Y:S04]  /*6df10*/  LDL.LU R8, [R1+0xb60] ;  /* 0x000b600001087983 */ /* 0x001ee80000300800 */
[----:B------:R-:W3:Y:S04]  /*6df20*/  LDL.LU R9, [R1+0xb64] ;  /* 0x000b640001097983 */ /* 0x000ee80000300800 */
[----:B------:R-:W3:Y:S04]  /*6df30*/  LDL.LU R10, [R1+0xb68] ;  /* 0x000b6800010a7983 */ /* 0x000ee80000300800 */
[----:B------:R-:W3:Y:S04]  /*6df40*/  LDL.LU R11, [R1+0xb6c] ;  /* 0x000b6c00010b7983 */ /* 0x000ee80000300800 */
[----:B------:R-:W-:Y:S04]  /*6df50*/  STL [R1+0x2f48], R29 ;  /* 0x002f481d01007387 */ /* 0x000fe80000100800 */
[----:B------:R-:W-:Y:S04]  /*6df60*/  STL [R1+0x276c], R16 ;  /* 0x00276c1001007387 */ /* 0x000fe80000100800 */
[----:B------:R-:W-:Y:S04]  /*6df70*/  STL [R1+0x2768], R19 ;  /* 0x0027681301007387 */ /* 0x000fe80000100800 */
[----:B------:R0:W-:Y:S04]  /*6df80*/  STL [R1+0x2764], R17 ;  /* 0x0027641101007387 */ /* 0x0001e80000100800 */
[----:B0-----:R-:W4:Y:S04]  /*6df90*/  LDL.LU.64 R16, [R1+0x1d0] ;  /* 0x0001d00001107983 */ /* 0x001f280000300a00 */
[----:B------:R-:W2:Y:S04]  /*6dfa0*/  LDL.64 R18, [R1+0x1d8] ;  /* 0x0001d80001127983 */ /* 0x000ea80000100a00 */
[----:B------:R0:W-:Y:S04]  /*6dfb0*/  STL.64 [R1+0x370], R4 ;  /* 0x0003700401007387 */ /* 0x0001e80000100a00 */
[----:B------:R-:W-:Y:S01]  /*6dfc0*/  STL.64 [R1+0x378], R6 ;  /* 0x0003780601007387 */ /* 0x000fe20000100a00 */
[----:B0-----:R-:W-:-:S02]  /*6dfd0*/  MOV R5, R12 ;  /* 0x0000000c00057202 */ /* 0x001fc40000000f00 */
[----:B------:R-:W-:Y:S02]  /*6dfe0*/  MOV R4, R13 ;  /* 0x0000000d00047202 */ /* 0x000fe40000000f00 */
[----:B------:R-:W2:Y:S04]  /*6dff0*/  LDL.LU.64 R12, [R1+0x3010] ;  /* 0x00301000010c7983 */ /* 0x000ea80000300a00 */
[----:B------:R0:W-:Y:S04]  /*6e000*/  STL [R1+0x2f50], R4 ;  /* 0x002f500401007387 */ /* 0x0001e80000100800 */
[----:B------:R1:W-:Y:S04]  /*6e010*/  STL [R1+0x2f4c], R5 ;  /* 0x002f4c0501007387 */ /* 0x0003e80000100800 */
[----:B0-----:R-:W3:Y:S04]  /*6e020*/  LDL.LU R4, [R1+0xba0] ;  /* 0x000ba00001047983 */ /* 0x001ee80000300800 */
[----:B-1----:R-:W3:Y:S04]  /*6e030*/  LDL.LU R5, [R1+0xba4] ;  /* 0x000ba40001057983 */ /* 0x002ee80000300800 */
[----:B------:R-:W3:Y:S04]  /*6e040*/  LDL.LU R6, [R1+0xba8] ;  /* 0x000ba80001067983 */ /* 0x000ee80000300800 */
[----:B------:R-:W3:Y:S01]  /*6e050*/  LDL.LU R7, [R1+0xbac] ;  /* 0x000bac0001077983 */ /* 0x000ee20000300800 */
[C---:B--2---:R-:W-:Y:S01]  /*6e060*/  HMMA.16816.F32.BF16 R20, R24.reuse, R12, R20 ;  /* 0x0000000c1814723c */ /* 0x044fe20000041814 */
[----:B------:R-:W-:Y:S11]  /*6e070*/  MOV R29, R13 ;  /* 0x0000000d001d7202 */ /* 0x000ff60000000f00 */
[----:B------:R-:W-:Y:S11]  /*6e080*/  @!UPT UIADD3 URZ, URZ, URZ, URZ ;  /* 0x0000003f3f3ff290 */ /* 0x000ff6000fffe03f */
[----:B------:R-:W-:Y:S04]  /*6e090*/  STL.64 [R1+0x360], R20 ;  /* 0x0003601401007387 */ /* 0x000fe80000100a00 */
[----:B------:R0:W-:Y:S04]  /*6e0a0*/  STL.64 [R1+0x368], R22 ;  /* 0x0003681601007387 */ /* 0x0001e80000100a00 */
[----:B0-----:R-:W2:Y:S04]  /*6e0b0*/  LDL.LU.64 R22, [R1+0x3008] ;  /* 0x0030080001167983 */ /* 0x001ea80000300a00 */
[----:B------:R-:W2:Y:S04]  /*6e0c0*/  LDL.LU.64 R20, [R1+0x3000] ;  /* 0x0030000001147983 */ /* 0x000ea80000300a00 */
[----:B------:R-:W3:Y:S02]  /*6e0d0*/  LDL.LU.64 R12, [R1+0x2ff8] ;  /* 0x002ff800010c7983 */ /* 0x000ee40000300a00 */
        /* <DEDUP_REMOVED lines=26> */
[----:B------:R-:W2:Y:S02]  /*6e280*/  LDL.LU.64 R12, [R1+0x2fb8] ;  /* 0x002fb800010c7983 */ /* 0x000ea40000300a00 */
[----:B--2---:R-:W-:Y:S02]  /*6e290*/  HMMA.16816.F32.BF16 R24, R24, R12, R20 ;  /* 0x0000000c1818723c */ /* 0x004fe40000041814 */
[----:B------:R-:W2:Y:S11]  /*6e2a0*/  LDL.LU.64 R20, [R1+0x2fb0] ;  /* 0x002fb00001147983 */ /* 0x000eb60000300a00 */
[----:B------:R-:W-:Y:S10]  /*6e2b0*/  @!UPT UIADD3 URZ, URZ, URZ, URZ ;  /* 0x0000003f3f3ff290 */ /* 0x000ff4000fffe03f */
[----:B------:R-:W-:Y:S04]  /*6e2c0*/  STL.64 [R1+0x320], R24 ;  /* 0x0003201801007387 */ /* 0x000fe80000100a00 */
[----:B------:R0:W-:Y:S04]  /*6e2d0*/  STL.64 [R1+0x328], R26 ;  /* 0x0003281a01007387 */ /* 0x0001e80000100a00 */
[----:B0-----:R-:W4:Y:S04]  /*6e2e0*/  LDL.LU.64 R26, [R1+0x2fa8] ;  /* 0x002fa800011a7983 */ /* 0x001f280000300a00 */
[----:B------:R-:W4:Y:S04]  /*6e2f0*/  LDL.LU.64 R24, [R1+0x2fa0] ;  /* 0x002fa00001187983 */ /* 0x000f280000300a00 */
[----:B---3--:R-:W-:Y:S04]  /*6e300*/  STL.64 [R1+0x2e78], R14 ;  /* 0x002e780e01007387 */ /* 0x008fe80000100a00 */
[----:B------:R0:W-:Y:S04]  /*6e310*/  STL.64 [R1+0x2e70], R12 ;  /* 0x002e700c01007387 */ /* 0x0001e80000100a00 */
[----:B0-----:R-:W3:Y:S04]  /*6e320*/  LDL.LU R12, [R1+0xb40] ;  /* 0x000b4000010c7983 */ /* 0x001ee80000300800 */
[----:B------:R-:W3:Y:S04]  /*6e330*/  LDL.LU R13, [R1+0xb44] ;  /* 0x000b4400010d7983 */ /* 0x000ee80000300800 */
[----:B------:R-:W3:Y:S04]  /*6e340*/  LDL.LU R14, [R1+0xb48] ;  /* 0x000b4800010e7983 */ /* 0x000ee80000300800 */
[----:B------:R-:W3:Y:S01]  /*6e350*/  LDL.LU R15, [R1+0xb4c] ;  /* 0x000b4c00010f7983 */ /* 0x000ee20000300800 */
[----:B--2---:R-:W-:-:S02]  /*6e360*/  MOV R3, R20 ;  /* 0x0000001400037202 */ /* 0x004fc40000000f00 */
[----:B------:R-:W-:Y:S01]  /*6e370*/  MOV R28, R21 ;  /* 0x00000015001c7202 */ /* 0x000fe20000000f00 */
[C---:B----4-:R-:W-:Y:S11]  /*6e380*/  HMMA.16816.F32.BF16 R8, R24.reuse, R20, R8 ;  /* 0x000000141808723c */ /* 0x050ff60000041808 */
[----:B------:R-:W-:Y:S11]  /*6e390*/  @!UPT UIADD3 URZ, URZ, URZ, URZ ;  /* 0x0000003f3f3ff290 */ /* 0x000ff6000fffe03f */
[----:B------:R-:W-:Y:S01]  /*6e3a0*/  @!UPT UIADD3 URZ, URZ, URZ, URZ ;  /* 0x0000003f3f3ff290 */ /* 0x000fe2000fffe03f */
[----:B------:R0:W-:Y:S04]  /*6e3b0*/  STL.64 [R1+0x310], R8 ;  /* 0x0003100801007387 */ /* 0x0001e80000100a00 */
[----:B------:R-:W-:Y:S04]  /*6e3c0*/  STL.64 [R1+0x318], R10 ;  /* 0x0003180a01007387 */ /* 0x000fe80000100a00 */
[----:B0-----:R-:W3:Y:S04]  /*6e3d0*/  LDL.LU.64 R8, [R1+0x2f98] ;  /* 0x002f980001087983 */ /* 0x001ee80000300a00 */
        /* <DEDUP_REMOVED lines=9> */
[----:B------:R-:W-:Y:S04]  /*6e470*/  STL.64 [R1+0x2e48], R18 ;  /* 0x002e481201007387 */ /* 0x000fe80000100a00 */
[----:B------:R0:W-:Y:S04]  /*6e480*/  STL.64 [R1+0x2e40], R16 ;  /* 0x002e401001007387 */ /* 0x0001e80000100a00 */
[----:B0-----:R-:W2:Y:S01]  /*6e490*/  LDL.LU.64 R16, [R1+0x1b0] ;  /* 0x0001b00001107983 */ /* 0x001ea20000300a00 */
[----:B---3--:R-:W-:Y:S11]  /*6e4a0*/  HMMA.16816.F32.BF16 R12, R24, R8, R12 ;  /* 0x00000008180c723c */ /* 0x008ff6000004180c */
[----:B------:R-:W-:Y:S11]  /*6e4b0*/  @!UPT UIADD3 URZ, URZ, URZ, URZ ;  /* 0x0000003f3f3ff290 */ /* 0x000ff6000fffe03f */
[----:B------:R-:W-:Y:S01]  /*6e4c0*/  @!UPT UIADD3 URZ, URZ, URZ, URZ ;  /* 0x0000003f3f3ff290 */ /* 0x000fe2000fffe03f */
[----:B------:R0:W-:Y:S04]  /*6e4d0*/  STL.64 [R1+0x2f0], R12 ;  /* 0x0002f00c01007387 */ /* 0x0001e80000100a00 */
[----:B------:R-:W-:Y:S04]  /*6e4e0*/  STL.64 [R1+0x2f8], R14 ;  /* 0x0002f80e01007387 */ /* 0x000fe80000100a00 */
[----:B------:R-:W3:Y:S01]  /*6e4f0*/  LDL.LU.64 R10, [R1+0x2f70] ;  /* 0x002f7000010a7983 */ /* 0x000ee20000300a00 */
[----:B0-----:R-:W-:Y:S02]  /*6e500*/  MOV R13, R8 ;  /* 0x00000008000d7202 */ /* 0x001fe40000000f00 */
[----:B------:R-:W-:-:S02]  /*6e510*/  MOV R12, R9 ;  /* 0x00000009000c7202 */ /* 0x000fc40000000f00 */
[----:B------:R-:W4:Y:S01]  /*6e520*/  LDL.LU.64 R8, [R1+0x2f68] ;  /* 0x002f680001087983 */ /* 0x000f220000300a00 */
[----:B--2---:R-:W-:Y:S11]  /*6e530*/  HMMA.16816.F32.BF16 R20, R24, R16, R20 ;  /* 0x000000101814723c */ /* 0x004ff60000041814 */
[----:B------:R-:W-:Y:S11]  /*6e540*/  @!UPT UIADD3 URZ, URZ, URZ, URZ ;  /* 0x0000003f3f3ff290 */ /* 0x000ff6000fffe03f */
[----:B------:R-:W-:Y:S01]  /*6e550*/  @!UPT UIADD3 URZ, URZ, URZ, URZ ;  /* 0x0000003f3f3ff290 */ /* 0x000fe2000fffe03f */
[----:B------:R-:W-:Y:S04]  /*6e560*/  STL.64 [R1+0x2e0], R20 ;  /* 0x0002e01401007387 */ /* 0x000fe80000100a00 */
[----:B------:R0:W-:Y:S04]  /*6e570*/  STL.64 [R1+0x2e8], R22 ;  /* 0x0002e81601007387 */ /* 0x0001e80000100a00 */
[----:B0-----:R-:W2:Y:S04]  /*6e580*/  LDL.LU.64 R22, [R1+0x2f60] ;  /* 0x002f600001167983 */ /* 0x001ea80000300a00 */
[----:B------:R-:W2:Y:S01]  /*6e590*/  LDL.LU.64 R20, [R1+0x2f58] ;  /* 0x002f580001147983 */ /* 0x000ea20000300a00 */
[----:B------:R-:W-:Y:S01]  /*6e5a0*/  IMAD.MOV.U32 R15, RZ, RZ, R16 ;  /* 0x000000ffff0f7224 */ /* 0x000fe200078e0010 */
[----:B------:R-:W-:-:S05]  /*6e5b0*/  MOV R14, R17 ;  /* 0x00000011000e7202 */ /* 0x000fca0000000f00 */
[----:B------:R-:W-:Y:S04]  /*6e5c0*/  STL.64 [R1+0x2eb0], R14 ;  /* 0x002eb00e01007387 */ /* 0x000fe80000100a00 */
[----:B------:R-:W-:Y:S04]  /*6e5d0*/  STL.64 [R1+0x2ea8], R12 ;  /* 0x002ea80c01007387 */ /* 0x000fe80000100a00 */
[----:B---3--:R-:W-:Y:S04]  /*6e5e0*/  STL.64 [R1+0x2e08], R10 ;  /* 0x002e080a01007387 */ /* 0x008fe80000100a00 */
[----:B----4-:R0:W-:Y:S01]  /*6e5f0*/  STL.64 [R1+0x2e00], R8 ;  /* 0x002e000801007387 */ /* 0x0101e20000100a00 */
[----:B--2---:R-:W-:Y:S07]  /*6e600*/  HMMA.16816.F32.BF16 R16, R24, R8, R20 ;  /* 0x000000081810723c */ /* 0x004fee0000041814 */
[----:B0-----:R-:W-:-:S02]  /*6e610*/  MOV R8, R4 ;  /* 0x0000000400087202 */ /* 0x001fc40000000f00 */
[----:B------:R-:W-:Y:S01]  /*6e620*/  MOV R9, R5 ;  /* 0x0000000500097202 */ /* 0x000fe20000000f00 */
[----:B------:R-:W2:Y:S04]  /*6e630*/  LDL.LU R4, [R1+0x2f50] ;  /* 0x002f500001047983 */ /* 0x000ea80000300800 */
[----:B------:R-:W3:Y:S04]  /*6e640*/  LDL.LU R5, [R1+0x2f4c] ;  /* 0x002f4c0001057983 */ /* 0x000ee80000300800 */
[----:B------:R0:W-:Y:S04]  /*6e650*/  STL.64 [R1+0x2eb8], R8 ;  /* 0x002eb80801007387 */ /* 0x0001e80000100a00 */
[----:B------:R-:W4:Y:S04]  /*6e660*/  LDL.LU R12, [R1+0xaa0] ;  /* 0x000aa000010c7983 */ /* 0x000f280000300800 */
[----:B------:R-:W4:Y:S04]  /*6e670*/  LDL.LU R13, [R1+0xaa4] ;  /* 0x000aa400010d7983 */ /* 0x000f280000300800 */
[----:B------:R-:W2:Y:S04]  /*6e680*/  LDL.LU R14, [R1+0xaa8] ;  /* 0x000aa800010e7983 */ /* 0x000ea80000300800 */
[----:B------:R-:W2:Y:S01]  /*6e690*/  LDL.LU R15, [R1+0xaac] ;  /* 0x000aac00010f7983 */ /* 0x000ea20000300800 */
[----:B0-----:R-:W-:-:S03]  /*6e6a0*/  MOV R9, R29 ;  /* 0x0000001d00097202 */ /* 0x001fc60000000f00 */
[----:B--2---:R-:W-:Y:S04]  /*6e6b0*/  STL.64 [R1+0x2ec8], R14 ;  /* 0x002ec80e01007387 */ /* 0x004fe80000100a00 */
[----:B----4-:R0:W-:Y:S04]  /*6e6c0*/  STL.64 [R1+0x2ec0], R12 ;  /* 0x002ec00c01007387 */ /* 0x0101e80000100a00 */
[----:B------:R-:W2:Y:S04]  /*6e6d0*/  LDL R8, [R1+0x130] ;  /* 0x0001300001087983 */ /* 0x000ea80000100800 */
[----:B------:R-:W4:Y:S04]  /*6e6e0*/  LDL.LU R29, [R1+0x2f48] ;  /* 0x002f4800011d7983 */ /* 0x000f280000300800 */
[----:B--2---:R3:W-:Y:S04]  /*6e6f0*/  STL.64 [R1+0x2ed0], R8 ;  /* 0x002ed00801007387 */ /* 0x0047e80000100a00 */
[----:B0-----:R-:W2:Y:S04]  /*6e700*/  LDL.LU R12, [R1+0xab0] ;  /* 0x000ab000010c7983 */ /* 0x001ea80000300800 */
[----:B------:R-:W2:Y:S04]  /*6e710*/  LDL.LU R13, [R1+0xab4] ;  /* 0x000ab400010d7983 */ /* 0x000ea80000300800 */
[----:B------:R-:W2:Y:S04]  /*6e720*/  LDL.LU R14, [R1+0xab8] ;  /* 0x000ab800010e7983 */ /* 0x000ea80000300800 */
[----:B------:R-:W2:Y:S01]  /*6e730*/  LDL.LU R15, [R1+0xabc] ;  /* 0x000abc00010f7983 */ /* 0x000ea20000300800 */
[----:B---3--:R-:W-:Y:S01]  /*6e740*/  MOV R8, R5 ;  /* 0x0000000500087202 */ /* 0x008fe20000000f00 */
[----:B------:R-:W-:-:S02]  /*6e750*/  IMAD.MOV.U32 R9, RZ, RZ, R4 ;  /* 0x000000ffff097224 */ /* 0x000fc400078e0004 */
[----:B--2---:R-:W-:Y:S04]  /*6e760*/  STL.64 [R1+0x2ee0], R14 ;  /* 0x002ee00e01007387 */ /* 0x004fe80000100a00 */
[----:B------:R-:W-:Y:S04]  /*6e770*/  STL.64 [R1+0x2ed8], R12 ;  /* 0x002ed80c01007387 */ /* 0x000fe80000100a00 */
[----:B------:R-:W2:Y:S04]  /*6e780*/  LDL.LU R5, [R1+0x2f44] ;  /* 0x002f440001057983 */ /* 0x000ea80000300800 */
[----:B------:R-:W3:Y:S04]  /*6e790*/  LDL.LU R4, [R1+0x2f40] ;  /* 0x002f400001047983 */ /* 0x000ee80000300800 */
[----:B------:R0:W-:Y:S04]  /*6e7a0*/  STL.64 [R1+0x2ee8], R8 ;  /* 0x002ee80801007387 */ /* 0x0001e80000100a00 */
[----:B0-----:R-:W2:Y:S01]  /*6e7b0*/  LDL R8, [R1+0x150] ;  /* 0x0001500001087983 */ /* 0x001ea20000100800 */
[----:B----4-:R-:W-:-:S02]  /*6e7c0*/  MOV R9, R29 ;  /* 0x0000001d00097202 */ /* 0x010fc40000000f00 */
[----:B------:R-:W-:Y:S01]  /*6e7d0*/  MOV R20, R16 ;  /* 0x0000001000147202 */ /* 0x000fe20000000f00 */
[----:B------:R-:W4:Y:S01]  /*6e7e0*/  LDL.LU R29, [R1+0x2f3c] ;  /* 0x002f3c00011d7983 */ /* 0x000f220000300800 */
[----:B------:R-:W-:Y:S01]  /*6e7f0*/  MOV R21, R17 ;  /* 0x0000001100157202 */ /* 0x000fe20000000f00 */
[----:B------:R-:W-:Y:S01]  /*6e800*/  IMAD.MOV.U32 R23, RZ, RZ, R19 ;  /* 0x000000ffff177224 */ /* 0x000fe200078e0013 */
[----:B------:R-:W-:Y:S01]  /*6e810*/  MOV R22, R18 ;  /* 0x0000001200167202 */ /* 0x000fe20000000f00 */
[----:B------:R-:W3:Y:S04]  /*6e820*/  LDL.LU R16, [R1+0xb10] ;  /* 0x000b100001107983 */ /* 0x000ee80000300800 */
[----:B------:R-:W3:Y:S04]  /*6e830*/  LDL.LU R17, [R1+0xb14] ;  /* 0x000b140001117983 */ /* 0x000ee80000300800 */
[----:B------:R-:W4:Y:S04]  /*6e840*/  LDL.LU R18, [R1+0xb18] ;  /* 0x000b180001127983 */ /* 0x000f280000300800 */
[----:B------:R-:W4:Y:S04]  /*6e850*/  LDL.LU R19, [R1+0xb1c] ;  /* 0x000b1c0001137983 */ /* 0x000f280000300800 */
[----:B--2---:R3:W-:Y:S02]  /*6e860*/  STL.64 [R1+0x2f08], R8 ;  /* 0x002f080801007387 */ /* 0x0047e40000100a00 */
[----:B---3--:R-:W-:-:S02]  /*6e870*/  MOV R8, R4 ;  /* 0x0000000400087202 */ /* 0x008fc40000000f00 */
[----:B------:R-:W-:Y:S01]  /*6e880*/  MOV R9, R5 ;  /* 0x0000000500097202 */ /* 0x000fe20000000f00 */
[----:B------:R-:W2:Y:S04]  /*6e890*/  LDL.LU R4, [R1+0x2f38] ;  /* 0x002f380001047983 */ /* 0x000ea80000300800 */
[----:B------:R-:W2:Y:S04]  /*6e8a0*/  LDL.LU R5, [R1+0x2f34] ;  /* 0x002f340001057983 */ /* 0x000ea80000300800 */
[----:B------:R0:W-:Y:S04]  /*6e8b0*/  STL.64 [R1+0x2f10], R8 ;  /* 0x002f100801007387 */ /* 0x0001e80000100a00 */
[----:B0-----:R-:W3:Y:S01]  /*6e8c0*/  LDL R8, [R1+0x170] ;  /* 0x0001700001087983 */ /* 0x001ee20000100800 */
[----:B----4-:R-:W-:-:S03]  /*6e8d0*/  MOV R9, R29 ;  /* 0x0000001d00097202 */ /* 0x010fc60000000f00 */
[----:B------:R-:W4:Y:S04]  /*6e8e0*/  LDL.LU R29, [R1+0x2f30] ;  /* 0x002f3000011d7983 */ /* 0x000f280000300800 */
[----:B---3--:R0:W-:Y:S04]  /*6e8f0*/  STL.64 [R1+0x2f28], R8 ;  /* 0x002f280801007387 */ /* 0x0081e80000100a00 */
[----:B0-----:R-:W2:Y:S04]  /*6e900*/  LDL.LU R8, [R1+0xb00] ;  /* 0x000b000001087983 */ /* 0x001ea80000300800 */
[----:B------:R-:W2:Y:S04]  /*6e910*/  LDL.LU R9, [R1+0xb04] ;  /* 0x000b040001097983 */ /* 0x000ea80000300800 */
[----:B------:R-:W2:Y:S04]  /*6e920*/  LDL.LU R10, [R1+0xb08] ;  /* 0x000b0800010a7983 */ /* 0x000ea80000300800 */
[----:B------:R-:W2:Y:S04]  /*6e930*/  LDL.LU R11, [R1+0xb0c] ;  /* 0x000b0c00010b7983 */ /* 0x000ea80000300800 */
[----:B------:R-:W3:Y:S04]  /*6e940*/  LDL.LU R12, [R1+0xac0] ;  /* 0x000ac000010c7983 */ /* 0x000ee80000300800 */
        /* <DEDUP_REMOVED lines=15> */
[----:B------:R-:W-:Y:S04]  /*6ea40*/  STL [R1+0x25d0], R23 ;  /* 0x0025d01701007387 */ /* 0x000fe80000100800 */
[----:B------:R-:W-:Y:S04]  /*6ea50*/  STL [R1+0x25cc], R22 ;  /* 0x0025cc1601007387 */ /* 0x000fe80000100800 */
[----:B------:R-:W-:Y:S04]  /*6ea60*/  STL [R1+0x25c8], R21 ;  /* 0x0025c81501007387 */ /* 0x000fe80000100800 */
[----:B------:R0:W-:Y:S04]  /*6ea70*/  STL [R1+0x25c4], R20 ;  /* 0x0025c41401007387 */ /* 0x0001e80000100800 */
[----:B0-----:R-:W3:Y:S01]  /*6ea80*/  LDL.LU.64 R20, [R1+0x190] ;  /* 0x0001900001147983 */ /* 0x001ee20000300a00 */
[C---:B------:R-:W-:Y:S11]  /*6ea90*/  HMMA.16816.F32.BF16 R8, R24.reuse, R4, R8 ;  /* 0x000000041808723c */ /* 0x040ff60000041808 */
[----:B------:R-:W-:Y:S11]  /*6eaa0*/  @!UPT UIADD3 URZ, URZ, URZ, URZ ;  /* 0x0000003f3f3ff290 */ /* 0x000ff6000fffe03f */
[----:B------:R-:W-:Y:S02]  /*6eab0*/  @!UPT UIADD3 URZ, URZ, URZ, URZ ;  /* 0x0000003f3f3ff290 */ /* 0x000fe4000fffe03f */
[----:B------:R-:W-:Y:S02]  /*6eac0*/  MOV R23, R8 ;  /* 0x0000000800177202 */ /* 0x000fe40000000f00 */
[----:B------:R-:W-:Y:S01]  /*6ead0*/  MOV R22, R9 ;  /* 0x0000000900167202 */ /* 0x000fe20000000f00 */
[C---:B---3--:R-:W-:Y:S11]  /*6eae0*/  HMMA.16816.F32.BF16 R16, R24.reuse, R20, R16 ;  /* 0x000000141810723c */ /* 0x048ff60000041810 */
[----:B------:R-:W-:Y:S11]  /*6eaf0*/  @!UPT UIADD3 URZ, URZ, URZ, URZ ;  /* 0x0000003f3f3ff290 */ /* 0x000ff6000fffe03f */
[----:B------:R-:W-:Y:S01]  /*6eb00*/  @!UPT UIADD3 URZ, URZ, URZ, URZ ;  /* 0x0000003f3f3ff290 */ /* 0x000fe2000fffe03f */
[----:B------:R-:W-:Y:S04]  /*6eb10*/  STL.64 [R1+0x2c0], R16 ;  /* 0x0002c01001007387 */ /* 0x000fe80000100a00 */
[----:B------:R0:W-:Y:S04]  /*6eb20*/  STL.64 [R1+0x2c8], R18 ;  /* 0x0002c81201007387 */ /* 0x0001e80000100a00 */
[----:B------:R-:W2:Y:S01]  /*6eb30*/  LDL.LU.64 R8, [R1+0x2f28] ;  /* 0x002f280001087983 */ /* 0x000ea20000300a00 */
[----:B0-----:R-:W-:Y:S01]  /*6eb40*/  IMAD.MOV.U32 R19, RZ, RZ, R20 ;  /* 0x000000ffff137224 */ /* 0x001fe200078e0014 */
[----:B------:R-:W-:Y:S01]  /*6eb50*/  MOV R18, R21 ;  /* 0x0000001500127202 */ /* 0x000fe20000000f00 */
[----:B------:R-:W-:Y:S01]  /*6eb60*/  IMAD.MOV.U32 R20, RZ, RZ, R11 ;  /* 0x000000ffff147224 */ /* 0x000fe200078e000b */
[----:B------:R-:W-:Y:S01]  /*6eb70*/  MOV R21, R10 ;  /* 0x0000000a00157202 */ /* 0x000fe20000000f00 */
[----:B------:R-:W-:Y:S04]  /*6eb80*/  STL.64 [R1+0x2df8], R4 ;  /* 0x002df80401007387 */ /* 0x000fe80000100a00 */
[----:B------:R0:W-:Y:S04]  /*6eb90*/  STL [R1+0x25e0], R20 ;  /* 0x0025e01401007387 */ /* 0x0001e80000100800 */
[----:B------:R1:W-:Y:S04]  /*6eba0*/  STL [R1+0x25dc], R21 ;  /* 0x0025dc1501007387 */ /* 0x0003e80000100800 */
[----:B------:R3:W-:Y:S04]  /*6ebb0*/  STL [R1+0x25d8], R22 ;  /* 0x0025d81601007387 */ /* 0x0007e80000100800 */
[----:B------:R3:W-:Y:S04]  /*6ebc0*/  STL [R1+0x25d4], R23 ;  /* 0x0025d41701007387 */ /* 0x0007e80000100800 */
[----:B0-----:R-:W4:Y:S04]  /*6ebd0*/  LDL.LU R20, [R1+0xae0] ;  /* 0x000ae00001147983 */ /* 0x001f280000300800 */
[----:B-1----:R-:W4:Y:S04]  /*6ebe0*/  LDL.LU R21, [R1+0xae4] ;  /* 0x000ae40001157983 */ /* 0x002f280000300800 */
[----:B---3--:R-:W4:Y:S04]  /*6ebf0*/  LDL.LU R22, [R1+0xae8] ;  /* 0x000ae80001167983 */ /* 0x008f280000300800 */
[----:B------:R-:W4:Y:S01]  /*6ec00*/  LDL.LU R23, [R1+0xaec] ;  /* 0x000aec0001177983 */ /* 0x000f220000300800 */
[C---:B--2---:R-:W-:Y:S03]  /*6ec10*/  HMMA.16816.F32.BF16 R8, R24.reuse, R8, R12 ;  /* 0x000000081808723c */ /* 0x044fe6000004180c */
[----:B------:R-:W2:Y:S04]  /*6ec20*/  LDL.LU.64 R14, [R1+0x2f20] ;  /* 0x002f2000010e7983 */ /* 0x000ea80000300a00 */
[----:B------:R-:W2:Y:S11]  /*6ec30*/  LDL.LU.64 R12, [R1+0x2f18] ;  /* 0x002f1800010c7983 */ /* 0x000eb60000300a00 */
[----:B------:R-:W-:Y:S05]  /*6ec40*/  @!UPT UIADD3 URZ, URZ, URZ, URZ ;  /* 0x0000003f3f3ff290 */ /* 0x000fea000fffe03f */
[----:B------:R0:W-:Y:S04]  /*6ec50*/  STL.64 [R1+0x2a0], R8 ;  /* 0x0002a00801007387 */ /* 0x0001e80000100a00 */
[----:B------:R4:W-:Y:S04]  /*6ec60*/  STL.64 [R1+0x2a8], R10 ;  /* 0x0002a80a01007387 */ /* 0x0009e80000100a00 */
[----:B0-----:R-:W4:Y:S02]  /*6ec70*/  LDL.LU.64 R8, [R1+0x2f10] ;  /* 0x002f100001087983 */ /* 0x001f240000300a00 */
[----:B----4-:R-:W-:Y:S11]  /*6ec80*/  HMMA.16816.F32.BF16 R8, R24, R8, R20 ;  /* 0x000000081808723c */ /* 0x010ff60000041814 */
[----:B------:R-:W-:Y:S11]  /*6ec90*/  @!UPT UIADD3 URZ, URZ, URZ, URZ ;  /* 0x0000003f3f3ff290 */ /* 0x000ff6000fffe03f */
[----:B------:R-:W-:Y:S02]  /*6eca0*/  @!UPT UIADD3 URZ, URZ, URZ, URZ ;  /* 0x0000003f3f3ff290 */ /* 0x000fe4000fffe03f */
[----:B------:R-:W-:Y:S02]  /*6ecb0*/  MOV R20, R8 ;  /* 0x0000000800147202 */ /* 0x000fe40000000f00 */
[----:B------:R-:W-:Y:S02]  /*6ecc0*/  MOV R21, R9 ;  /* 0x0000000900157202 */ /* 0x000fe40000000f00 */
[----:B------:R-:W2:Y:S01]  /*6ecd0*/  LDL.LU.64 R8, [R1+0x2f08] ;  /* 0x002f080001087983 */ /* 0x000ea20000300a00 */
[----:B------:R-:W-:Y:S02]  /*6ece0*/  MOV R22, R10 ;  /* 0x0000000a00167202 */ /* 0x000fe40000000f00 */
[----:B------:R-:W-:-:S05]  /*6ecf0*/  MOV R23, R11 ;  /* 0x0000000b00177202 */ /* 0x000fca0000000f00 */
[----:B------:R-:W-:Y:S04]  /*6ed00*/  STL.64 [R1+0x25f0], R22 ;  /* 0x0025f01601007387 */ /* 0x000fe80000100a00 */
[----:B------:R0:W-:Y:S02]  /*6ed10*/  STL.64 [R1+0x25e8], R20 ;  /* 0x0025e81401007387 */ /* 0x0001e40000100a00 */
[----:B0-----:R-:W-:Y:S01]  /*6ed20*/  IMAD.MOV.U32 R20, RZ, RZ, R7 ;  /* 0x000000ffff147224 */ /* 0x001fe200078e0007 */
[----:B------:R-:W-:Y:S01]  /*6ed30*/  MOV R21, R6 ;  /* 0x0000000600157202 */ /* 0x000fe20000000f00 */
[----:B------:R-:W3:Y:S04]  /*6ed40*/  LDL.LU R7, [R1+0x2f04] ;  /* 0x002f040001077983 */ /* 0x000ee80000300800 */
[----:B------:R-:W3:Y:S04]  /*6ed50*/  LDL.LU R6, [R1+0x2f00] ;  /* 0x002f000001067983 */ /* 0x000ee80000300800 */
[----:B------:R-:W4:Y:S04]  /*6ed60*/  LDL R22, [R1+0x118] ;  /* 0x0001180001167983 */ /* 0x000f280000100800 */
[----:B------:R-:W4:Y:S01]  /*6ed70*/  LDL R23, [R1+0x11c] ;  /* 0x00011c0001177983 */ /* 0x000f220000100800 */
        /* <DEDUP_REMOVED lines=21> */
[----:B--2---:R-:W-:Y:S02]  /*6eed0*/  HMMA.16816.F32.BF16 R8, R24, R8, R12 ;  /* 0x000000081808723c */ /* 0x004fe4000004180c */
[----:B------:R-:W2:Y:S04]  /*6eee0*/  LDL.LU.64 R14, [R1+0x2eb0] ;  /* 0x002eb000010e7983 */ /* 0x000ea80000300a00 */
[----:B------:R-:W3:Y:S11]  /*6eef0*/  LDL.LU.64 R12, [R1+0x2ea8] ;  /* 0x002ea800010c7983 */ /* 0x000ef60000300a00 */
[----:B------:R-:W-:Y:S06]  /*6ef00*/  @!UPT UIADD3 URZ, URZ, URZ, URZ ;  /* 0x0000003f3f3ff290 */ /* 0x000fec000fffe03f */
[----:B------:R2:W-:Y:S04]  /*6ef10*/  STL.64 [R1+0x250], R8 ;  /* 0x0002500801007387 */ /* 0x0005e80000100a00 */
[----:B------:R-:W-:Y:S01]  /*6ef20*/  STL.64 [R1+0x258], R10 ;  /* 0x0002580a01007387 */ /* 0x000fe20000100a00 */
[----:B--2---:R-:W-:Y:S02]  /*6ef30*/  MOV R8, R15 ;  /* 0x0000000f00087202 */ /* 0x004fe40000000f00 */
[----:B------:R-:W-:-:S05]  /*6ef40*/  MOV R9, R14 ;  /* 0x0000000e00097202 */ /* 0x000fca0000000f00 */
[----:B------:R3:W-:Y:S04]  /*6ef50*/  STL.64 [R1+0x2e20], R8 ;  /* 0x002e200801007387 */ /* 0x0007e80000100a00 */
[----:B------:R-:W2:Y:S04]  /*6ef60*/  LDL.LU R4, [R1+0xd0] ;  /* 0x0000d00001047983 */ /* 0x000ea80000300800 */
[----:B------:R-:W2:Y:S01]  /*6ef70*/  LDL.LU R5, [R1+0xd4] ;  /* 0x0000d40001057983 */ /* 0x000ea20000300800 */
[----:B---3--:R-:W-:Y:S01]  /*6ef80*/  MOV R8, R13 ;  /* 0x0000000d00087202 */ /* 0x008fe20000000f00 */
[----:B------:R-:W-:-:S05]  /*6ef90*/  IMAD.MOV.U32 R9, RZ, RZ, R12 ;  /* 0x000000ffff097224 */ /* 0x000fca00078e000c */
[----:B------:R0:W-:Y:S04]  /*6efa0*/  STL.64 [R1+0x2e38], R8 ;  /* 0x002e380801007387 */ /* 0x0001e80000100a00 */
[----:B0-----:R-:W3:Y:S04]  /*6efb0*/  LDL.LU R8, [R1+0xa50] ;  /* 0x000a500001087983 */ /* 0x001ee80000300800 */
[----:B------:R-:W3:Y:S04]  /*6efc0*/  LDL.LU R9, [R1+0xa54] ;  /* 0x000a540001097983 */ /* 0x000ee80000300800 */
[----:B------:R-:W2:Y:S04]  /*6efd0*/  LDL.LU R10, [R1+0xa58] ;  /* 0x000a5800010a7983 */ /* 0x000ea80000300800 */
[----:B------:R-:W2:Y:S01]  /*6efe0*/  LDL.LU R11, [R1+0xa5c] ;  /* 0x000a5c00010b7983 */ /* 0x000ea20000300800 */
[----:B------:R-:W-:-:S02]  /*6eff0*/  MOV R12, R0 ;  /* 0x00000000000c7202 */ /* 0x000fc40000000f00 */
[----:B------:R-:W-:Y:S01]  /*6f000*/  MOV R13, R2 ;  /* 0x00000002000d7202 */ /* 0x000fe20000000f00 */
[----:B------:R-:W3:Y:S04]  /*6f010*/  LDL.LU R0, [R1+0x2ea4] ;  /* 0x002ea40001007983 */ /* 0x000ee80000300800 */
[----:B------:R-:W4:Y:S04]  /*6f020*/  LDL.LU R2, [R1+0x2ea0] ;  /* 0x002ea00001027983 */ /* 0x000f280000300800 */
[----:B------:R0:W-:Y:S01]  /*6f030*/  STL.64 [R1+0x2e90], R12 ;  /* 0x002e900c01007387 */ /* 0x0001e20000100a00 */
[----:B------:R-:W-:-:S02]  /*6f040*/  MOV R16, R3 ;  /* 0x0000000300107202 */ /* 0x000fc40000000f00 */
[----:B------:R-:W-:Y:S01]  /*6f050*/  MOV R17, R28 ;  /* 0x0000001c00117202 */ /* 0x000fe20000000f00 */
[----:B0-----:R-:W4:Y:S04]  /*6f060*/  LDL.LU R12, [R1+0xa90] ;  /* 0x000a9000010c7983 */ /* 0x001f280000300800 */
[----:B------:R-:W4:Y:S04]  /*6f070*/  LDL.LU R13, [R1+0xa94] ;  /* 0x000a9400010d7983 */ /* 0x000f280000300800 */
[----:B------:R-:W4:Y:S04]  /*6f080*/  LDL.LU R14, [R1+0xa98] ;  /* 0x000a9800010e7983 */ /* 0x000f280000300800 */
[----:B------:R-:W4:Y:S04]  /*6f090*/  LDL.LU R15, [R1+0xa9c] ;  /* 0x000a9c00010f7983 */ /* 0x000f280000300800 */
[----:B--2---:R-:W-:Y:S04]  /*6f0a0*/  STL.64 [R1+0x2e58], R10 ;  /* 0x002e580a01007387 */ /* 0x004fe80000100a00 */
[----:B---3--:R-:W-:Y:S04]  /*6f0b0*/  STL.64 [R1+0x2e50], R8 ;  /* 0x002e500801007387 */ /* 0x008fe80000100a00 */
[----:B------:R-:W2:Y:S04]  /*6f0c0*/  LDL.LU R3, [R1+0x2e9c] ;  /* 0x002e9c0001037983 */ /* 0x000ea80000300800 */
[----:B------:R-:W3:Y:S04]  /*6f0d0*/  LDL.LU R28, [R1+0x2e98] ;  /* 0x002e9800011c7983 */ /* 0x000ee80000300800 */
[----:B------:R-:W-:Y:S04]  /*6f0e0*/  STL.64 [R1+0x2e68], R18 ;  /* 0x002e681201007387 */ /* 0x000fe80000100a00 */
[----:B------:R0:W-:Y:S04]  /*6f0f0*/  STL.64 [R1+0x2e60], R16 ;  /* 0x002e601001007387 */ /* 0x0001e80000100a00 */
[----:B0-----:R-:W2:Y:S04]  /*6f100*/  LDL.LU R16, [R1+0xa70] ;  /* 0x000a700001107983 */ /* 0x001ea80000300800 */
[----:B------:R-:W2:Y:S04]  /*6f110*/  LDL.LU R17, [R1+0xa74] ;  /* 0x000a740001117983 */ /* 0x000ea80000300800 */
[----:B------:R-:W2:Y:S04]  /*6f120*/  LDL.LU R18, [R1+0xa78] ;  /* 0x000a780001127983 */ /* 0x000ea80000300800 */
[----:B------:R-:W2:Y:S01]  /*6f130*/  LDL.LU R19, [R1+0xa7c] ;  /* 0x000a7c0001137983 */ /* 0x000ea20000300800 */
[C---:B----4-:R-:W-:Y:S03]  /*6f140*/  HMMA.16816.F32.BF16 R12, R24.reuse, R20, R12 ;  /* 0x00000014180c723c */ /* 0x050fe6000004180c */
[----:B--2---:R-:W-:Y:S04]  /*6f150*/  STL.64 [R1+0x2e88], R18 ;  /* 0x002e881201007387 */ /* 0x004fe80000100a00 */
[----:B------:R0:W-:Y:S04]  /*6f160*/  STL.64 [R1+0x2e80], R16 ;  /* 0x002e801001007387 */ /* 0x0001e80000100a00 */
[----:B0-----:R-:W2:Y:S04]  /*6f170*/  LDL.LU R16, [R1+0xa80] ;  /* 0x000a800001107983 */ /* 0x001ea80000300800 */
[----:B------:R-:W2:Y:S04]  /*6f180*/  LDL.LU R17, [R1+0xa84] ;  /* 0x000a840001117983 */ /* 0x000ea80000300800 */
[----:B------:R-:W2:Y:S04]  /*6f190*/  LDL.LU R18, [R1+0xa88] ;  /* 0x000a880001127983 */ /* 0x000ea80000300800 */
[----:B------:R-:W2:Y:S04]  /*6f1a0*/  LDL.LU R19, [R1+0xa8c] ;  /* 0x000a8c0001137983 */ /* 0x000ea80000300800 */
[----:B------:R-:W4:Y:S04]  /*6f1b0*/  LDL.LU R8, [R1+0xa60] ;  /* 0x000a600001087983 */ /* 0x000f280000300800 */
[----:B------:R-:W4:Y:S04]  /*6f1c0*/  LDL.LU R9, [R1+0xa64] ;  /* 0x000a640001097983 */ /* 0x000f280000300800 */
[----:B------:R-:W4:Y:S04]  /*6f1d0*/  LDL.LU R10, [R1+0xa68] ;  /* 0x000a6800010a7983 */ /* 0x000f280000300800 */
[----:B------:R-:W4:Y:S04]  /*6f1e0*/  LDL.LU R11, [R1+0xa6c] ;  /* 0x000a6c00010b7983 */ /* 0x000f280000300800 */
[----:B------:R-:W-:Y:S04]  /*6f1f0*/  STL.64 [R1+0x2e18], R6 ;  /* 0x002e180601007387 */ /* 0x000fe80000100a00 */
[----:B------:R0:W-:Y:S04]  /*6f200*/  STL.64 [R1+0x2e10], R4 ;  /* 0x002e100401007387 */ /* 0x0001e80000100a00 */
        /* <DEDUP_REMOVED lines=10> */
[----:B------:R0:W-:Y:S04]  /*6f2b0*/  STL.64 [R1+0x240], R12 ;  /* 0x0002400c01007387 */ /* 0x0001e80000100a00 */
[----:B------:R-:W-:Y:S04]  /*6f2c0*/  STL.64 [R1+0x248], R14 ;  /* 0x0002480e01007387 */ /* 0x000fe80000100a00 */
[----:B0-----:R-:W2:Y:S04]  /*6f2d0*/  LDL.LU.64 R12, [R1+0x2e90] ;  /* 0x002e9000010c7983 */ /* 0x001ea80000300a00 */
[----:B------:R-:W-:Y:S04]  /*6f2e0*/  STL.64 [R1+0x2da0], R22 ;  /* 0x002da01601007387 */ /* 0x000fe80000100a00 */
[----:B------:R0:W-:Y:S04]  /*6f2f0*/  STL.64 [R1+0x2d98], R20 ;  /* 0x002d981401007387 */ /* 0x0001e80000100a00 */
[----:B0-----:R-:W4:Y:S04]  /*6f300*/  LDL.64 R20, [R1+0x20] ;  /* 0x0000200001147983 */ /* 0x001f280000100a00 */
[----:B------:R-:W4:Y:S01]  /*6f310*/  LDL.LU.64 R22, [R1+0x28] ;  /* 0x0000280001167983 */ /* 0x000f220000300a00 */
[C---:B--2---:R-:W-:Y:S03]  /*6f320*/  HMMA.16816.F32.BF16 R12, R24.reuse, R12, R16 ;  /* 0x0000000c180c723c */ /* 0x044fe60000041810 */
[----:B------:R-:W2:Y:S04]  /*6f330*/  LDL.LU.64 R18, [R1+0x2e88] ;  /* 0x002e880001127983 */ /* 0x000ea80000300a00 */
[----:B------:R-:W2:Y:S11]  /*6f340*/  LDL.LU.64 R16, [R1+0x2e80] ;  /* 0x002e800001107983 */ /* 0x000eb60000300a00 */
[----:B------:R-:W-:Y:S05]  /*6f350*/  @!UPT UIADD3 URZ, URZ, URZ, URZ ;  /* 0x0000003f3f3ff290 */ /* 0x000fea000fffe03f */
[----:B------:R-:W-:Y:S04]  /*6f360*/  STL.64 [R1+0x230], R12 ;  /* 0x0002300c01007387 */ /* 0x000fe80000100a00 */
[----:B------:R0:W-:Y:S04]  /*6f370*/  STL.64 [R1+0x238], R14 ;  /* 0x0002380e01007387 */ /* 0x0001e80000100a00 */
[----:B0-----:R-:W2:Y:S04]  /*6f380*/  LDL.LU.64 R14, [R1+0x2e78] ;  /* 0x002e7800010e7983 */ /* 0x001ea80000300a00 */
[----:B------:R-:W2:Y:S02]  /*6f390*/  LDL.LU.64 R12, [R1+0x2e70] ;  /* 0x002e7000010c7983 */ /* 0x000ea40000300a00 */
[----:B--2---:R-:W-:Y:S02]  /*6f3a0*/  HMMA.16816.F32.BF16 R24, R24, R12, R16 ;  /* 0x0000000c1818723c */ /* 0x004fe40000041810 */
[----:B------:R-:W2:Y:S04]  /*6f3b0*/  LDL.LU.64 R18, [R1+0x2e68] ;  /* 0x002e680001127983 */ /* 0x000ea80000300a00 */
[----:B------:R-:W4:Y:S04]  /*6f3c0*/  LDL.LU.64 R16, [R1+0x2e60] ;  /* 0x002e600001107983 */ /* 0x000f280000300a00 */
[----:B------:R-:W-:Y:S04]  /*6f3d0*/  STL.64 [R1+0x2d80], R14 ;  /* 0x002d800e01007387 */ /* 0x000fe80000100a00 */
[----:B------:R0:W-:Y:S04]  /*6f3e0*/  STL.64 [R1+0x2d78], R12 ;  /* 0x002d780c01007387 */ /* 0x0001e80000100a00 */
[----:B0-----:R-:W2:Y:S04]  /*6f3f0*/  LDL.LU R12, [R1+0xb0] ;  /* 0x0000b000010c7983 */ /* 0x001ea80000300800 */
[----:B------:R-:W2:Y:S04]  /*6f400*/  LDL.LU R13, [R1+0xb4] ;  /* 0x0000b400010d7983 */ /* 0x000ea80000300800 */
[----:B------:R-:W2:Y:S04]  /*6f410*/  LDL.LU R14, [R1+0xb8] ;  /* 0x0000b800010e7983 */ /* 0x000ea80000300800 */
[----:B------:R-:W-:Y:S04]  /*6f420*/  STL.64 [R1+0x2440], R26 ;  /* 0x0024401a01007387 */ /* 0x000fe80000100a00 */
[----:B------:R0:W-:Y:S04]  /*6f430*/  STL.64 [R1+0x2438], R24 ;  /* 0x0024381801007387 */ /* 0x0001e80000100a00 */
[----:B0-----:R-:W2:Y:S04]  /*6f440*/  LDL.LU.64 R24, [R1+0x100] ;  /* 0x0001000001187983 */ /* 0x001ea80000300a00 */
[----:B------:R-:W2:Y:S04]  /*6f450*/  LDL.LU.64 R26, [R1+0x108] ;  /* 0x00010800011a7983 */ /* 0x000ea80000300a00 */
[----:B--2---:R-:W-:Y:S04]  /*6f460*/  STL.64 [R1+0x2d90], R26 ;  /* 0x002d901a01007387 */ /* 0x004fe80000100a00 */
[----:B------:R0:W-:Y:S02]  /*6f470*/  STL.64 [R1+0x2d88], R24 ;  /* 0x002d881801007387 */ /* 0x0001e40000100a00 */
[----:B0-----:R-:W-:-:S02]  /*6f480*/  MOV R24, R19 ;  /* 0x0000001300187202 */ /* 0x001fc40000000f00 */
[----:B------:R-:W-:Y:S02]  /*6f490*/  MOV R25, R18 ;  /* 0x0000001200197202 */ /* 0x000fe40000000f00 */
[C---:B----4-:R-:W-:Y:S01]  /*6f4a0*/  HMMA.16816.F32.BF16 R16, R20.reuse, R16, R8 ;  /* 0x000000101410723c */ /* 0x050fe20000041808 */
[----:B------:R-:W2:Y:S04]  /*6f4b0*/  LDL.LU.64 R10, [R1+0x2e58] ;  /* 0x002e5800010a7983 */ /* 0x000ea80000300a00 */
[----:B------:R-:W2:Y:S11]  /*6f4c0*/  LDL.LU.64 R8, [R1+0x2e50] ;  /* 0x002e500001087983 */ /* 0x000eb60000300a00 */
[----:B------:R-:W-:Y:S07]  /*6f4d0*/  @!UPT UIADD3 URZ, URZ, URZ, URZ ;  /* 0x0000003f3f3ff290 */ /* 0x000fee000fffe03f */
[----:B------:R-:W-:Y:S04]  /*6f4e0*/  STL.64 [R1+0x210], R16 ;  /* 0x0002101001007387 */ /* 0x000fe80000100a00 */
[----:B------:R0:W-:Y:S04]  /*6f4f0*/  STL.64 [R1+0x218], R18 ;  /* 0x0002181201007387 */ /* 0x0001e80000100a00 */
[----:B0-----:R-:W4:Y:S04]  /*6f500*/  LDL.LU.64 R18, [R1+0x2e48] ;  /* 0x002e480001127983 */ /* 0x001f280000300a00 */
[----:B------:R-:W2:Y:S02]  /*6f510*/  LDL.LU.64 R16, [R1+0x2e40] ;  /* 0x002e400001107983 */ /* 0x000ea40000300a00 */
[C---:B--2---:R-:W-:Y:S11]  /*6f520*/  HMMA.16816.F32.BF16 R8, R20.reuse, R16, R8 ;  /* 0x000000101408723c */ /* 0x044ff60000041808 */
[----:B------:R-:W-:Y:S11]  /*6f530*/  @!UPT UIADD3 URZ, URZ, URZ, URZ ;  /* 0x0000003f3f3ff290 */ /* 0x000ff6000fffe03f */
[----:B------:R-:W-:Y:S01]  /*6f540*/  @!UPT UIADD3 URZ, URZ, URZ, URZ ;  /* 0x0000003f3f3ff290 */ /* 0x000fe2000fffe03f */
[----:B------:R0:W-:Y:S04]  /*6f550*/  STL.64 [R1+0x200], R8 ;  /* 0x0002000801007387 */ /* 0x0001e80000100a00 */
[----:B------:R1:W-:Y:S04]  /*6f560*/  STL.64 [R1+0x208], R10 ;  /* 0x0002080a01007387 */ /* 0x0003e80000100a00 */
[----:B0-----:R-:W1:Y:S04]  /*6f570*/  LDL.LU.64 R8, [R1+0x2e38] ;  /* 0x002e380001087983 */ /* 0x001e680000300a00 */
[----:B----4-:R-:W-:Y:S01]  /*6f580*/  STL.64 [R1+0x2d48], R18 ;  /* 0x002d481201007387 */ /* 0x010fe20000100a00 */
[C---:B-1----:R-:W-:Y:S03]  /*6f590*/  HMMA.16816.F32.BF16 R8, R20.reuse, R8, R4 ;  /* 0x000000081408723c */ /* 0x042fe60000041804 */
        /* <DEDUP_REMOVED lines=12> */
[----:B0-----:R-:W4:Y:S04]  /*6f660*/  LDL.LU.64 R10, [R1+0x2e08] ;  /* 0x002e0800010a7983 */ /* 0x001f280000300a00 */
[----:B------:R-:W2:Y:S01]  /*6f670*/  LDL.LU.64 R8, [R1+0x2e00] ;  /* 0x002e000001087983 */ /* 0x000ea20000300a00 */
[----:B------:R-:W-:Y:S01]  /*6f680*/  IMAD.MOV.U32 R15, RZ, RZ, R29 ;  /* 0x000000ffff0f7224 */ /* 0x000fe200078e001d */
[----:B------:R-:W-:Y:S01]  /*6f690*/  MOV R19, R0 ;  /* 0x0000000000137202 */ /* 0x000fe20000000f00 */
[----:B--2---:R-:W-:Y:S11]  /*6f6a0*/  HMMA.16816.F32.BF16 R4, R20, R8, R4 ;  /* 0x000000081404723c */ /* 0x004ff60000041804 */
[----:B------:R-:W-:Y:S11]  /*6f6b0*/  @!UPT UIADD3 URZ, URZ, URZ, URZ ;  /* 0x0000003f3f3ff290 */ /* 0x000ff6000fffe03f */
[----:B------:R-:W-:Y:S02]  /*6f6c0*/  @!UPT UIADD3 URZ, URZ, URZ, URZ ;  /* 0x0000003f3f3ff290 */ /* 0x000fe4000fffe03f */
[----:B------:R-:W-:Y:S02]  /*6f6d0*/  MOV R0, R4 ;  /* 0x0000000400007202 */ /* 0x000fe40000000f00 */
[----:B------:R-:W-:Y:S02]  /*6f6e0*/  MOV R29, R5 ;  /* 0x00000005001d7202 */ /* 0x000fe40000000f00 */
[----:B------:R-:W2:Y:S01]  /*6f6f0*/  LDL.LU.64 R4, [R1+0x2df8] ;  /* 0x002df80001047983 */ /* 0x000ea20000300a00 */
[----:B---3--:R-:W-:Y:S02]  /*6f700*/  MOV R16, R28 ;  /* 0x0000001c00107202 */ /* 0x008fe40000000f00 */
[----:B------:R-:W-:Y:S01]  /*6f710*/  MOV R17, R3 ;  /* 0x0000000300117202 */ /* 0x000fe20000000f00 */
[----:B------:R-:W-:Y:S01]  /*6f720*/  IMAD.MOV.U32 R18, RZ, RZ, R2 ;  /* 0x000000ffff127224 */ /* 0x000fe200078e0002 */
[----:B------:R-:W-:Y:S01]  /*6f730*/  MOV R28, R6 ;  /* 0x00000006001c7202 */ /* 0x000fe20000000f00 */
[----:B------:R-:W-:-:S05]  /*6f740*/  IMAD.MOV.U32 R3, RZ, RZ, R7 ;  /* 0x000000ffff037224 */ /* 0x000fca00078e0007 */
[C---:B------:R-:W-:Y:S01]  /*6f750*/  HMMA.16816.F32.BF16 R16, R20.reuse, R24, R16 ;  /* 0x000000181410723c */ /* 0x040fe20000041810 */
[----:B----4-:R-:W-:Y:S01]  /*6f760*/  STL.64 [R1+0x2d30], R10 ;  /* 0x002d300a01007387 */ /* 0x010fe20000100a00 */
[----:B------:R0:W-:Y:S02]  /*6f770*/  STL [R1+0x2474], R3 ;  /* 0x0024740301007387 */ /* 0x0001e40000100800 */
[----:B------:R1:W-:Y:S02]  /*6f780*/  STL [R1+0x2470], R28 ;  /* 0x0024701c01007387 */ /* 0x0003e40000100800 */
[----:B------:R3:W-:Y:S01]  /*6f790*/  STL [R1+0x246c], R29 ;  /* 0x00246c1d01007387 */ /* 0x0007e20000100800 */
[----:B------:R4:W-:Y:S11]  /*6f7a0*/  STL [R1+0x2468], R0 ;  /* 0x0024680001007387 */ /* 0x0009f60000100800 */
[----:B------:R-:W-:Y:S06]  /*6f7b0*/  @!UPT UIADD3 URZ, URZ, URZ, URZ ;  /* 0x0000003f3f3ff290 */ /* 0x000fec000fffe03f */
[----:B------:R-:W-:Y:S01]  /*6f7c0*/  MOV R2, R19 ;  /* 0x0000001300027202 */ /* 0x000fe20000000f00 */
[----:B------:R0:W-:Y:S01]  /*6f7d0*/  STL.64 [R1+0xc0], R16 ;  /* 0x0000c01001007387 */ /* 0x0001e20000100a00 */
[----:B------:R-:W-:Y:S03]  /*6f7e0*/  STL [R1+0xc8], R18 ;  /* 0x0000c81201007387 */ /* 0x000fe60000100800 */
[----:B------:R-:W-:Y:S01]  /*6f7f0*/  STL [R1+0x2478], R2 ;  /* 0x0024780201007387 */ /* 0x000fe20000100800 */
[----:B--2---:R-:W-:Y:S11]  /*6f800*/  HMMA.16816.F32.BF16 R4, R20, R4, R12 ;  /* 0x000000041404723c */ /* 0x004ff6000004180c */
[----:B------:R-:W-:Y:S11]  /*6f810*/  @!UPT UIADD3 URZ, URZ, URZ, URZ ;  /* 0x0000003f3f3ff290 */ /* 0x000ff6000fffe03f */
[----:B------:R-:W-:Y:S02]  /*6f820*/  @!UPT UIADD3 URZ, URZ, URZ, URZ ;  /* 0x0000003f3f3ff290 */ /* 0x000fe4000fffe03f */
[----:B0-----:R-:W-:Y:S01]  /*6f830*/  IMAD.MOV.U32 R3, RZ, RZ, R4 ;  /* 0x000000ffff037224 */ /* 0x001fe200078e0004 */
[----:B-1----:R-:W-:Y:S01]  /*6f840*/  MOV R28, R5 ;  /* 0x00000005001c7202 */ /* 0x002fe20000000f00 */
[----:B------:R-:W2:Y:S01]  /*6f850*/  LDL.LU R4, [R1] ;  /* 0x0000000001047983 */ /* 0x000ea20000300800 */
[----:B---3--:R-:W-:Y:S01]  /*6f860*/  MOV R29, R6 ;  /* 0x00000006001d7202 */ /* 0x008fe20000000f00 */
[----:B------:R-:W2:Y:S01]  /*6f870*/  LDL.LU R5, [R1+0x4] ;  /* 0x0000040001057983 */ /* 0x000ea20000300800 */
[----:B----4-:R-:W-:Y:S01]  /*6f880*/  MOV R0, R7 ;  /* 0x0000000700007202 */ /* 0x010fe20000000f00 */
[----:B------:R-:W3:Y:S01]  /*6f890*/  LDL.LU R6, [R1+0x8] ;  /* 0x0000080001067983 */ /* 0x000ee20000300800 */
[----:B------:R-:W3:Y:S02]  /*6f8a0*/  LDL.LU R7, [R1+0xc] ;  /* 0x00000c0001077983 */ /* 0x000ee40000300800 */
[----:B------:R-:W4:Y:S02]  /*6f8b0*/  LDL.LU R16, [R1+0x120] ;  /* 0x0001200001107983 */ /* 0x000f240000300800 */
[----:B------:R-:W4:Y:S02]  /*6f8c0*/  LDL.LU R17, [R1+0x124] ;  /* 0x0001240001117983 */ /* 0x000f240000300800 */
[----:B----4-:R0:W-:Y:S01]  /*6f8d0*/  STL.64 [R1+0x2da8], R16 ;  /* 0x002da81001007387 */ /* 0x0101e20000100a00 */
[----:B------:R-:W4:Y:S02]  /*6f8e0*/  LDL.LU R8, [R1+0x9e0] ;  /* 0x0009e00001087983 */ /* 0x000f240000300800 */
[----:B------:R-:W4:Y:S02]  /*6f8f0*/  LDL.LU R9, [R1+0x9e4] ;  /* 0x0009e40001097983 */ /* 0x000f240000300800 */
[----:B------:R-:W2:Y:S01]  /*6f900*/  LDL.LU R10, [R1+0x9e8] ;  /* 0x0009e800010a7983 */ /* 0x000ea20000300800 */
[----:B------:R-:W2:Y:S01]  /*6f910*/  LDL.LU R11, [R1+0x9ec] ;  /* 0x0009ec00010b7983 */ /* 0x000ea20000300800 */
[----:B------:R-:W-:-:S03]  /*6f920*/  MOV R15, R21 ;  /* 0x00000015000f7202 */ /* 0x000fc60000000f00 */
[----:B--2---:R-:W-:Y:S01]  /*6f930*/  STL.64 [R1+0x2db8], R10 ;  /* 0x002db80a01007387 */ /* 0x004fe20000100a00 */
[----:B----4-:R1:W-:Y:S02]  /*6f940*/  STL.64 [R1+0x2db0], R8 ;  /* 0x002db00801007387 */ /* 0x0103e40000100a00 */
[----:B------:R-:W2:Y:S02]  /*6f950*/  LDL.LU R20, [R1+0x130] ;  /* 0x0001300001147983 */ /* 0x000ea40000300800 */
[----:B------:R-:W2:Y:S02]  /*6f960*/  LDL.LU R21, [R1+0x134] ;  /* 0x0001340001157983 */ /* 0x000ea40000300800 */
[----:B--2---:R2:W-:Y:S01]  /*6f970*/  STL.64 [R1+0x2dc0], R20 ;  /* 0x002dc01401007387 */ /* 0x0045e20000100a00 */
[----:B0-----:R-:W4:Y:S02]  /*6f980*/  LDL.LU R16, [R1+0x9f0] ;  /* 0x0009f00001107983 */ /* 0x001f240000300800 */
[----:B------:R-:W4:Y:S02]  /*6f990*/  LDL.LU R17, [R1+0x9f4] ;  /* 0x0009f40001117983 */ /* 0x000f240000300800 */
[----:B------:R-:W2:Y:S01]  /*6f9a0*/  LDL.LU R18, [R1+0x9f8] ;  /* 0x0009f80001127983 */ /* 0x000ea20000300800 */
[----:B------:R-:W2:Y:S04]  /*6f9b0*/  LDL.LU R19, [R1+0x9fc] ;  /* 0x0009fc0001137983 */ /* 0x000ea80000300800 */
[----:B--2---:R-:W-:Y:S01]  /*6f9c0*/  STL.64 [R1+0x2dd0], R18 ;  /* 0x002dd01201007387 */ /* 0x004fe20000100a00 */
[----:B----4-:R0:W-:Y:S02]  /*6f9d0*/  STL.64 [R1+0x2dc8], R16 ;  /* 0x002dc81001007387 */ /* 0x0101e40000100a00 */
[----:B-1----:R-:W2:Y:S02]  /*6f9e0*/  LDL.LU R8, [R1+0x140] ;  /* 0x0001400001087983 */ /* 0x002ea40000300800 */
[----:B------:R-:W2:Y:S01]  /*6f9f0*/  LDL.LU R9, [R1+0x144] ;  /* 0x0001440001097983 */ /* 0x000ea20000300800 */
[----:B------:R-:W-:-:S02]  /*6fa00*/  MOV R14, R22 ;  /* 0x00000016000e7202 */ /* 0x000fc40000000f00 */
[----:B------:R-:W-:Y:S01]  /*6fa10*/  MOV R2, R23 ;  /* 0x0000001700027202 */ /* 0x000fe20000000f00 */
[----:B--2---:R-:W-:Y:S01]  /*6fa20*/  STL.64 [R1+0x2dd8], R8 ;  /* 0x002dd80801007387 */ /* 0x004fe20000100a00 */
[----:B------:R-:W2:Y:S02]  /*6fa30*/  LDL.LU R20, [R1+0xa00] ;  /* 0x000a000001147983 */ /* 0x000ea40000300800 */
[----:B------:R-:W2:Y:S02]  /*6fa40*/  LDL.LU R21, [R1+0xa04] ;  /* 0x000a040001157983 */ /* 0x000ea40000300800 */
[----:B------:R-:W4:Y:S01]  /*6fa50*/  LDL.LU R22, [R1+0xa08] ;  /* 0x000a080001167983 */ /* 0x000f220000300800 */
[----:B------:R-:W4:Y:S01]  /*6fa60*/  LDL.LU R23, [R1+0xa0c] ;  /* 0x000a0c0001177983 */ /* 0x000f220000300800 */
[----:B------:R-:W2:Y:S02]  /*6fa70*/  LDL.LU R12, [R1+0x170] ;  /* 0x00017000010c7983 */ /* 0x000ea40000300800 */
[----:B------:R-:W3:Y:S02]  /*6fa80*/  LDL.LU R13, [R1+0x174] ;  /* 0x00017400010d7983 */ /* 0x000ee40000300800 */
[----:B------:R-:W3:Y:S01]  /*6fa90*/  LDL.LU R24, [R1+0xa30] ;  /* 0x000a300001187983 */ /* 0x000ee20000300800 */
[----:B------:R-:W3:Y:S01]  /*6faa0*/  LDL.LU R25, [R1+0xa34] ;  /* 0x000a340001197983 */ /* 0x000ee20000300800 */
[----:B------:R-:W3:Y:S02]  /*6fab0*/  LDL.LU R26, [R1+0xa38] ;  /* 0x000a3800011a7983 */ /* 0x000ee40000300800 */
[----:B------:R-:W3:Y:S01]  /*6fac0*/  LDL.LU R27, [R1+0xa3c] ;  /* 0x000a3c00011b7983 */ /* 0x000ee20000300800 */
[----:B----4-:R-:W-:Y:S01]  /*6fad0*/  STL.64 [R1+0x2de8], R22 ;  /* 0x002de81601007387 */ /* 0x010fe20000100a00 */
[----:B--2---:R1:W-:Y:S02]  /*6fae0*/  STL.64 [R1+0x2de0], R20 ;  /* 0x002de01401007387 */ /* 0x0043e40000100a00 */
[----:B0-----:R-:W2:Y:S02]  /*6faf0*/  LDL.LU R16, [R1+0x150] ;  /* 0x0001500001107983 */ /* 0x001ea40000300800 */
[----:B------:R-:W2:Y:S02]  /*6fb00*/  LDL.LU R17, [R1+0x154] ;  /* 0x0001540001117983 */ /* 0x000ea40000300800 */
[----:B--2---:R0:W-:Y:S01]  /*6fb10*/  STL.64 [R1+0x2df0], R16 ;  /* 0x002df01001007387 */ /* 0x0041e20000100a00 */
[----:B-1----:R-:W2:Y:S02]  /*6fb20*/  LDL.LU R20, [R1+0x160] ;  /* 0x0001600001147983 */ /* 0x002ea40000300800 */
[----:B------:R-:W2:Y:S01]  /*6fb30*/  LDL.LU R21, [R1+0x164] ;  /* 0x0001640001157983 */ /* 0x000ea20000300800 */
[----:B0-----:R-:W2:Y:S01]  /*6fb40*/  LDL.LU R16, [R1+0xa20] ;  /* 0x000a200001107983 */ /* 0x001ea20000300800 */
[----:B------:R-:W2:Y:S02]  /*6fb50*/  LDL.LU R17, [R1+0xa24] ;  /* 0x000a240001117983 */ /* 0x000ea40000300800 */
[----:B------:R-:W2:Y:S02]  /*6fb60*/  LDL.LU R18, [R1+0xa28] ;  /* 0x000a280001127983 */ /* 0x000ea40000300800 */
[----:B------:R-:W2:Y:S01]  /*6fb70*/  LDL.LU R19, [R1+0xa2c] ;  /* 0x000a2c0001137983 */ /* 0x000ea20000300800 */
[----:B------:R-:W4:Y:S01]  /*6fb80*/  LDL.LU R8, [R1+0xa10] ;  /* 0x000a100001087983 */ /* 0x000f220000300800 */
        /* <DEDUP_REMOVED lines=8> */
[----:B------:R-:W2:Y:S02]  /*6fc10*/  LDL.LU R7, [R1+0x1c] ;  /* 0x00001c0001077983 */ /* 0x000ea40000300800 */
[----:B--2---:R-:W-:Y:S01]  /*6fc20*/  STL.64 [R1+0x2d68], R6 ;  /* 0x002d680601007387 */ /* 0x004fe20000100a00 */
[----:B---3--:R0:W-:Y:S03]  /*6fc30*/  STL.64 [R1+0x2d60], R4 ;  /* 0x002d600401007387 */ /* 0x0081e60000100a00 */
[----:B0-----:R-:W2:Y:S01]  /*6fc40*/  LDL.LU R4, [R1+0x20] ;  /* 0x0000200001047983 */ /* 0x001ea20000300800 */
[----:B------:R-:W-:Y:S01]  /*6fc50*/  MOV R5, R15 ;  /* 0x0000000f00057202 */ /* 0x000fe20000000f00 */
[----:B------:R-:W-:Y:S01]  /*6fc60*/  IMAD.MOV.U32 R6, RZ, RZ, R14 ;  /* 0x000000ffff067224 */ /* 0x000fe200078e000e */
[----:B------:R-:W-:Y:S01]  /*6fc70*/  MOV R7, R2 ;  /* 0x0000000200077202 */ /* 0x000fe20000000f00 */
[----:B------:R-:W-:Y:S01]  /*6fc80*/  STL [R1+0x2488], R0 ;  /* 0x0024880001007387 */ /* 0x000fe20000100800 */
[----:B------:R-:W-:Y:S02]  /*6fc90*/  STL [R1+0x2484], R29 ;  /* 0x0024841d01007387 */ /* 0x000fe40000100800 */
[----:B------:R-:W-:Y:S02]  /*6fca0*/  STL [R1+0x2480], R28 ;  /* 0x0024801c01007387 */ /* 0x000fe40000100800 */
[----:B------:R-:W-:Y:S01]  /*6fcb0*/  STL [R1+0x247c], R3 ;  /* 0x00247c0301007387 */ /* 0x000fe20000100800 */
[C---:B--2---:R-:W-:Y:S08]  /*6fcc0*/  HMMA.16816.F32.BF16 R12, R4.reuse, R12, R24 ;  /* 0x0000000c040c723c */ /* 0x044ff00000041818 */
[----:B------:R-:W-:Y:S11]  /*6fcd0*/  HMMA.16816.F32.BF16 R20, R4, R20, R16 ;  /* 0x000000140414723c */ /* 0x000ff60000041810 */
[----:B------:R-:W-:Y:S04]  /*6fce0*/  @!UPT UIADD3 URZ, URZ, URZ, URZ ;  /* 0x0000003f3f3ff290 */ /* 0x000fe8000fffe03f */
[----:B------:R0:W-:Y:S01]  /*6fcf0*/  STL.64 [R1+0xa0], R12 ;  /* 0x0000a00c01007387 */ /* 0x0001e20000100a00 */
[----:B------:R1:W-:Y:S01]  /*6fd00*/  STL [R1+0xa8], R14 ;  /* 0x0000a80e01007387 */ /* 0x0003e20000100800 */
[----:B------:R-:W-:Y:S02]  /*6fd10*/  MOV R2, R15 ;  /* 0x0000000f00027202 */ /* 0x000fe40000000f00 */
[----:B0-----:R-:W2:Y:S01]  /*6fd20*/  LDL.LU R12, [R1+0x9c0] ;  /* 0x0009c000010c7983 */ /* 0x001ea20000300800 */
[----:B------:R-:W2:Y:S02]  /*6fd30*/  LDL.LU R13, [R1+0x9c4] ;  /* 0x0009c400010d7983 */ /* 0x000ea40000300800 */
[----:B-1----:R-:W2:Y:S02]  /*6fd40*/  LDL.LU R14, [R1+0x9c8] ;  /* 0x0009c800010e7983 */ /* 0x002ea40000300800 */
[----:B------:R-:W2:Y:S01]  /*6fd50*/  LDL.LU R15, [R1+0x9cc] ;  /* 0x0009cc00010f7983 */ /* 0x000ea20000300800 */
[----:B------:R-:W3:Y:S01]  /*6fd60*/  LDL.LU R24, [R1+0x9d0] ;  /* 0x0009d00001187983 */ /* 0x000ee20000300800 */
[----:B------:R-:W3:Y:S02]  /*6fd70*/  LDL.LU R25, [R1+0x9d4] ;  /* 0x0009d40001197983 */ /* 0x000ee40000300800 */
[----:B------:R-:W3:Y:S02]  /*6fd80*/  LDL.LU R26, [R1+0x9d8] ;  /* 0x0009d800011a7983 */ /* 0x000ee40000300800 */
[----:B------:R-:W3:Y:S01]  /*6fd90*/  LDL.LU R27, [R1+0x9dc] ;  /* 0x0009dc00011b7983 */ /* 0x000ee20000300800 */
[----:B------:R-:W-:Y:S01]  /*6fda0*/  STL [R1+0x248c], R2 ;  /* 0x00248c0201007387 */ /* 0x000fe20000100800 */
[----:B------:R-:W4:Y:S01]  /*6fdb0*/  LDL.LU.64 R16, [R1+0x2df0] ;  /* 0x002df00001107983 */ /* 0x000f220000300a00 */
[----:B------:R-:W-:-:S02]  /*6fdc0*/  MOV R0, R22 ;  /* 0x0000001600007202 */ /* 0x000fc40000000f00 */
[----:B------:R-:W-:Y:S01]  /*6fdd0*/  MOV R29, R23 ;  /* 0x00000017001d7202 */ /* 0x000fe20000000f00 */
[----:B------:R0:W-:Y:S01]  /*6fde0*/  STL.64 [R1+0x90], R20 ;  /* 0x0000901401007387 */ /* 0x0001e20000100a00 */
[----:B------:R-:W2:Y:S03]  /*6fdf0*/  LDL.LU.64 R22, [R1+0x2de8] ;  /* 0x002de80001167983 */ /* 0x000ea60000300a00 */
[----:B0-----:R-:W2:Y:S01]  /*6fe00*/  LDL.LU.64 R20, [R1+0x2de0] ;  /* 0x002de00001147983 */ /* 0x001ea20000300a00 */
[----:B------:R-:W-:Y:S02]  /*6fe10*/  STL [R1+0x2494], R0 ;  /* 0x0024940001007387 */ /* 0x000fe40000100800 */
[----:B------:R-:W-:Y:S01]  /*6fe20*/  STL [R1+0x2490], R29 ;  /* 0x0024901d01007387 */ /* 0x000fe20000100800 */
[C---:B----4-:R-:W-:Y:S01]  /*6fe30*/  HMMA.16816.F32.BF16 R16, R4.reuse, R16, R8 ;  /* 0x000000100410723c */ /* 0x050fe20000041808 */
[----:B------:R-:W2:Y:S11]  /*6fe40*/  LDL.LU.64 R8, [R1+0x2dd8] ;  /* 0x002dd80001087983 */ /* 0x000eb60000300a00 */
[----:B------:R-:W-:Y:S11]  /*6fe50*/  @!UPT UIADD3 URZ, URZ, URZ, URZ ;  /* 0x0000003f3f3ff290 */ /* 0x000ff6000fffe03f */
[----:B------:R-:W-:Y:S01]  /*6fe60*/  STL.64 [R1+0x80], R16 ;  /* 0x0000801001007387 */ /* 0x000fe20000100a00 */
[----:B------:R0:W-:Y:S03]  /*6fe70*/  STL.64 [R1+0x88], R18 ;  /* 0x0000881201007387 */ /* 0x0001e60000100a00 */
[----:B0-----:R-:W4:Y:S01]  /*6fe80*/  LDL.LU.64 R18, [R1+0x2dd0] ;  /* 0x002dd00001127983 */ /* 0x001f220000300a00 */
[----:B------:R-:W4:Y:S01]  /*6fe90*/  LDL.LU.64 R16, [R1+0x2dc8] ;  /* 0x002dc80001107983 */ /* 0x000f220000300a00 */
[C---:B--2---:R-:W-:Y:S02]  /*6fea0*/  HMMA.16816.F32.BF16 R8, R4.reuse, R8, R20 ;  /* 0x000000080408723c */ /* 0x044fe40000041814 */
[----:B------:R-:W4:Y:S11]  /*6feb0*/  LDL.LU.64 R20, [R1+0x2dc0] ;  /* 0x002dc00001147983 */ /* 0x000f360000300a00 */
[----:B------:R-:W-:Y:S10]  /*6fec0*/  @!UPT UIADD3 URZ, URZ, URZ, URZ ;  /* 0x0000003f3f3ff290 */ /* 0x000ff4000fffe03f */
[----:B------:R-:W-:Y:S01]  /*6fed0*/  STL.64 [R1+0x70], R8 ;  /* 0x0000700801007387 */ /* 0x000fe20000100a00 */
[----:B------:R0:W-:Y:S03]  /*6fee0*/  STL.64 [R1+0x78], R10 ;  /* 0x0000780a01007387 */ /* 0x0001e60000100a00 */
[----:B0-----:R-:W2:Y:S01]  /*6fef0*/  LDL.LU.64 R10, [R1+0x2db8] ;  /* 0x002db800010a7983 */ /* 0x001ea20000300a00 */
[----:B------:R-:W2:Y:S01]  /*6ff00*/  LDL.LU.64 R8, [R1+0x2db0] ;  /* 0x002db00001087983 */ /* 0x000ea20000300a00 */
[C---:B----4-:R-:W-:Y:S02]  /*6ff10*/  HMMA.16816.F32.BF16 R20, R4.reuse, R20, R16 ;  /* 0x000000140414723c */ /* 0x050fe40000041810 */
[----:B------:R-:W2:Y:S11]  /*6ff20*/  LDL.LU.64 R16, [R1+0x2da8] ;  /* 0x002da80001107983 */ /* 0x000eb60000300a00 */
[----:B------:R-:W-:Y:S10]  /*6ff30*/  @!UPT UIADD3 URZ, URZ, URZ, URZ ;  /* 0x0000003f3f3ff290 */ /* 0x000ff4000fffe03f */
[----:B------:R-:W-:Y:S01]  /*6ff40*/  STL.64 [R1+0x60], R20 ;  /* 0x0000601401007387 */ /* 0x000fe20000100a00 */
[----:B------:R0:W-:Y:S03]  /*6ff50*/  STL.64 [R1+0x68], R22 ;  /* 0x0000681601007387 */ /* 0x0001e60000100a00 */
[----:B0-----:R-:W4:Y:S01]  /*6ff60*/  LDL.LU.64 R22, [R1+0x2da0] ;  /* 0x002da00001167983 */ /* 0x001f220000300a00 */
[----:B------:R-:W3:Y:S02]  /*6ff70*/  LDL.LU.64 R20, [R1+0x2d98] ;  /* 0x002d980001147983 */ /* 0x000ee40000300a00 */
[----:B------:R-:W3:Y:S01]  /*6ff80*/  LDL.64 R18, [R1+0x1e8] ;  /* 0x0001e80001127983 */ /* 0x000ee20000100a00 */
[C---:B--2---:R-:W-:Y:S01]  /*6ff90*/  HMMA.16816.F32.BF16 R8, R4.reuse, R16, R8 ;  /* 0x000000100408723c */ /* 0x044fe20000041808 */
[----:B---3--:R0:W-:Y:S11]  /*6ffa0*/  STL.64 [R1+0x2d70], R18 ;  /* 0x002d701201007387 */ /* 0x0081f60000100a00 */
[----:B------:R-:W-:Y:S11]  /*6ffb0*/  @!UPT UIADD3 URZ, URZ, URZ, URZ ;  /* 0x0000003f3f3ff290 */ /* 0x000ff6000fffe03f */
[----:B------:R1:W-:Y:S02]  /*6ffc0*/  STL.64 [R1+0x50], R8 ;  /* 0x0000500801007387 */ /* 0x0003e40000100a00 */
[----:B------:R2:W-:Y:S02]  /*6ffd0*/  STL.64 [R1+0x58], R10 ;  /* 0x0000580a01007387 */ /* 0x0005e40000100a00 */
[----:B------:R-:W3:Y:S01]  /*6ffe0*/  LDL.LU R16, [R1+0x9b0] ;  /* 0x0009b00001107983 */ /* 0x000ee20000300800 */
[----:B------:R-:W3:Y:S04]  /*6fff0*/  LDL.LU R17, [R1+0x9b4] ;  /* 0x0009b40001117983 */ /* 0x000ee80000300800 */
[----:B0-----:R-:W3:Y:S01]  /*70000*/  LDL.LU R18, [R1+0x9b8] ;  /* 0x0009b80001127983 */ /* 0x001ee20000300800 */
[----:B------:R-:W3:Y:S02]  /*70010*/  LDL.LU R19, [R1+0x9bc] ;  /* 0x0009bc0001137983 */ /* 0x000ee40000300800 */
[----:B-1----:R-:W3:Y:S02]  /*70020*/  LDL.LU R8, [R1+0x980] ;  /* 0x0009800001087983 */ /* 0x002ee40000300800 */
[----:B------:R-:W3:Y:S01]  /*70030*/  LDL.LU R9, [R1+0x984] ;  /* 0x0009840001097983 */ /* 0x000ee20000300800 */
[----:B--2---:R-:W2:Y:S01]  /*70040*/  LDL.LU R10, [R1+0x988] ;  /* 0x00098800010a7983 */ /* 0x004ea20000300800 */
[----:B------:R-:W2:Y:S01]  /*70050*/  LDL.LU R11, [R1+0x98c] ;  /* 0x00098c00010b7983 */ /* 0x000ea20000300800 */
[C---:B------:R-:W-:Y:S02]  /*70060*/  HMMA.16816.F32.BF16 R24, R4.reuse, R20, R24 ;  /* 0x000000140418723c */ /* 0x040fe40000041818 */
        /* <DEDUP_REMOVED lines=14> */
[----:B0-----:R-:W3:Y:S01]  /*70150*/  LDL.LU.64 R26, [R1+0x2d90] ;  /* 0x002d9000011a7983 */ /* 0x001ee20000300a00 */
        /* <DEDUP_REMOVED lines=8> */
[----:B---3--:R0:W-:Y:S02]  /*701e0*/  STL.64 [R1+0x2c58], R26 ;  /* 0x002c581a01007387 */ /* 0x0081e40000100a00 */
[----:B0-----:R-:W3:Y:S04]  /*701f0*/  LDL.64 R26, [R1+0x188] ;  /* 0x00018800011a7983 */ /* 0x001ee80000100a00 */
[----:B---3--:R0:W-:Y:S01]  /*70200*/  STL.64 [R1+0x2d08], R26 ;  /* 0x002d081a01007387 */ /* 0x0081e20000100a00 */
[----:B------:R-:W3:Y:S02]  /*70210*/  LDL.LU R24, [R1+0x960] ;  /* 0x0009600001187983 */ /* 0x000ee40000300800 */
[----:B------:R-:W3:Y:S01]  /*70220*/  LDL.LU R25, [R1+0x964] ;  /* 0x0009640001197983 */ /* 0x000ee20000300800 */
[----:B0-----:R-:W3:Y:S01]  /*70230*/  LDL.LU R26, [R1+0x968] ;  /* 0x00096800011a7983 */ /* 0x001ee20000300800 */
[----:B------:R-:W3:Y:S01]  /*70240*/  LDL.LU R27, [R1+0x96c] ;  /* 0x00096c00011b7983 */ /* 0x000ee20000300800 */
[----:B--2---:R-:W-:Y:S02]  /*70250*/  HMMA.16816.F32.BF16 R4, R4, R12, R16 ;  /* 0x0000000c0404723c */ /* 0x004fe40000041810 */
[----:B---3--:R0:W-:Y:S01]  /*70260*/  STL.64 [R1+0x2d18], R26 ;  /* 0x002d181a01007387 */ /* 0x0081e20000100a00 */
[----:B------:R-:W-:Y:S03]  /*70270*/  STL.64 [R1+0x2d10], R24 ;  /* 0x002d101801007387 */ /* 0x000fe60000100a00 */
[----:B0-----:R-:W2:Y:S04]  /*70280*/  LDL.64 R26, [R1+0x1b8] ;  /* 0x0001b800011a7983 */ /* 0x001ea80000100a00 */
[----:B--2---:R0:W-:Y:S04]  /*70290*/  STL.64 [R1+0x2d28], R26 ;  /* 0x002d281a01007387 */ /* 0x0041e80000100a00 */
[----:B0-----:R-:W2:Y:S01]  /*702a0*/  LDL.64 R26, [R1+0x1c8] ;  /* 0x0001c800011a7983 */ /* 0x001ea20000100a00 */
[----:B------:R-:W3:Y:S08]  /*702b0*/  LDL.LU.64 R18, [R1+0x2d70] ;  /* 0x002d700001127983 */ /* 0x000ef00000300a00 */
[----:B------:R-:W-:Y:S02]  /*702c0*/  STL.64 [R1+0x20], R4 ;  /* 0x0000200401007387 */ /* 0x000fe40000100a00 */
[----:B------:R0:W-:Y:S02]  /*702d0*/  STL.64 [R1+0x28], R6 ;  /* 0x0000280601007387 */ /* 0x0001e40000100a00 */
[----:B0-----:R-:W3:Y:S01]  /*702e0*/  LDL.LU.64 R6, [R1+0x2d68] ;  /* 0x002d680001067983 */ /* 0x001ee20000300a00 */
[----:B------:R-:W3:Y:S02]  /*702f0*/  LDL.LU.64 R4, [R1+0x2d60] ;  /* 0x002d600001047983 */ /* 0x000ee40000300a00 */
[----:B------:R0:W-:Y:S02]  /*70300*/  STL.64 [R1+0x2d20], R14 ;  /* 0x002d200e01007387 */ /* 0x0001e40000100a00 */
[----:B------:R-:W2:Y:S01]  /*70310*/  LDL.LU R12, [R1+0x970] ;  /* 0x00097000010c7983 */ /* 0x000ea20000300800 */
[----:B------:R-:W2:Y:S04]  /*70320*/  LDL.LU R13, [R1+0x974] ;  /* 0x00097400010d7983 */ /* 0x000ea80000300800 */
[----:B0-----:R-:W2:Y:S01]  /*70330*/  LDL.LU R14, [R1+0x978] ;  /* 0x00097800010e7983 */ /* 0x001ea20000300800 */
[----:B------:R-:W2:Y:S01]  /*70340*/  LDL.LU R15, [R1+0x97c] ;  /* 0x00097c00010f7983 */ /* 0x000ea20000300800 */
[C---:B---3--:R-:W-:Y:S01]  /*70350*/  HMMA.16816.F32.BF16 R8, R4.reuse, R18, R8 ;  /* 0x000000120408723c */ /* 0x048fe20000041808 */
[----:B------:R-:W-:Y:S01]  /*70360*/  IMAD.MOV.U32 R28, RZ, RZ, R18 ;  /* 0x000000ffff1c7224 */ /* 0x000fe200078e0012 */
[----:B------:R-:W-:Y:S11]  /*70370*/  MOV R21, R19 ;  /* 0x0000001300157202 */ /* 0x000ff60000000f00 */
[----:B------:R-:W-:Y:S10]  /*70380*/  @!UPT UIADD3 URZ, URZ, URZ, URZ ;  /* 0x0000003f3f3ff290 */ /* 0x000ff4000fffe03f */
[----:B------:R-:W-:Y:S01]  /*70390*/  STL.64 [R1+0x9a0], R8 ;  /* 0x0009a00801007387 */ /* 0x000fe20000100a00 */
[----:B------:R0:W-:Y:S03]  /*703a0*/  STL.64 [R1+0x9a8], R10 ;  /* 0x0009a80a01007387 */ /* 0x0001e60000100a00 */
[----:B0-----:R-:W3:Y:S01]  /*703b0*/  LDL.LU.64 R10, [R1+0x2d58] ;  /* 0x002d5800010a7983 */ /* 0x001ee20000300a00 */
[----:B------:R-:W3:Y:S02]  /*703c0*/  LDL.LU.64 R8, [R1+0x2d50] ;  /* 0x002d500001087983 */ /* 0x000ee40000300a00 */
[----:B------:R-:W3:Y:S02]  /*703d0*/  LDL.LU.64 R18, [R1+0x2d48] ;  /* 0x002d480001127983 */ /* 0x000ee40000300a00 */
[----:B----4-:R-:W-:Y:S01]  /*703e0*/  STL.64 [R1+0x2ce0], R22 ;  /* 0x002ce01601007387 */ /* 0x010fe20000100a00 */
[----:B------:R0:W-:Y:S01]  /*703f0*/  STL [R1+0x2cd8], R21 ;  /* 0x002cd81501007387 */ /* 0x0001e20000100800 */
[----:B------:R-:W4:Y:S03]  /*70400*/  LDL.LU R20, [R1+0x940] ;  /* 0x0009400001147983 */ /* 0x000f260000300800 */
[----:B0-----:R-:W4:Y:S01]  /*70410*/  LDL.LU R21, [R1+0x944] ;  /* 0x0009440001157983 */ /* 0x001f220000300800 */
[----:B------:R-:W4:Y:S02]  /*70420*/  LDL.LU R22, [R1+0x948] ;  /* 0x0009480001167983 */ /* 0x000f240000300800 */
[----:B------:R-:W4:Y:S01]  /*70430*/  LDL.LU R23, [R1+0x94c] ;  /* 0x00094c0001177983 */ /* 0x000f220000300800 */
[C---:B---3--:R-:W-:Y:S11]  /*70440*/  HMMA.16816.F32.BF16 R8, R4.reuse, R18, R8 ;  /* 0x000000120408723c */ /* 0x048ff60000041808 */
[----:B------:R-:W-:Y:S11]  /*70450*/  @!UPT UIADD3 URZ, URZ, URZ, URZ ;  /* 0x0000003f3f3ff290 */ /* 0x000ff6000fffe03f */
[----:B------:R-:W-:Y:S01]  /*70460*/  @!UPT UIADD3 URZ, URZ, URZ, URZ ;  /* 0x0000003f3f3ff290 */ /* 0x000fe2000fffe03f */
        /* <DEDUP_REMOVED lines=9> */
[----:B------:R1:W-:Y:S01]  /*70500*/  STL.64 [R1+0x988], R10 ;  /* 0x0009880a01007387 */ /* 0x0003e20000100a00 */
[----:B0-----:R-:W-:Y:S02]  /*70510*/  MOV R8, R26 ;  /* 0x0000001a00087202 */ /* 0x001fe40000000f00 */
[----:B-1----:R-:W2:Y:S01]  /*70520*/  LDL.LU.64 R10, [R1+0x2d30] ;  /* 0x002d3000010a7983 */ /* 0x002ea20000300a00 */
[----:B------:R-:W3:Y:S03]  /*70530*/  LDL.LU.64 R26, [R1+0x2d28] ;  /* 0x002d2800011a7983 */ /* 0x000ee60000300a00 */
[----:B------:R-:W-:Y:S01]  /*70540*/  STL [R1+0x2c08], R8 ;  /* 0x002c080801007387 */ /* 0x000fe20000100800 */
[C---:B---3--:R-:W-:Y:S01]  /*70550*/  HMMA.16816.F32.BF16 R12, R4.reuse, R26, R12 ;  /* 0x0000001a040c723c */ /* 0x048fe2000004180c */
[----:B------:R-:W-:Y:S11]  /*70560*/  MOV R16, R26 ;  /* 0x0000001a00107202 */ /* 0x000ff60000000f00 */
[----:B------:R-:W-:Y:S11]  /*70570*/  @!UPT UIADD3 URZ, URZ, URZ, URZ ;  /* 0x0000003f3f3ff290 */ /* 0x000ff6000fffe03f */
[----:B------:R0:W-:Y:S01]  /*70580*/  STL.64 [R1+0x970], R12 ;  /* 0x0009700c01007387 */ /* 0x0001e20000100a00 */
[----:B------:R1:W-:Y:S02]  /*70590*/  STL.64 [R1+0x978], R14 ;  /* 0x0009780e01007387 */ /* 0x0003e40000100a00 */
[----:B0-----:R-:W-:Y:S01]  /*705a0*/  IMAD.MOV.U32 R13, RZ, RZ, R27 ;  /* 0x000000ffff0d7224 */ /* 0x001fe200078e001b */
[----:B-1----:R-:W3:Y:S01]  /*705b0*/  LDL.LU.64 R14, [R1+0x2d20] ;  /* 0x002d2000010e7983 */ /* 0x002ee20000300a00 */
[----:B------:R-:W2:Y:S02]  /*705c0*/  LDL.LU.64 R26, [R1+0x2d18] ;  /* 0x002d1800011a7983 */ /* 0x000ea40000300a00 */
[----:B------:R-:W2:Y:S02]  /*705d0*/  LDL.LU.64 R24, [R1+0x2d10] ;  /* 0x002d100001187983 */ /* 0x000ea40000300a00 */
[----:B------:R0:W-:Y:S01]  /*705e0*/  STL.64 [R1+0x2cd0], R18 ;  /* 0x002cd01201007387 */ /* 0x0001e20000100a00 */
[----:B------:R-:W-:Y:S04]  /*705f0*/  STL [R1+0x2cc8], R16 ;  /* 0x002cc81001007387 */ /* 0x000fe80000100800 */
[----:B0-----:R-:W3:Y:S01]  /*70600*/  LDL.64 R18, [R1+0x198] ;  /* 0x0001980001127983 */ /* 0x001ee20000100a00 */
[----:B--2---:R-:W-:Y:S11]  /*70610*/  HMMA.16816.F32.BF16 R24, R4, R10, R24 ;  /* 0x0000000a0418723c */ /* 0x004ff60000041818 */
[----:B------:R-:W-:Y:S11]  /*70620*/  @!UPT UIADD3 URZ, URZ, URZ, URZ ;  /* 0x0000003f3f3ff290 */ /* 0x000ff6000fffe03f */
[----:B------:R-:W-:Y:S01]  /*70630*/  @!UPT UIADD3 URZ, URZ, URZ, URZ ;  /* 0x0000003f3f3ff290 */ /* 0x000fe2000fffe03f */
[----:B------:R-:W-:Y:S01]  /*70640*/  STL.64 [R1+0x960], R24 ;  /* 0x0009601801007387 */ /* 0x000fe20000100a00 */
[----:B------:R0:W-:Y:S03]  /*70650*/  STL.64 [R1+0x968], R26 ;  /* 0x0009681a01007387 */ /* 0x0001e60000100a00 */
[----:B0-----:R-:W4:Y:S01]  /*70660*/  LDL.LU.64 R26, [R1+0x2d08] ;  /* 0x002d0800011a7983 */ /* 0x001f220000300a00 */
[----:B------:R0:W-:Y:S02]  /*70670*/  STL.64 [R1+0x2be0], R10 ;  /* 0x002be00a01007387 */ /* 0x0001e40000100a00 */
[----:B------:R-:W2:Y:S02]  /*70680*/  LDL.LU R8, [R1+0x950] ;  /* 0x0009500001087983 */ /* 0x000ea40000300800 */
[----:B------:R-:W2:Y:S01]  /*70690*/  LDL.LU R9, [R1+0x954] ;  /* 0x0009540001097983 */ /* 0x000ea20000300800 */
[----:B0-----:R-:W2:Y:S01]  /*706a0*/  LDL.LU R10, [R1+0x958] ;  /* 0x00095800010a7983 */ /* 0x001ea20000300800 */
[----:B------:R-:W2:Y:S01]  /*706b0*/  LDL.LU R11, [R1+0x95c] ;  /* 0x00095c00010b7983 */ /* 0x000ea20000300800 */
[----:B---3--:R-:W-:-:S02]  /*706c0*/  MOV R2, R18 ;  /* 0x0000001200027202 */ /* 0x008fc40000000f00 */
[----:B------:R-:W-:Y:S01]  /*706d0*/  MOV R0, R19 ;  /* 0x0000001300007202 */ /* 0x000fe20000000f00 */
[----:B------:R-:W-:Y:S01]  /*706e0*/  IMAD.MOV.U32 R24, RZ, RZ, R14 ;  /* 0x000000ffff187224 */ /* 0x000fe200078e000e */
[----:B------:R-:W-:Y:S01]  /*706f0*/  MOV R25, R15 ;  /* 0x0000000f00197202 */ /* 0x000fe20000000f00 */
[C---:B--2---:R-:W-:Y:S08]  /*70700*/  HMMA.16816.F32.BF16 R8, R4.reuse, R18, R8 ;  /* 0x000000120408723c */ /* 0x044ff00000041808 */
[----:B----4-:R-:W-:Y:S01]  /*70710*/  HMMA.16816.F32.BF16 R16, R4, R26, R20 ;  /* 0x0000001a0410723c */ /* 0x010fe20000041814 */
[----:B------:R-:W-:Y:S11]  /*70720*/  MOV R12, R26 ;  /* 0x0000001a000c7202 */ /* 0x000ff60000000f00 */
[----:B------:R-:W-:Y:S03]  /*70730*/  @!UPT UIADD3 URZ, URZ, URZ, URZ ;  /* 0x0000003f3f3ff290 */ /* 0x000fe6000fffe03f */
[----:B------:R0:W-:Y:S01]  /*70740*/  STL.64 [R1+0x950], R8 ;  /* 0x0009500801007387 */ /* 0x0001e20000100a00 */
[----:B------:R-:W-:Y:S07]  /*70750*/  STL.64 [R1+0x958], R10 ;  /* 0x0009580a01007387 */ /* 0x000fee0000100a00 */
[----:B------:R-:W-:Y:S02]  /*70760*/  STL.64 [R1+0x8e0], R16 ;  /* 0x0008e01001007387 */ /* 0x000fe40000100a00 */
[----:B------:R-:W-:Y:S01]  /*70770*/  STL.64 [R1+0x8e8], R18 ;  /* 0x0008e81201007387 */ /* 0x000fe20000100a00 */
[----:B0-----:R-:W-:-:S05]  /*70780*/  MOV R9, R27 ;  /* 0x0000001b00097202 */ /* 0x001fca0000000f00 */
[----:B------:R-:W-:Y:S01]  /*70790*/  STL [R1+0x2cf8], R9 ;  /* 0x002cf80901007387 */ /* 0x000fe20000100800 */
[----:B------:R-:W2:Y:S02]  /*707a0*/  LDL.LU R14, [R1+0x2d00] ;  /* 0x002d0000010e7983 */ /* 0x000ea40000300800 */
[----:B------:R-:W2:Y:S02]  /*707b0*/  LDL.LU R15, [R1+0x2cfc] ;  /* 0x002cfc00010f7983 */ /* 0x000ea40000300800 */
[----:B------:R-:W3:Y:S01]  /*707c0*/  LDL.LU R26, [R1+0x878] ;  /* 0x00087800011a7983 */ /* 0x000ee20000300800 */
[----:B------:R-:W3:Y:S04]  /*707d0*/  LDL.LU R27, [R1+0x87c] ;  /* 0x00087c00011b7983 */ /* 0x000ee80000300800 */
[----:B---3--:R0:W-:Y:S01]  /*707e0*/  STL.64 [R1+0x2c68], R26 ;  /* 0x002c681a01007387 */ /* 0x0081e20000100a00 */
[----:B------:R-:W-:Y:S03]  /*707f0*/  STL.64 [R1+0x2c60], R24 ;  /* 0x002c601801007387 */ /* 0x000fe60000100a00 */
[----:B0-----:R-:W3:Y:S04]  /*70800*/  LDL R26, [R1+0x128] ;  /* 0x00012800011a7983 */ /* 0x001ee80000100800 */
[----:B------:R-:W3:Y:S04]  /*70810*/  LDL R27, [R1+0x12c] ;  /* 0x00012c00011b7983 */ /* 0x000ee80000100800 */
[----:B---3--:R-:W-:Y:S01]  /*70820*/  STL.64 [R1+0x2c80], R26 ;  /* 0x002c801a01007387 */ /* 0x008fe20000100a00 */
[----:B--2---:R-:W-:Y:S02]  /*70830*/  STL.64 [R1+0x2c50], R14 ;  /* 0x002c500e01007387 */ /* 0x004fe40000100a00 */
[----:B------:R0:W-:Y:S02]  /*70840*/  STL.64 [R1+0x2c48], R12 ;  /* 0x002c480c01007387 */ /* 0x0001e40000100a00 */
[----:B0-----:R-:W2:Y:S01]  /*70850*/  LDL.LU R12, [R1+0x860] ;  /* 0x00086000010c7983 */ /* 0x001ea20000300800 */
[----:B------:R-:W2:Y:S02]  /*70860*/  LDL.LU R13, [R1+0x864] ;  /* 0x00086400010d7983 */ /* 0x000ea40000300800 */
[----:B------:R-:W3:Y:S02]  /*70870*/  LDL.LU R14, [R1+0x868] ;  /* 0x00086800010e7983 */ /* 0x000ee40000300800 */
[----:B------:R-:W3:Y:S01]  /*70880*/  LDL.LU R15, [R1+0x86c] ;  /* 0x00086c00010f7983 */ /* 0x000ee20000300800 */
[----:B------:R-:W4:Y:S04]  /*70890*/  LDL R26, [R1+0x138] ;  /* 0x00013800011a7983 */ /* 0x000f280000100800 */
[----:B------:R-:W4:Y:S01]  /*708a0*/  LDL R27, [R1+0x13c] ;  /* 0x00013c00011b7983 */ /* 0x000f220000100800 */
[----:B------:R-:W2:Y:S02]  /*708b0*/  LDL.LU R20, [R1+0x920] ;  /* 0x0009200001147983 */ /* 0x000ea40000300800 */
[----:B------:R-:W2:Y:S02]  /*708c0*/  LDL.LU R21, [R1+0x924] ;  /* 0x0009240001157983 */ /* 0x000ea40000300800 */
[----:B------:R-:W2:Y:S01]  /*708d0*/  LDL.LU R22, [R1+0x928] ;  /* 0x0009280001167983 */ /* 0x000ea20000300800 */
[----:B------:R-:W2:Y:S01]  /*708e0*/  LDL.LU R23, [R1+0x92c] ;  /* 0x00092c0001177983 */ /* 0x000ea20000300800 */
[----:B------:R-:W3:Y:S02]  /*708f0*/  LDL.LU R8, [R1+0x930] ;  /* 0x0009300001087983 */ /* 0x000ee40000300800 */
[----:B------:R-:W3:Y:S02]  /*70900*/  LDL.LU R9, [R1+0x934] ;  /* 0x0009340001097983 */ /* 0x000ee40000300800 */
[----:B------:R-:W3:Y:S01]  /*70910*/  LDL.LU R10, [R1+0x938] ;  /* 0x00093800010a7983 */ /* 0x000ee20000300800 */
[----:B------:R-:W3:Y:S04]  /*70920*/  LDL.LU R11, [R1+0x93c] ;  /* 0x00093c00010b7983 */ /* 0x000ee80000300800 */
[----:B--2---:R0:W-:Y:S01]  /*70930*/  STL.64 [R1+0x2cf0], R22 ;  /* 0x002cf01601007387 */ /* 0x0041e20000100a00 */
[----:B------:R-:W-:Y:S02]  /*70940*/  STL.64 [R1+0x2ce8], R20 ;  /* 0x002ce81401007387 */ /* 0x000fe40000100a00 */
[----:B------:R-:W2:Y:S01]  /*70950*/  LDL.64 R18, [R1+0x168] ;  /* 0x0001680001127983 */ /* 0x000ea20000100a00 */
[----:B0-----:R-:W2:Y:S01]  /*70960*/  LDL.64 R22, [R1+0x178] ;  /* 0x0001780001167983 */ /* 0x001ea20000100a00 */
[----:B----4-:R0:W-:Y:S03]  /*70970*/  STL.64 [R1+0x2c98], R26 ;  /* 0x002c981a01007387 */ /* 0x0101e60000100a00 */
[----:B0-----:R-:W4:Y:S04]  /*70980*/  LDL.64 R26, [R1+0x148] ;  /* 0x00014800011a7983 */ /* 0x001f280000100a00 */
[----:B----4-:R0:W-:Y:S04]  /*70990*/  STL.64 [R1+0x2cb0], R26 ;  /* 0x002cb01a01007387 */ /* 0x0101e80000100a00 */
[----:B0-----:R-:W4:Y:S01]  /*709a0*/  LDL.64 R26, [R1+0x158] ;  /* 0x00015800011a7983 */ /* 0x001f220000100a00 */
[----:B---3--:R-:W-:Y:S02]  /*709b0*/  STL.64 [R1+0x2c78], R14 ;  /* 0x002c780e01007387 */ /* 0x008fe40000100a00 */
[----:B------:R0:W-:Y:S02]  /*709c0*/  STL.64 [R1+0x2c70], R12 ;  /* 0x002c700c01007387 */ /* 0x0001e40000100a00 */
[----:B0-----:R-:W3:Y:S01]  /*709d0*/  LDL.LU R12, [R1+0x890] ;  /* 0x00089000010c7983 */ /* 0x001ee20000300800 */
[----:B------:R-:W3:Y:S02]  /*709e0*/  LDL.LU R13, [R1+0x894] ;  /* 0x00089400010d7983 */ /* 0x000ee40000300800 */
[----:B------:R-:W2:Y:S02]  /*709f0*/  LDL.LU R14, [R1+0x898] ;  /* 0x00089800010e7983 */ /* 0x000ea40000300800 */
[----:B------:R-:W2:Y:S02]  /*70a00*/  LDL.LU R15, [R1+0x89c] ;  /* 0x00089c00010f7983 */ /* 0x000ea40000300800 */
[----:B--2---:R-:W-:Y:S01]  /*70a10*/  STL.64 [R1+0x2c90], R14 ;  /* 0x002c900e01007387 */ /* 0x004fe20000100a00 */
[----:B---3--:R0:W-:Y:S03]  /*70a20*/  STL.64 [R1+0x2c88], R12 ;  /* 0x002c880c01007387 */ /* 0x0081e60000100a00 */
        /* <DEDUP_REMOVED lines=13> */
[----:B0-----:R-:W4:Y:S01]  /*70b00*/  LDL.LU R12, [R1+0x910] ;  /* 0x00091000010c7983 */ /* 0x001f220000300800 */
[----:B------:R-:W4:Y:S02]  /*70b10*/  LDL.LU R13, [R1+0x914] ;  /* 0x00091400010d7983 */ /* 0x000f240000300800 */
[----:B------:R-:W4:Y:S02]  /*70b20*/  LDL.LU R14, [R1+0x918] ;  /* 0x00091800010e7983 */ /* 0x000f240000300800 */
[----:B------:R-:W4:Y:S02]  /*70b30*/  LDL.LU R15, [R1+0x91c] ;  /* 0x00091c00010f7983 */ /* 0x000f240000300800 */
[----:B------:R0:W-:Y:S01]  /*70b40*/  STL.64 [R1+0x8d0], R8 ;  /* 0x0008d00801007387 */ /* 0x0001e20000100a00 */
[----:B------:R1:W-:Y:S03]  /*70b50*/  STL.64 [R1+0x8d8], R10 ;  /* 0x0008d80a01007387 */ /* 0x0003e60000100a00 */
[----:B0-----:R-:W2:Y:S01]  /*70b60*/  LDL.LU R9, [R1+0x2cf8] ;  /* 0x002cf80001097983 */ /* 0x001ea20000300800 */
[----:B-1----:R-:W-:-:S02]  /*70b70*/  MOV R11, R22 ;  /* 0x00000016000b7202 */ /* 0x002fc40000000f00 */
[----:B------:R-:W-:Y:S02]  /*70b80*/  MOV R10, R23 ;  /* 0x00000017000a7202 */ /* 0x000fe40000000f00 */
[----:B------:R-:W3:Y:S01]  /*70b90*/  LDL.LU.64 R22, [R1+0x2cf0] ;  /* 0x002cf00001167983 */ /* 0x000ee20000300a00 */
[----:B------:R-:W3:Y:S02]  /*70ba0*/  LDL.LU.64 R20, [R1+0x2ce8] ;  /* 0x002ce80001147983 */ /* 0x000ee40000300a00 */
[----:B------:R-:W-:Y:S01]  /*70bb0*/  IMAD.MOV.U32 R17, RZ, RZ, R19 ;  /* 0x000000ffff117224 */ /* 0x000fe200078e0013 */
[C---:B---3--:R-:W-:Y:S11]  /*70bc0*/  HMMA.16816.F32.BF16 R20, R4.reuse, R18, R20 ;  /* 0x000000120414723c */ /* 0x048ff60000041814 */
[----:B------:R-:W-:Y:S11]  /*70bd0*/  @!UPT UIADD3 URZ, URZ, URZ, URZ ;  /* 0x0000003f3f3ff290 */ /* 0x000ff6000fffe03f */
[----:B------:R-:W-:Y:S01]  /*70be0*/  @!UPT UIADD3 URZ, URZ, URZ, URZ ;  /* 0x0000003f3f3ff290 */ /* 0x000fe2000fffe03f */
[----:B------:R0:W-:Y:S01]  /*70bf0*/  STL.64 [R1+0x8c0], R20 ;  /* 0x0008c01401007387 */ /* 0x0001e20000100a00 */
[----:B------:R1:W-:Y:S01]  /*70c00*/  STL.64 [R1+0x8c8], R22 ;  /* 0x0008c81601007387 */ /* 0x0003e20000100a00 */
[----:B0-----:R-:W-:Y:S02]  /*70c10*/  MOV R20, R18 ;  /* 0x0000001200147202 */ /* 0x001fe40000000f00 */
[----:B-1----:R-:W3:Y:S01]  /*70c20*/  LDL.LU.64 R22, [R1+0x2ce0] ;  /* 0x002ce00001167983 */ /* 0x002ee20000300a00 */
[----:B------:R-:W2:Y:S02]  /*70c30*/  LDL.LU R21, [R1+0x2cd8] ;  /* 0x002cd80001157983 */ /* 0x000ea40000300800 */
[----:B------:R-:W2:Y:S02]  /*70c40*/  LDL.LU.64 R18, [R1+0x2cd0] ;  /* 0x002cd00001127983 */ /* 0x000ea40000300a00 */
[----:B------:R-:W3:Y:S01]  /*70c50*/  LDL.LU R16, [R1+0x2cc8] ;  /* 0x002cc80001107983 */ /* 0x000ee20000300800 */
[----:B----4-:R-:W-:Y:S01]  /*70c60*/  HMMA.16816.F32.BF16 R12, R4, R26, R12 ;  /* 0x0000001a040c723c */ /* 0x010fe2000004180c */
[----:B--2---:R0:W-:Y:S01]  /*70c70*/  STL.64 [R1+0x2c18], R18 ;  /* 0x002c181201007387 */ /* 0x0041e20000100a00 */
[----:B---3--:R1:W-:Y:S01]  /*70c80*/  STL.64 [R1+0x2c10], R16 ;  /* 0x002c101001007387 */ /* 0x0083e20000100a00 */
[----:B0-----:R-:W-:-:S02]  /*70c90*/  MOV R18, R28 ;  /* 0x0000001c00127202 */ /* 0x001fc40000000f00 */
[----:B------:R-:W-:-:S05]  /*70ca0*/  MOV R19, R21 ;  /* 0x0000001500137202 */ /* 0x000fca0000000f00 */
[----:B------:R0:W-:Y:S01]  /*70cb0*/  STL.64 [R1+0x2c40], R18 ;  /* 0x002c401201007387 */ /* 0x0001e20000100a00 */
[----:B-1----:R-:W2:Y:S02]  /*70cc0*/  LDL.LU R16, [R1+0x850] ;  /* 0x0008500001107983 */ /* 0x002ea40000300800 */
[----:B------:R-:W2:Y:S01]  /*70cd0*/  LDL.LU R17, [R1+0x854] ;  /* 0x0008540001117983 */ /* 0x000ea20000300800 */
[----:B------:R-:W-:Y:S02]  /*70ce0*/  MOV R28, R26 ;  /* 0x0000001a001c7202 */ /* 0x000fe40000000f00 */
[----:B------:R-:W-:Y:S01]  /*70cf0*/  MOV R21, R27 ;  /* 0x0000001b00157202 */ /* 0x000fe20000000f00 */
[----:B0-----:R-:W2:Y:S01]  /*70d00*/  LDL.LU R18, [R1+0x858] ;  /* 0x0008580001127983 */ /* 0x001ea20000300800 */
[----:B------:R-:W2:Y:S05]  /*70d10*/  LDL.LU R19, [R1+0x85c] ;  /* 0x00085c0001137983 */ /* 0x000eaa0000300800 */
[----:B------:R-:W-:Y:S02]  /*70d20*/  STL.64 [R1+0x8b0], R12 ;  /* 0x0008b00c01007387 */ /* 0x000fe40000100a00 */
[----:B------:R0:W-:Y:S02]  /*70d30*/  STL.64 [R1+0x8b8], R14 ;  /* 0x0008b80e01007387 */ /* 0x0001e40000100a00 */
[----:B0-----:R-:W3:Y:S01]  /*70d40*/  LDL.LU.64 R14, [R1+0x2cc0] ;  /* 0x002cc000010e7983 */ /* 0x001ee20000300a00 */
[----:B------:R-:W3:Y:S02]  /*70d50*/  LDL.LU.64 R12, [R1+0x2cb8] ;  /* 0x002cb800010c7983 */ /* 0x000ee40000300a00 */
[----:B------:R-:W3:Y:S02]  /*70d60*/  LDL.LU.64 R26, [R1+0x2cb0] ;  /* 0x002cb000011a7983 */ /* 0x000ee40000300a00 */
        /* <DEDUP_REMOVED lines=9> */
[----:B------:R-:W-:Y:S01]  /*70e00*/  STL.64 [R1+0x2c28], R10 ;  /* 0x002c280a01007387 */ /* 0x000fe20000100a00 */
        /* <DEDUP_REMOVED lines=25> */
[----:B0-----:R-:W3:Y:S01]  /*70fa0*/  LDL.LU.64 R26, [R1+0x2c58] ;  /* 0x002c5800011a7983 */ /* 0x001ee20000300a00 */
[----:B------:R-:W-:Y:S01]  /*70fb0*/  STL.64 [R1+0x2b28], R22 ;  /* 0x002b281601007387 */ /* 0x000fe20000100a00 */
[C---:B---3--:R-:W-:Y:S11]  /*70fc0*/  HMMA.16816.F32.BF16 R12, R4.reuse, R26, R12 ;  /* 0x0000001a040c723c */ /* 0x048ff6000004180c */
[----:B------:R-:W-:Y:S11]  /*70fd0*/  @!UPT UIADD3 URZ, URZ, URZ, URZ ;  /* 0x0000003f3f3ff290 */ /* 0x000ff6000fffe03f */
[----:B------:R-:W-:Y:S01]  /*70fe0*/  @!UPT UIADD3 URZ, URZ, URZ, URZ ;  /* 0x0000003f3f3ff290 */ /* 0x000fe2000fffe03f */
[----:B------:R-:W-:Y:S01]  /*70ff0*/  STL.64 [R1+0x860], R12 ;  /* 0x0008600c01007387 */ /* 0x000fe20000100a00 */
[----:B------:R0:W-:Y:S03]  /*71000*/  STL.64 [R1+0x868], R14 ;  /* 0x0008680e01007387 */ /* 0x0001e60000100a00 */
[----:B0-----:R-:W2:Y:S01]  /*71010*/  LDL.LU.64 R14, [R1+0x2c50] ;  /* 0x002c5000010e7983 */ /* 0x001ea20000300a00 */
[----:B------:R-:W3:Y:S02]  /*71020*/  LDL.LU.64 R12, [R1+0x2c48] ;  /* 0x002c4800010c7983 */ /* 0x000ee40000300a00 */
[----:B------:R0:W-:Y:S02]  /*71030*/  STL.64 [R1+0x2b30], R26 ;  /* 0x002b301a01007387 */ /* 0x0001e40000100a00 */
[----:B------:R-:W3:Y:S01]  /*71040*/  LDL.LU R24, [R1+0x830] ;  /* 0x0008300001187983 */ /* 0x000ee20000300800 */
[----:B------:R-:W3:Y:S04]  /*71050*/  LDL.LU R25, [R1+0x834] ;  /* 0x0008340001197983 */ /* 0x000ee80000300800 */
[----:B0-----:R-:W3:Y:S01]  /*71060*/  LDL.LU R26, [R1+0x838] ;  /* 0x00083800011a7983 */ /* 0x001ee20000300800 */
[----:B------:R-:W3:Y:S01]  /*71070*/  LDL.LU R27, [R1+0x83c] ;  /* 0x00083c00011b7983 */ /* 0x000ee20000300800 */
[----:B--2---:R-:W-:Y:S02]  /*71080*/  HMMA.16816.F32.BF16 R4, R4, R14, R16 ;  /* 0x0000000e0404723c */ /* 0x004fe40000041810 */
[----:B------:R-:W4:Y:S11]  /*71090*/  LDL.LU.64 R18, [R1+0x2c40] ;  /* 0x002c400001127983 */ /* 0x000f360000300a00 */
[----:B------:R-:W-:Y:S10]  /*710a0*/  @!UPT UIADD3 URZ, URZ, URZ, URZ ;  /* 0x0000003f3f3ff290 */ /* 0x000ff4000fffe03f */
[----:B------:R-:W-:Y:S01]  /*710b0*/  STL.64 [R1+0x850], R4 ;  /* 0x0008500401007387 */ /* 0x000fe20000100a00 */
[----:B------:R0:W-:Y:S03]  /*710c0*/  STL.64 [R1+0x858], R6 ;  /* 0x0008580601007387 */ /* 0x0001e60000100a00 */
[----:B0-----:R-:W4:Y:S01]  /*710d0*/  LDL.LU.64 R6, [R1+0x2c38] ;  /* 0x002c380001067983 */ /* 0x001f220000300a00 */
[----:B------:R-:W4:Y:S02]  /*710e0*/  LDL.LU.64 R4, [R1+0x2c30] ;  /* 0x002c300001047983 */ /* 0x000f240000300a00 */
[----:B------:R-:W-:Y:S01]  /*710f0*/  STL.64 [R1+0x2b38], R14 ;  /* 0x002b380e01007387 */ /* 0x000fe20000100a00 */
[C---:B----4-:R-:W-:Y:S01]  /*71100*/  HMMA.16816.F32.BF16 R16, R4.reuse, R18, R8 ;  /* 0x000000120410723c */ /* 0x050fe20000041808 */
[----:B------:R-:W2:Y:S01]  /*71110*/  LDL.LU.64 R10, [R1+0x2c28] ;  /* 0x002c2800010a7983 */ /* 0x000ea20000300a00 */
[----:B------:R-:W4:Y:S11]  /*71120*/  LDL.LU.64 R8, [R1+0x2c20] ;  /* 0x002c200001087983 */ /* 0x000f360000300a00 */
[----:B------:R-:W-:Y:S10]  /*71130*/  @!UPT UIADD3 URZ, URZ, URZ, URZ ;  /* 0x0000003f3f3ff290 */ /* 0x000ff4000fffe03f */
[----:B------:R-:W-:Y:S01]  /*71140*/  STL.64 [R1+0x890], R16 ;  /* 0x0008901001007387 */ /* 0x000fe20000100a00 */
[----:B------:R0:W-:Y:S03]  /*71150*/  STL.64 [R1+0x898], R18 ;  /* 0x0008981201007387 */ /* 0x0001e60000100a00 */
[----:B0-----:R-:W3:Y:S01]  /*71160*/  LDL.LU.64 R18, [R1+0x2c18] ;  /* 0x002c180001127983 */ /* 0x001ee20000300a00 */
[----:B------:R-:W2:Y:S02]  /*71170*/  LDL.LU.64 R16, [R1+0x2c10] ;  /* 0x002c100001107983 */ /* 0x000ea40000300a00 */
[----:B------:R-:W2:Y:S01]  /*71180*/  LDL.64 R14, [R1+0x138] ;  /* 0x00013800010e7983 */ /* 0x000ea20000100a00 */
[----:B---3--:R-:W-:Y:S01]  /*71190*/  HMMA.16816.F32.BF16 R24, R4, R18, R24 ;  /* 0x000000120418723c */ /* 0x008fe20000041818 */
[----:B--2---:R-:W-:Y:S11]  /*711a0*/  STL.64 [R1+0x2b50], R14 ;  /* 0x002b500e01007387 */ /* 0x004ff60000100a00 */
[----:B------:R-:W-:Y:S11]  /*711b0*/  @!UPT UIADD3 URZ, URZ, URZ, URZ ;  /* 0x0000003f3f3ff290 */ /* 0x000ff6000fffe03f */
[----:B------:R0:W-:Y:S01]  /*711c0*/  STL.64 [R1+0x840], R24 ;  /* 0x0008401801007387 */ /* 0x0001e20000100a00 */
[----:B------:R1:W-:Y:S03]  /*711d0*/  STL.64 [R1+0x848], R26 ;  /* 0x0008481a01007387 */ /* 0x0003e60000100a00 */
[----:B0-----:R-:W2:Y:S01]  /*711e0*/  LDL.LU R24, [R1+0x780] ;  /* 0x0007800001187983 */ /* 0x001ea20000300800 */
[----:B------:R-:W2:Y:S02]  /*711f0*/  LDL.LU R25, [R1+0x784] ;  /* 0x0007840001197983 */ /* 0x000ea40000300800 */
[----:B-1----:R-:W3:Y:S02]  /*71200*/  LDL.LU R26, [R1+0x788] ;  /* 0x00078800011a7983 */ /* 0x002ee40000300800 */
[----:B------:R-:W3:Y:S01]  /*71210*/  LDL.LU R27, [R1+0x78c] ;  /* 0x00078c00011b7983 */ /* 0x000ee20000300800 */
[----:B----4-:R-:W-:-:S02]  /*71220*/  MOV R14, R8 ;  /* 0x00000008000e7202 */ /* 0x010fc40000000f00 */
[----:B------:R-:W-:Y:S01]  /*71230*/  MOV R15, R29 ;  /* 0x0000001d000f7202 */ /* 0x000fe20000000f00 */
[----:B------:R-:W4:Y:S04]  /*71240*/  LDL.LU R8, [R1+0x2c08] ;  /* 0x002c080001087983 */ /* 0x000f280000300800 */
[----:B------:R-:W-:Y:S04]  /*71250*/  STL.64 [R1+0x2b68], R14 ;  /* 0x002b680e01007387 */ /* 0x000fe80000100a00 */
[----:B---3--:R-:W-:Y:S01]  /*71260*/  STL.64 [R1+0x2b48], R26 ;  /* 0x002b481a01007387 */ /* 0x008fe20000100a00 */
[----:B--2---:R0:W-:Y:S03]  /*71270*/  STL.64 [R1+0x2b40], R24 ;  /* 0x002b401801007387 */ /* 0x0041e60000100a00 */
[----:B0-----:R-:W2:Y:S01]  /*71280*/  LDL.LU R24, [R1+0x790] ;  /* 0x0007900001187983 */ /* 0x001ea20000300800 */
[----:B------:R-:W2:Y:S02]  /*71290*/  LDL.LU R25, [R1+0x794] ;  /* 0x0007940001197983 */ /* 0x000ea40000300800 */
[----:B------:R-:W3:Y:S02]  /*712a0*/  LDL.LU R26, [R1+0x798] ;  /* 0x00079800011a7983 */ /* 0x000ee40000300800 */
[----:B------:R-:W3:Y:S01]  /*712b0*/  LDL.LU R27, [R1+0x79c] ;  /* 0x00079c00011b7983 */ /* 0x000ee20000300800 */
[----:B------:R-:W-:Y:S01]  /*712c0*/  MOV R14, R28 ;  /* 0x0000001c000e7202 */ /* 0x000fe20000000f00 */
[----:B------:R-:W-:-:S05]  /*712d0*/  IMAD.MOV.U32 R15, RZ, RZ, R21 ;  /* 0x000000ffff0f7224 */ /* 0x000fca00078e0015 */
[----:B------:R-:W-:Y:S04]  /*712e0*/  STL.64 [R1+0x2b80], R14 ;  /* 0x002b800e01007387 */ /* 0x000fe80000100a00 */
[----:B---3--:R-:W-:Y:S01]  /*712f0*/  STL.64 [R1+0x2b60], R26 ;  /* 0x002b601a01007387 */ /* 0x008fe20000100a00 */
[----:B--2---:R0:W-:Y:S03]  /*71300*/  STL.64 [R1+0x2b58], R24 ;  /* 0x002b581801007387 */ /* 0x0041e60000100a00 */
[----:B0-----:R-:W2:Y:S01]  /*71310*/  LDL.LU R24, [R1+0x7a0] ;  /* 0x0007a00001187983 */ /* 0x001ea20000300800 */
[----:B------:R-:W2:Y:S02]  /*71320*/  LDL.LU R25, [R1+0x7a4] ;  /* 0x0007a40001197983 */ /* 0x000ea40000300800 */
[----:B------:R-:W3:Y:S02]  /*71330*/  LDL.LU R26, [R1+0x7a8] ;  /* 0x0007a800011a7983 */ /* 0x000ee40000300800 */
[----:B------:R-:W3:Y:S01]  /*71340*/  LDL.LU R27, [R1+0x7ac] ;  /* 0x0007ac00011b7983 */ /* 0x000ee20000300800 */
[----:B------:R-:W-:-:S02]  /*71350*/  MOV R14, R20 ;  /* 0x00000014000e7202 */ /* 0x000fc40000000f00 */
[----:B------:R-:W-:-:S05]  /*71360*/  MOV R15, R17 ;  /* 0x00000011000f7202 */ /* 0x000fca0000000f00 */
        /* <DEDUP_REMOVED lines=10> */
[----:B------:R-:W-:-:S03]  /*71410*/  MOV R11, R13 ;  /* 0x0000000d000b7202 */ /* 0x000fc60000000f00 */
[----:B------:R0:W-:Y:S02]  /*71420*/  STL.64 [R1+0x2bb0], R14 ;  /* 0x002bb00e01007387 */ /* 0x0001e40000100a00 */
[----:B0-----:R-:W-:Y:S02]  /*71430*/  MOV R14, R12 ;  /* 0x0000000c000e7202 */ /* 0x001fe40000000f00 */
[----:B------:R-:W-:Y:S01]  /*71440*/  MOV R15, R9 ;  /* 0x00000009000f7202 */ /* 0x000fe20000000f00 */
[----:B---3--:R-:W-:Y:S01]  /*71450*/  STL.64 [R1+0x2b90], R26 ;  /* 0x002b901a01007387 */ /* 0x008fe20000100a00 */
[----:B--2---:R0:W-:Y:S03]  /*71460*/  STL.64 [R1+0x2b88], R24 ;  /* 0x002b881801007387 */ /* 0x0041e60000100a00 */
[----:B0-----:R-:W2:Y:S01]  /*71470*/  LDL.LU R24, [R1+0x7c0] ;  /* 0x0007c00001187983 */ /* 0x001ea20000300800 */
[----:B------:R-:W2:Y:S02]  /*71480*/  LDL.LU R25, [R1+0x7c4] ;  /* 0x0007c40001197983 */ /* 0x000ea40000300800 */
[----:B------:R-:W3:Y:S02]  /*71490*/  LDL.LU R26, [R1+0x7c8] ;  /* 0x0007c800011a7983 */ /* 0x000ee40000300800 */
[----:B------:R-:W3:Y:S01]  /*714a0*/  LDL.LU R27, [R1+0x7cc] ;  /* 0x0007cc00011b7983 */ /* 0x000ee20000300800 */
[----:B------:R-:W-:Y:S01]  /*714b0*/  STL.64 [R1+0x2bf0], R10 ;  /* 0x002bf00a01007387 */ /* 0x000fe20000100a00 */
[----:B------:R0:W-:Y:S02]  /*714c0*/  STL.64 [R1+0x2bc8], R14 ;  /* 0x002bc80e01007387 */ /* 0x0001e40000100a00 */
[----:B0-----:R-:W-:-:S02]  /*714d0*/  MOV R14, R2 ;  /* 0x00000002000e7202 */ /* 0x001fc40000000f00 */
[----:B------:R-:W-:-:S05]  /*714e0*/  MOV R15, R0 ;  /* 0x00000000000f7202 */ /* 0x000fca0000000f00 */
[----:B------:R0:W-:Y:S01]  /*714f0*/  STL.64 [R1+0x2be8], R14 ;  /* 0x002be80e01007387 */ /* 0x0001e20000100a00 */
[----:B------:R-:W2:Y:S02]  /*71500*/  LDL.LU R12, [R1+0x810] ;  /* 0x00081000010c7983 */ /* 0x000ea40000300800 */
[----:B------:R-:W2:Y:S01]  /*71510*/  LDL.LU R13, [R1+0x814] ;  /* 0x00081400010d7983 */ /* 0x000ea20000300800 */
[----:B0-----:R-:W2:Y:S01]  /*71520*/  LDL.LU R14, [R1+0x818] ;  /* 0x00081800010e7983 */ /* 0x001ea20000300800 */
[----:B------:R-:W2:Y:S03]  /*71530*/  LDL.LU R15, [R1+0x81c] ;  /* 0x00081c00010f7983 */ /* 0x000ea60000300800 */
[----:B--2---:R-:W-:Y:S01]  /*71540*/  STL.64 [R1+0x2c00], R14 ;  /* 0x002c000e01007387 */ /* 0x004fe20000100a00 */
[----:B------:R0:W-:Y:S03]  /*71550*/  STL.64 [R1+0x2bf8], R12 ;  /* 0x002bf80c01007387 */ /* 0x0001e60000100a00 */
[----:B0-----:R-:W2:Y:S01]  /*71560*/  LDL.LU R12, [R1+0x820] ;  /* 0x00082000010c7983 */ /* 0x001ea20000300800 */
[----:B------:R-:W2:Y:S02]  /*71570*/  LDL.LU R13, [R1+0x824] ;  /* 0x00082400010d7983 */ /* 0x000ea40000300800 */
[----:B------:R-:W2:Y:S02]  /*71580*/  LDL.LU R14, [R1+0x828] ;  /* 0x00082800010e7983 */ /* 0x000ea40000300800 */
[----:B------:R-:W2:Y:S01]  /*71590*/  LDL.LU R15, [R1+0x82c] ;  /* 0x00082c00010f7983 */ /* 0x000ea20000300800 */
[----:B---3--:R-:W-:Y:S01]  /*715a0*/  STL.64 [R1+0x2ba8], R26 ;  /* 0x002ba81a01007387 */ /* 0x008fe20000100a00 */
[----:B------:R0:W-:Y:S03]  /*715b0*/  STL.64 [R1+0x2ba0], R24 ;  /* 0x002ba01801007387 */ /* 0x0001e60000100a00 */
[----:B0-----:R-:W3:Y:S01]  /*715c0*/  LDL.LU R24, [R1+0x7d0] ;  /* 0x0007d00001187983 */ /* 0x001ee20000300800 */
[----:B------:R-:W3:Y:S02]  /*715d0*/  LDL.LU R25, [R1+0x7d4] ;  /* 0x0007d40001197983 */ /* 0x000ee40000300800 */
[----:B------:R-:W2:Y:S02]  /*715e0*/  LDL.LU R26, [R1+0x7d8] ;  /* 0x0007d800011a7983 */ /* 0x000ea40000300800 */
[----:B------:R-:W2:Y:S01]  /*715f0*/  LDL.LU R27, [R1+0x7dc] ;  /* 0x0007dc00011b7983 */ /* 0x000ea20000300800 */
[----:B----4-:R-:W-:Y:S01]  /*71600*/  MOV R10, R8 ;  /* 0x00000008000a7202 */ /* 0x010fe20000000f00 */
[----:B------:R-:W-:Y:S01]  /*71610*/  IMAD.MOV.U32 R11, RZ, RZ, R3 ;  /* 0x000000ffff0b7224 */ /* 0x000fe200078e0003 */
[----:B--2---:R-:W-:Y:S01]  /*71620*/  STL.64 [R1+0x2bc0], R26 ;  /* 0x002bc01a01007387 */ /* 0x004fe20000100a00 */
[----:B---3--:R0:W-:Y:S03]  /*71630*/  STL.64 [R1+0x2bb8], R24 ;  /* 0x002bb81801007387 */ /* 0x0081e60000100a00 */
[----:B0-----:R-:W2:Y:S01]  /*71640*/  LDL.LU R24, [R1+0x7e0] ;  /* 0x0007e00001187983 */ /* 0x001ea20000300800 */
[----:B------:R-:W2:Y:S02]  /*71650*/  LDL.LU R25, [R1+0x7e4] ;  /* 0x0007e40001197983 */ /* 0x000ea40000300800 */
[----:B------:R-:W3:Y:S02]  /*71660*/  LDL.LU R26, [R1+0x7e8] ;  /* 0x0007e800011a7983 */ /* 0x000ee40000300800 */
[----:B------:R-:W3:Y:S01]  /*71670*/  LDL.LU R27, [R1+0x7ec] ;  /* 0x0007ec00011b7983 */ /* 0x000ee20000300800 */
[C---:B------:R-:W-:Y:S01]  /*71680*/  HMMA.16816.F32.BF16 R8, R4.reuse, R10, R12 ;  /* 0x0000000a0408723c */ /* 0x040fe2000004180c */
[----:B---3--:R-:W-:Y:S01]  /*71690*/  STL.64 [R1+0x2bd8], R26 ;  /* 0x002bd81a01007387 */ /* 0x008fe20000100a00 */
[----:B--2---:R0:W-:Y:S03]  /*716a0*/  STL.64 [R1+0x2bd0], R24 ;  /* 0x002bd01801007387 */ /* 0x0041e60000100a00 */
[----:B0-----:R-:W2:Y:S01]  /*716b0*/  LDL.LU R24, [R1+0x7f0] ;  /* 0x0007f00001187983 */ /* 0x001ea20000300800 */
[----:B------:R-:W2:Y:S02]  /*716c0*/  LDL.LU R25, [R1+0x7f4] ;  /* 0x0007f40001197983 */ /* 0x000ea40000300800 */
[----:B------:R-:W2:Y:S02]  /*716d0*/  LDL.LU R26, [R1+0x7f8] ;  /* 0x0007f800011a7983 */ /* 0x000ea40000300800 */
[----:B------:R-:W2:Y:S01]  /*716e0*/  LDL.LU R27, [R1+0x7fc] ;  /* 0x0007fc00011b7983 */ /* 0x000ea20000300800 */
[----:B------:R-:W3:Y:S01]  /*716f0*/  LDL.64 R22, [R1+0x128] ;  /* 0x0001280001167983 */ /* 0x000ee20000100a00 */
[----:B------:R0:W-:Y:S02]  /*71700*/  STL.64 [R1+0x2b00], R18 ;  /* 0x002b001201007387 */ /* 0x0001e40000100a00 */
[----:B------:R-:W4:Y:S02]  /*71710*/  LDL.LU R16, [R1+0x800] ;  /* 0x0008000001107983 */ /* 0x000f240000300800 */
[----:B------:R-:W4:Y:S01]  /*71720*/  LDL.LU R17, [R1+0x804] ;  /* 0x0008040001117983 */ /* 0x000f220000300800 */
[----:B0-----:R-:W4:Y:S01]  /*71730*/  LDL.LU R18, [R1+0x808] ;  /* 0x0008080001127983 */ /* 0x001f220000300800 */
[----:B------:R-:W4:Y:S02]  /*71740*/  LDL.LU R19, [R1+0x80c] ;  /* 0x00080c0001137983 */ /* 0x000f240000300800 */
[----:B------:R-:W2:Y:S02]  /*71750*/  LDL.LU.64 R14, [R1+0x2c00] ;  /* 0x002c0000010e7983 */ /* 0x000ea40000300a00 */
[----:B------:R-:W2:Y:S01]  /*71760*/  LDL.LU.64 R12, [R1+0x2bf8] ;  /* 0x002bf800010c7983 */ /* 0x000ea20000300a00 */
[----:B------:R-:W-:Y:S01]  /*71770*/  STL.64 [R1+0x830], R8 ;  /* 0x0008300801007387 */ /* 0x000fe20000100a00 */
[----:B------:R0:W-:Y:S03]  /*71780*/  STL.64 [R1+0x838], R10 ;  /* 0x0008380a01007387 */ /* 0x0001e60000100a00 */
[----:B0-----:R-:W2:Y:S02]  /*71790*/  LDL.LU.64 R10, [R1+0x2bf0] ;  /* 0x002bf000010a7983 */ /* 0x001ea40000300a00 */
[C---:B--2---:R-:W-:Y:S02]  /*717a0*/  HMMA.16816.F32.BF16 R8, R4.reuse, R10, R12 ;  /* 0x0000000a0408723c */ /* 0x044fe4000004180c */
[----:B------:R-:W2:Y:S11]  /*717b0*/  LDL.LU.64 R14, [R1+0x2be8] ;  /* 0x002be800010e7983 */ /* 0x000eb60000300a00 */
[----:B------:R-:W-:Y:S10]  /*717c0*/  @!UPT UIADD3 URZ, URZ, URZ, URZ ;  /* 0x0000003f3f3ff290 */ /* 0x000ff4000fffe03f */
[----:B------:R-:W-:Y:S01]  /*717d0*/  STL.64 [R1+0x820], R8 ;  /* 0x0008200801007387 */ /* 0x000fe20000100a00 */
[----:B------:R0:W-:Y:S03]  /*717e0*/  STL.64 [R1+0x828], R10 ;  /* 0x0008280a01007387 */ /* 0x0001e60000100a00 */
[----:B0-----:R-:W4:Y:S02]  /*717f0*/  LDL.LU.64 R10, [R1+0x2be0] ;  /* 0x002be000010a7983 */ /* 0x001f240000300a00 */
[C---:B----4-:R-:W-:Y:S11]  /*71800*/  HMMA.16816.F32.BF16 R16, R4.reuse, R10, R16 ;  /* 0x0000000a0410723c */ /* 0x050ff60000041810 */
[----:B------:R-:W-:Y:S11]  /*71810*/  @!UPT UIADD3 URZ, URZ, URZ, URZ ;  /* 0x0000003f3f3ff290 */ /* 0x000ff6000fffe03f */
[----:B------:R-:W-:Y:S01]  /*71820*/  @!UPT UIADD3 URZ, URZ, URZ, URZ ;  /* 0x0000003f3f3ff290 */ /* 0x000fe2000fffe03f */
[----:B------:R0:W-:Y:S01]  /*71830*/  STL.64 [R1+0x810], R16 ;  /* 0x0008101001007387 */ /* 0x0001e20000100a00 */
[----:B------:R1:W-:Y:S03]  /*71840*/  STL.64 [R1+0x818], R18 ;  /* 0x0008181201007387 */ /* 0x0003e60000100a00 */
[----:B0-----:R-:W4:Y:S01]  /*71850*/  LDL.LU R16, [R1+0x730] ;  /* 0x0007300001107983 */ /* 0x001f220000300800 */
[----:B------:R-:W4:Y:S02]  /*71860*/  LDL.LU R17, [R1+0x734] ;  /* 0x0007340001117983 */ /* 0x000f240000300800 */
[----:B-1----:R-:W3:Y:S02]  /*71870*/  LDL.LU R18, [R1+0x738] ;  /* 0x0007380001127983 */ /* 0x002ee40000300800 */
[----:B------:R-:W3:Y:S01]  /*71880*/  LDL.LU R19, [R1+0x73c] ;  /* 0x00073c0001137983 */ /* 0x000ee20000300800 */
[C---:B--2---:R-:W-:Y:S01]  /*71890*/  HMMA.16816.F32.BF16 R12, R4.reuse, R14, R24 ;  /* 0x0000000e040c723c */ /* 0x044fe20000041818 */
[----:B---3--:R-:W-:Y:S01]  /*718a0*/  STL.64 [R1+0x2b10], R18 ;  /* 0x002b101201007387 */ /* 0x008fe20000100a00 */
[----:B----4-:R0:W-:Y:S03]  /*718b0*/  STL.64 [R1+0x2b08], R16 ;  /* 0x002b081001007387 */ /* 0x0101e60000100a00 */
        /* <DEDUP_REMOVED lines=11> */
[----:B0-----:R-:W3:Y:S01]  /*71970*/  LDL.64 R10, [R1+0x1e8] ;  /* 0x0001e800010a7983 */ /* 0x001ee20000100a00 */
[----:B------:R-:W4:Y:S02]  /*71980*/  LDL.LU.64 R26, [R1+0x2bd8] ;  /* 0x002bd800011a7983 */ /* 0x000f240000300a00 */
[----:B------:R-:W4:Y:S02]  /*71990*/  LDL.LU.64 R24, [R1+0x2bd0] ;  /* 0x002bd00001187983 */ /* 0x000f240000300a00 */
[----:B------:R-:W-:Y:S01]  /*719a0*/  STL.64 [R1+0x800], R12 ;  /* 0x0008000c01007387 */ /* 0x000fe20000100a00 */
[----:B------:R0:W-:Y:S04]  /*719b0*/  STL.64 [R1+0x808], R14 ;  /* 0x0008080e01007387 */ /* 0x0001e80000100a00 */
[----:B0-----:R-:W4:Y:S02]  /*719c0*/  LDL.LU.64 R14, [R1+0x2bc8] ;  /* 0x002bc800010e7983 */ /* 0x001f240000300a00 */
[C---:B----4-:R-:W-:Y:S02]  /*719d0*/  HMMA.16816.F32.BF16 R12, R4.reuse, R14, R24 ;  /* 0x0000000e040c723c */ /* 0x050fe40000041818 */
[----:B------:R-:W4:Y:S01]  /*719e0*/  LDL.LU.64 R26, [R1+0x2bc0] ;  /* 0x002bc000011a7983 */ /* 0x000f220000300a00 */
[----:B------:R-:W4:Y:S11]  /*719f0*/  LDL.LU.64 R24, [R1+0x2bb8] ;  /* 0x002bb80001187983 */ /* 0x000f360000300a00 */
[----:B------:R-:W-:Y:S09]  /*71a00*/  @!UPT UIADD3 URZ, URZ, URZ, URZ ;  /* 0x0000003f3f3ff290 */ /* 0x000ff2000fffe03f */
[----:B------:R-:W-:Y:S01]  /*71a10*/  STL.64 [R1+0x7f0], R12 ;  /* 0x0007f00c01007387 */ /* 0x000fe20000100a00 */
[----:B------:R0:W-:Y:S03]  /*71a20*/  STL.64 [R1+0x7f8], R14 ;  /* 0x0007f80e01007387 */ /* 0x0001e60000100a00 */
        /* <DEDUP_REMOVED lines=29> */
[C---:B----4-:R-:W-:Y:S11]  /*71c00*/  HMMA.16816.F32.BF16 R24, R4.reuse, R14, R24 ;  /* 0x0000000e0418723c */ /* 0x050ff60000041818 */
        /* <DEDUP_REMOVED lines=8> */
[----:B------:R-:W2:Y:S01]  /*71c90*/  LDL.LU.64 R14, [R1+0x2b38] ;  /* 0x002b3800010e7983 */ /* 0x000ea20000300a00 */
[C---:B----4-:R-:W-:Y:S11]  /*71ca0*/  HMMA.16816.F32.BF16 R24, R4.reuse, R22, R24 ;  /* 0x000000160418723c */ /* 0x050ff60000041818 */
[----:B------:R-:W-:Y:S11]  /*71cb0*/  @!UPT UIADD3 URZ, URZ, URZ, URZ ;  /* 0x0000003f3f3ff290 */ /* 0x000ff6000fffe03f */
[----:B------:R-:W-:Y:S01]  /*71cc0*/  @!UPT UIADD3 URZ, URZ, URZ, URZ ;  /* 0x0000003f3f3ff290 */ /* 0x000fe2000fffe03f */
[----:B------:R0:W-:Y:S01]  /*71cd0*/  STL.64 [R1+0x900], R24 ;  /* 0x0009001801007387 */ /* 0x0001e20000100a00 */
[----:B------:R1:W-:Y:S02]  /*71ce0*/  STL.64 [R1+0x908], R26 ;  /* 0x0009081a01007387 */ /* 0x0003e40000100a00 */
[----:B0-----:R-:W-:Y:S01]  /*71cf0*/  IMAD.MOV.U32 R25, RZ, RZ, R22 ;  /* 0x000000ffff197224 */ /* 0x001fe200078e0016 */
[----:B-1----:R-:W4:Y:S01]  /*71d00*/  LDL.LU.64 R26, [R1+0x2b30] ;  /* 0x002b3000011a7983 */ /* 0x002f220000300a00 */
[----:B------:R-:W-:Y:S02]  /*71d10*/  MOV R24, R23 ;  /* 0x0000001700187202 */ /* 0x000fe40000000f00 */
[----:B------:R-:W2:Y:S02]  /*71d20*/  LDL.LU.64 R22, [R1+0x2b28] ;  /* 0x002b280001167983 */ /* 0x000ea40000300a00 */
[C---:B--2---:R-:W-:Y:S11]  /*71d30*/  HMMA.16816.F32.BF16 R16, R4.reuse, R22, R16 ;  /* 0x000000160410723c */ /* 0x044ff60000041810 */
[----:B------:R-:W-:Y:S11]  /*71d40*/  @!UPT UIADD3 URZ, URZ, URZ, URZ ;  /* 0x0000003f3f3ff290 */ /* 0x000ff6000fffe03f */
[----:B------:R-:W-:Y:S01]  /*71d50*/  @!UPT UIADD3 URZ, URZ, URZ, URZ ;  /* 0x0000003f3f3ff290 */ /* 0x000fe2000fffe03f */
[----:B------:R-:W-:Y:S01]  /*71d60*/  STL.64 [R1+0x8f0], R16 ;  /* 0x0008f01001007387 */ /* 0x000fe20000100a00 */
[----:B------:R0:W-:Y:S03]  /*71d70*/  STL.64 [R1+0x8f8], R18 ;  /* 0x0008f81201007387 */ /* 0x0001e60000100a00 */
[----:B0-----:R-:W4:Y:S01]  /*71d80*/  LDL.LU.64 R18, [R1+0x2b20] ;  /* 0x002b200001127983 */ /* 0x001f220000300a00 */
[----:B------:R-:W4:Y:S02]  /*71d90*/  LDL.LU.64 R16, [R1+0x2b18] ;  /* 0x002b180001107983 */ /* 0x000f240000300a00 */
[----:B------:R0:W-:Y:S02]  /*71da0*/  STL [R1+0x2a34], R22 ;  /* 0x002a341601007387 */ /* 0x0001e40000100800 */
[----:B------:R1:W-:Y:S01]  /*71db0*/  STL [R1+0x2a30], R23 ;  /* 0x002a301701007387 */ /* 0x0003e20000100800 */
[----:B------:R-:W2:Y:S01]  /*71dc0*/  LDL.LU R20, [R1+0x720] ;  /* 0x0007200001147983 */ /* 0x000ea20000300800 */
[----:B------:R-:W2:Y:S03]  /*71dd0*/  LDL.LU R21, [R1+0x724] ;  /* 0x0007240001157983 */ /* 0x000ea60000300800 */
[----:B0-----:R-:W2:Y:S01]  /*71de0*/  LDL.LU R22, [R1+0x728] ;  /* 0x0007280001167983 */ /* 0x001ea20000300800 */
[----:B-1----:R-:W2:Y:S01]  /*71df0*/  LDL.LU R23, [R1+0x72c] ;  /* 0x00072c0001177983 */ /* 0x002ea20000300800 */
[C---:B----4-:R-:W-:Y:S11]  /*71e00*/  HMMA.16816.F32.BF16 R16, R4.reuse, R26, R16 ;  /* 0x0000001a0410723c */ /* 0x050ff60000041810 */
[----:B------:R-:W-:Y:S11]  /*71e10*/  @!UPT UIADD3 URZ, URZ, URZ, URZ ;  /* 0x0000003f3f3ff290 */ /* 0x000ff6000fffe03f */
[----:B------:R-:W-:Y:S01]  /*71e20*/  @!UPT UIADD3 URZ, URZ, URZ, URZ ;  /* 0x0000003f3f3ff290 */ /* 0x000fe2000fffe03f */
[----:B------:R-:W-:Y:S01]  /*71e30*/  STL.64 [R1+0x740], R16 ;  /* 0x0007401001007387 */ /* 0x000fe20000100a00 */
[----:B------:R0:W-:Y:S03]  /*71e40*/  STL.64 [R1+0x748], R18 ;  /* 0x0007481201007387 */ /* 0x0001e60000100a00 */
[----:B0-----:R-:W4:Y:S01]  /*71e50*/  LDL.LU.64 R18, [R1+0x2b10] ;  /* 0x002b100001127983 */ /* 0x001f220000300a00 */
[----:B------:R-:W4:Y:S02]  /*71e60*/  LDL.LU.64 R16, [R1+0x2b08] ;  /* 0x002b080001107983 */ /* 0x000f240000300a00 */
[----:B------:R-:W-:Y:S02]  /*71e70*/  STL [R1+0x29f0], R27 ;  /* 0x0029f01b01007387 */ /* 0x000fe40000100800 */
[----:B------:R0:W-:Y:S01]  /*71e80*/  STL [R1+0x2ad0], R26 ;  /* 0x002ad01a01007387 */ /* 0x0001e20000100800 */
[----:B------:R1:W-:Y:S04]  /*71e90*/  STL.64 [R1+0x2ac8], R24 ;  /* 0x002ac81801007387 */ /* 0x0003e80000100a00 */
[----:B0-----:R-:W2:Y:S01]  /*71ea0*/  LDL.64 R26, [R1+0x1c8] ;  /* 0x0001c800011a7983 */ /* 0x001ea20000100a00 */
[----:B----4-:R-:W-:Y:S03]  /*71eb0*/  HMMA.16816.F32.BF16 R4, R4, R14, R16 ;  /* 0x0000000e0404723c */ /* 0x010fe60000041810 */
[----:B--2---:R0:W-:Y:S01]  /*71ec0*/  STL.64 [R1+0x2ae8], R26 ;  /* 0x002ae81a01007387 */ /* 0x0041e20000100a00 */
[----:B-1----:R-:W2:Y:S02]  /*71ed0*/  LDL.LU R24, [R1+0x710] ;  /* 0x0007100001187983 */ /* 0x002ea40000300800 */
[----:B------:R-:W2:Y:S01]  /*71ee0*/  LDL.LU R25, [R1+0x714] ;  /* 0x0007140001197983 */ /* 0x000ea20000300800 */
[----:B0-----:R-:W2:Y:S01]  /*71ef0*/  LDL.LU R26, [R1+0x718] ;  /* 0x00071800011a7983 */ /* 0x001ea20000300800 */
[----:B------:R-:W2:Y:S02]  /*71f00*/  LDL.LU R27, [R1+0x71c] ;  /* 0x00071c00011b7983 */ /* 0x000ea40000300800 */
[----:B------:R-:W2:Y:S11]  /*71f10*/  LDL.LU.64 R18, [R1+0x2b00] ;  /* 0x002b000001127983 */ /* 0x000eb60000300a00 */
[----:B------:R-:W-:Y:S02]  /*71f20*/  @!UPT UIADD3 URZ, URZ, URZ, URZ ;  /* 0x0000003f3f3ff290 */ /* 0x000fe4000fffe03f */
[----:B------:R-:W-:Y:S01]  /*71f30*/  STL.64 [R1+0x730], R4 ;  /* 0x0007300401007387 */ /* 0x000fe20000100a00 */
[----:B------:R0:W-:Y:S04]  /*71f40*/  STL.64 [R1+0x738], R6 ;  /* 0x0007380601007387 */ /* 0x0001e80000100a00 */
[----:B0-----:R-:W4:Y:S01]  /*71f50*/  LDL.LU.64 R6, [R1+0x2af8] ;  /* 0x002af80001067983 */ /* 0x001f220000300a00 */
[----:B------:R-:W4:Y:S01]  /*71f60*/  LDL.LU.64 R4, [R1+0x2af0] ;  /* 0x002af00001047983 */ /* 0x000f220000300a00 */
[----:B---3--:R-:W-:Y:S02]  /*71f70*/  MOV R2, R10 ;  /* 0x0000000a00027202 */ /* 0x008fe40000000f00 */
[----:B------:R-:W-:Y:S01]  /*71f80*/  MOV R0, R11 ;  /* 0x0000000b00007202 */ /* 0x000fe20000000f00 */
[C---:B----4-:R-:W-:Y:S11]  /*71f90*/  HMMA.16816.F32.BF16 R20, R4.reuse, R10, R20 ;  /* 0x0000000a0414723c */ /* 0x050ff60000041814 */
[----:B------:R-:W-:Y:S11]  /*71fa0*/  @!UPT UIADD3 URZ, URZ, URZ, URZ ;  /* 0x0000003f3f3ff290 */ /* 0x000ff6000fffe03f */
[----:B------:R-:W-:Y:S01]  /*71fb0*/  @!UPT UIADD3 URZ, URZ, URZ, URZ ;  /* 0x0000003f3f3ff290 */ /* 0x000fe2000fffe03f */
[----:B------:R-:W-:Y:S01]  /*71fc0*/  STL.64 [R1+0xa30], R20 ;  /* 0x000a301401007387 */ /* 0x000fe20000100a00 */
[----:B------:R-:W-:Y:S02]  /*71fd0*/  STL.64 [R1+0xa38], R22 ;  /* 0x000a381601007387 */ /* 0x000fe40000100a00 */
[----:B------:R-:W3:Y:S02]  /*71fe0*/  LDL.LU R8, [R1+0x6f0] ;  /* 0x0006f00001087983 */ /* 0x000ee40000300800 */
[----:B------:R-:W3:Y:S01]  /*71ff0*/  LDL.LU R9, [R1+0x6f4] ;  /* 0x0006f40001097983 */ /* 0x000ee20000300800 */
[----:B------:R-:W4:Y:S01]  /*72000*/  LDL.LU R10, [R1+0x6f8] ;  /* 0x0006f800010a7983 */ /* 0x000f220000300800 */
[----:B------:R-:W4:Y:S01]  /*72010*/  LDL.LU R11, [R1+0x6fc] ;  /* 0x0006fc00010b7983 */ /* 0x000f220000300800 */
[C---:B--2---:R-:W-:Y:S01]  /*72020*/  HMMA.16816.F32.BF16 R24, R4.reuse, R18, R24 ;  /* 0x000000120418723c */ /* 0x044fe20000041818 */
        /* <DEDUP_REMOVED lines=11> */
[----:B------:R-:W3:Y:S05]  /*720e0*/  LDL.LU R23, [R1+0x6ec] ;  /* 0x0006ec0001177983 */ /* 0x000eea0000300800 */
[----:B------:R-:W-:Y:S01]  /*720f0*/  STL.64 [R1+0xa20], R24 ;  /* 0x000a201801007387 */ /* 0x000fe20000100a00 */
[----:B------:R0:W-:Y:S03]  /*72100*/  STL.64 [R1+0xa28], R26 ;  /* 0x000a281a01007387 */ /* 0x0001e60000100a00 */
[----:B0-----:R-:W2:Y:S01]  /*72110*/  LDL.LU.64 R26, [R1+0x2ae8] ;  /* 0x002ae800011a7983 */ /* 0x001ea20000300a00 */
[----:B------:R-:W4:Y:S02]  /*72120*/  LDL.LU R16, [R1+0x540] ;  /* 0x0005400001107983 */ /* 0x000f240000300800 */
[----:B------:R-:W4:Y:S02]  /*72130*/  LDL.LU R17, [R1+0x544] ;  /* 0x0005440001117983 */ /* 0x000f240000300800 */
[----:B------:R-:W3:Y:S01]  /*72140*/  LDL.LU R18, [R1+0x548] ;  /* 0x0005480001127983 */ /* 0x000ee20000300800 */
[----:B------:R-:W3:Y:S01]  /*72150*/  LDL.LU R19, [R1+0x54c] ;  /* 0x00054c0001137983 */ /* 0x000ee20000300800 */
[----:B--2---:R-:W-:Y:S03]  /*72160*/  HMMA.16816.F32.BF16 R8, R4, R26, R8 ;  /* 0x0000001a0408723c */ /* 0x004fe60000041808 */
[----:B---3--:R0:W-:Y:S01]  /*72170*/  STL.64 [R1+0x2898], R18 ;  /* 0x0028981201007387 */ /* 0x0081e20000100a00 */
[----:B----4-:R1:W-:Y:S01]  /*72180*/  STL.64 [R1+0x2890], R16 ;  /* 0x0028901001007387 */ /* 0x0103e20000100a00 */
[----:B0-----:R-:W-:Y:S01]  /*72190*/  MOV R19, R13 ;  /* 0x0000000d00137202 */ /* 0x001fe20000000f00 */
[----:B------:R-:W-:Y:S01]  /*721a0*/  MOV R13, R27 ;  /* 0x0000001b000d7202 */ /* 0x000fe20000000f00 */
[----:B-1----:R-:W-:Y:S11]  /*721b0*/  MOV R16, R26 ;  /* 0x0000001a00107202 */ /* 0x002ff60000000f00 */
[----:B------:R-:W-:Y:S05]  /*721c0*/  @!UPT UIADD3 URZ, URZ, URZ, URZ ;  /* 0x0000003f3f3ff290 */ /* 0x000fea000fffe03f */
[----:B------:R-:W-:Y:S01]  /*721d0*/  STL.64 [R1+0xa10], R8 ;  /* 0x000a100801007387 */ /* 0x000fe20000100a00 */
[----:B------:R0:W-:Y:S03]  /*721e0*/  STL.64 [R1+0xa18], R10 ;  /* 0x000a180a01007387 */ /* 0x0001e60000100a00 */
[----:B0-----:R-:W2:Y:S01]  /*721f0*/  LDL.LU.64 R10, [R1+0x2ae0] ;  /* 0x002ae000010a7983 */ /* 0x001ea20000300a00 */
[----:B------:R-:W2:Y:S02]  /*72200*/  LDL.LU.64 R8, [R1+0x2ad8] ;  /* 0x002ad80001087983 */ /* 0x000ea40000300a00 */
[----:B------:R-:W3:Y:S02]  /*72210*/  LDL.LU R26, [R1+0x2ad0] ;  /* 0x002ad000011a7983 */ /* 0x000ee40000300800 */
[----:B------:R-:W4:Y:S01]  /*72220*/  LDL.LU.64 R24, [R1+0x2ac8] ;  /* 0x002ac80001187983 */ /* 0x000f220000300a00 */
[----:B------:R-:W-:Y:S01]  /*72230*/  STL.64 [R1+0x2a08], R14 ;  /* 0x002a080e01007387 */ /* 0x000fe20000100a00 */
[----:B------:R0:W-:Y:S03]  /*72240*/  STL.64 [R1+0x2a00], R12 ;  /* 0x002a000c01007387 */ /* 0x0001e60000100a00 */
[----:B0-----:R-:W2:Y:S01]  /*72250*/  LDL.LU R12, [R1+0x640] ;  /* 0x00064000010c7983 */ /* 0x001ea20000300800 */
[----:B------:R-:W2:Y:S02]  /*72260*/  LDL.LU R13, [R1+0x644] ;  /* 0x00064400010d7983 */ /* 0x000ea40000300800 */
[----:B------:R-:W2:Y:S02]  /*72270*/  LDL.LU R14, [R1+0x648] ;  /* 0x00064800010e7983 */ /* 0x000ea40000300800 */
[----:B------:R-:W2:Y:S02]  /*72280*/  LDL.LU R15, [R1+0x64c] ;  /* 0x00064c00010f7983 */ /* 0x000ea40000300800 */
[----:B--2---:R4:W-:Y:S01]  /*72290*/  STL.64 [R1+0x2a18], R14 ;  /* 0x002a180e01007387 */ /* 0x0049e20000100a00 */
[----:B------:R-:W-:Y:S02]  /*722a0*/  STL.64 [R1+0x2a10], R12 ;  /* 0x002a100c01007387 */ /* 0x000fe40000100a00 */
[----:B----4-:R-:W-:Y:S01]  /*722b0*/  IMAD.MOV.U32 R14, RZ, RZ, R25 ;  /* 0x000000ffff0e7224 */ /* 0x010fe200078e0019 */
[----:B------:R-:W-:-:S05]  /*722c0*/  MOV R15, R24 ;  /* 0x00000018000f7202 */ /* 0x000fca0000000f00 */
[----:B------:R0:W-:Y:S04]  /*722d0*/  STL.64 [R1+0x2a70], R14 ;  /* 0x002a700e01007387 */ /* 0x0001e80000100a00 */
[----:B0-----:R-:W2:Y:S01]  /*722e0*/  LDL.64 R14, [R1+0x1b8] ;  /* 0x0001b800010e7983 */ /* 0x001ea20000100a00 */
[----:B------:R-:W-:Y:S01]  /*722f0*/  MOV R18, R28 ;  /* 0x0000001c00127202 */ /* 0x000fe20000000f00 */
[C---:B--2---:R-:W-:Y:S01]  /*72300*/  HMMA.16816.F32.BF16 R8, R4.reuse, R14, R8 ;  /* 0x0000000e0408723c */ /* 0x044fe20000041808 */
[----:B------:R-:W-:Y:S11]  /*72310*/  MOV R17, R15 ;  /* 0x0000000f00117202 */ /* 0x000ff60000000f00 */
[----:B------:R-:W-:Y:S11]  /*72320*/  @!UPT UIADD3 URZ, URZ, URZ, URZ ;  /* 0x0000003f3f3ff290 */ /* 0x000ff6000fffe03f */
[----:B------:R-:W-:Y:S01]  /*72330*/  STL.64 [R1+0xa00], R8 ;  /* 0x000a000801007387 */ /* 0x000fe20000100a00 */
[----:B------:R0:W-:Y:S03]  /*72340*/  STL.64 [R1+0xa08], R10 ;  /* 0x000a080a01007387 */ /* 0x0001e60000100a00 */
[----:B0-----:R-:W2:Y:S01]  /*72350*/  LDL.LU.64 R10, [R1+0x2ac0] ;  /* 0x002ac000010a7983 */ /* 0x001ea20000300a00 */
[----:B------:R0:W-:Y:S02]  /*72360*/  STL.64 [R1+0x2a50], R18 ;  /* 0x002a501201007387 */ /* 0x0001e40000100a00 */
[----:B------:R-:W-:Y:S01]  /*72370*/  STL.64 [R1+0x2a48], R16 ;  /* 0x002a481001007387 */ /* 0x000fe20000100a00 */
[----:B0-----:R-:W4:Y:S01]  /*72380*/  LDL.64 R18, [R1+0x148] ;  /* 0x0001480001127983 */ /* 0x001f220000100a00 */
[----:B------:R-:W-:Y:S02]  /*72390*/  MOV R24, R14 ;  /* 0x0000000e00187202 */ /* 0x000fe40000000f00 */
[C---:B--2---:R-:W-:Y:S01]  /*723a0*/  HMMA.16816.F32.BF16 R12, R4.reuse, R10, R20 ;  /* 0x0000000a040c723c */ /* 0x044fe20000041814 */
[----:B------:R-:W-:Y:S01]  /*723b0*/  IMAD.MOV.U32 R25, RZ, RZ, R11 ;  /* 0x000000ffff197224 */ /* 0x000fe200078e000b */
[----:B------:R-:W-:Y:S01]  /*723c0*/  MOV R28, R10 ;  /* 0x0000000a001c7202 */ /* 0x000fe20000000f00 */
[----:B----4-:R-:W-:Y:S11]  /*723d0*/  STL.64 [R1+0x2a68], R18 ;  /* 0x002a681201007387 */ /* 0x010ff60000100a00 */
[----:B------:R-:W-:Y:S09]  /*723e0*/  @!UPT UIADD3 URZ, URZ, URZ, URZ ;  /* 0x0000003f3f3ff290 */ /* 0x000ff2000fffe03f */
[----:B------:R-:W-:Y:S01]  /*723f0*/  STL.64 [R1+0x9f0], R12 ;  /* 0x0009f00c01007387 */ /* 0x000fe20000100a00 */
[----:B------:R-:W-:Y:S02]  /*72400*/  STL.64 [R1+0x9f8], R14 ;  /* 0x0009f80e01007387 */ /* 0x000fe40000100a00 */
[----:B------:R-:W2:Y:S02]  /*72410*/  LDL.LU R8, [R1+0x6d0] ;  /* 0x0006d00001087983 */ /* 0x000ea40000300800 */
[----:B------:R-:W2:Y:S01]  /*72420*/  LDL.LU R9, [R1+0x6d4] ;  /* 0x0006d40001097983 */ /* 0x000ea20000300800 */
[----:B------:R-:W2:Y:S01]  /*72430*/  LDL.LU R10, [R1+0x6d8] ;  /* 0x0006d800010a7983 */ /* 0x000ea20000300800 */
[----:B------:R-:W2:Y:S02]  /*72440*/  LDL.LU R11, [R1+0x6dc] ;  /* 0x0006dc00010b7983 */ /* 0x000ea40000300800 */
[----:B---3--:R0:W-:Y:S02]  /*72450*/  STL [R1+0x2aa8], R26 ;  /* 0x002aa81a01007387 */ /* 0x0081e40000100800 */
[----:B------:R-:W-:Y:S01]  /*72460*/  STL.64 [R1+0x2aa0], R24 ;  /* 0x002aa01801007387 */ /* 0x000fe20000100a00 */
[----:B0-----:R-:W3:Y:S04]  /*72470*/  LDL.64 R26, [R1+0x188] ;  /* 0x00018800011a7983 */ /* 0x001ee80000100a00 */
[----:B---3--:R0:W-:Y:S04]  /*72480*/  STL.64 [R1+0x2ab8], R26 ;  /* 0x002ab81a01007387 */ /* 0x0081e80000100a00 */
[----:B0-----:R-:W2:Y:S01]  /*72490*/  LDL.64 R26, [R1+0x198] ;  /* 0x00019800011a7983 */ /* 0x001ea20000100a00 */
[----:B------:R-:W3:Y:S02]  /*724a0*/  LDL.LU R12, [R1+0x690] ;  /* 0x00069000010c7983 */ /* 0x000ee40000300800 */
[----:B------:R-:W3:Y:S02]  /*724b0*/  LDL.LU R13, [R1+0x694] ;  /* 0x00069400010d7983 */ /* 0x000ee40000300800 */
[----:B------:R-:W4:Y:S01]  /*724c0*/  LDL.LU R14, [R1+0x698] ;  /* 0x00069800010e7983 */ /* 0x000f220000300800 */
[----:B------:R-:W4:Y:S01]  /*724d0*/  LDL.LU R15, [R1+0x69c] ;  /* 0x00069c00010f7983 */ /* 0x000f220000300800 */
[----:B------:R-:W2:Y:S02]  /*724e0*/  LDL.LU R20, [R1+0x6a0] ;  /* 0x0006a00001147983 */ /* 0x000ea40000300800 */
[----:B------:R-:W2:Y:S02]  /*724f0*/  LDL.LU R21, [R1+0x6a4] ;  /* 0x0006a40001157983 */ /* 0x000ea40000300800 */
[----:B------:R-:W2:Y:S01]  /*72500*/  LDL.LU R22, [R1+0x6a8] ;  /* 0x0006a80001167983 */ /* 0x000ea20000300800 */
[----:B------:R-:W2:Y:S04]  /*72510*/  LDL.LU R23, [R1+0x6ac] ;  /* 0x0006ac0001177983 */ /* 0x000ea80000300800 */
[----:B--2---:R0:W-:Y:S01]  /*72520*/  STL.64 [R1+0x2a90], R22 ;  /* 0x002a901601007387 */ /* 0x0041e20000100a00 */
[----:B------:R1:W-:Y:S03]  /*72530*/  STL.64 [R1+0x2a88], R20 ;  /* 0x002a881401007387 */ /* 0x0003e60000100a00 */
[----:B0-----:R-:W2:Y:S01]  /*72540*/  LDL.64 R22, [R1+0x178] ;  /* 0x0001780001167983 */ /* 0x001ea20000100a00 */
[----:B------:R-:W-:Y:S03]  /*72550*/  HMMA.16816.F32.BF16 R8, R4, R26, R8 ;  /* 0x0000001a0408723c */ /* 0x000fe60000041808 */
[----:B--2---:R0:W-:Y:S01]  /*72560*/  STL.64 [R1+0x2ab0], R22 ;  /* 0x002ab01601007387 */ /* 0x0041e20000100a00 */
[----:B-1----:R-:W2:Y:S02]  /*72570*/  LDL.LU R20, [R1+0x6c0] ;  /* 0x0006c00001147983 */ /* 0x002ea40000300800 */
[----:B------:R-:W2:Y:S01]  /*72580*/  LDL.LU R21, [R1+0x6c4] ;  /* 0x0006c40001157983 */ /* 0x000ea20000300800 */
[----:B0-----:R-:W2:Y:S01]  /*72590*/  LDL.LU R22, [R1+0x6c8] ;  /* 0x0006c80001167983 */ /* 0x001ea20000300800 */
[----:B------:R-:W2:Y:S02]  /*725a0*/  LDL.LU R23, [R1+0x6cc] ;  /* 0x0006cc0001177983 */ /* 0x000ea40000300800 */
[----:B----4-:R0:W-:Y:S02]  /*725b0*/  STL.64 [R1+0x2a80], R14 ;  /* 0x002a800e01007387 */ /* 0x0101e40000100a00 */
[----:B---3--:R1:W-:Y:S01]  /*725c0*/  STL.64 [R1+0x2a78], R12 ;  /* 0x002a780c01007387 */ /* 0x0083e20000100a00 */
[----:B0-----:R-:W3:Y:S01]  /*725d0*/  LDL.64 R14, [R1+0x168] ;  /* 0x00016800010e7983 */ /* 0x001ee20000100a00 */
[----:B------:R-:W-:-:S03]  /*725e0*/  MOV R29, R27 ;  /* 0x0000001b001d7202 */ /* 0x000fc60000000f00 */
[----:B---3--:R0:W-:Y:S01]  /*725f0*/  STL.64 [R1+0x2a98], R14 ;  /* 0x002a980e01007387 */ /* 0x0081e20000100a00 */
[----:B-1----:R-:W3:Y:S02]  /*72600*/  LDL.LU R12, [R1+0x6b0] ;  /* 0x0006b000010c7983 */ /* 0x002ee40000300800 */
[----:B------:R-:W3:Y:S01]  /*72610*/  LDL.LU R13, [R1+0x6b4] ;  /* 0x0006b400010d7983 */ /* 0x000ee20000300800 */
[----:B0-----:R-:W3:Y:S01]  /*72620*/  LDL.LU R14, [R1+0x6b8] ;  /* 0x0006b800010e7983 */ /* 0x001ee20000300800 */
[----:B------:R-:W3:Y:S02]  /*72630*/  LDL.LU R15, [R1+0x6bc] ;  /* 0x0006bc00010f7983 */ /* 0x000ee40000300800 */
[----:B------:R-:W4:Y:S02]  /*72640*/  LDL.64 R18, [R1+0x158] ;  /* 0x0001580001127983 */ /* 0x000f240000100a00 */
[----:B------:R0:W-:Y:S01]  /*72650*/  STL.64 [R1+0x9e0], R8 ;  /* 0x0009e00801007387 */ /* 0x0001e20000100a00 */
[----:B------:R-:W-:Y:S01]  /*72660*/  STL.64 [R1+0x9e8], R10 ;  /* 0x0009e80a01007387 */ /* 0x000fe20000100a00 */
[----:B0-----:R-:W-:-:S03]  /*72670*/  MOV R8, R26 ;  /* 0x0000001a00087202 */ /* 0x001fc60000000f00 */
[----:B------:R-:W2:Y:S02]  /*72680*/  LDL.LU.64 R26, [R1+0x2ab8] ;  /* 0x002ab800011a7983 */ /* 0x000ea40000300a00 */
[C---:B--2---:R-:W-:Y:S01]  /*72690*/  HMMA.16816.F32.BF16 R20, R4.reuse, R26, R20 ;  /* 0x0000001a0414723c */ /* 0x044fe20000041814 */
[----:B------:R-:W-:Y:S11]  /*726a0*/  MOV R9, R26 ;  /* 0x0000001a00097202 */ /* 0x000ff60000000f00 */
[----:B------:R-:W-:Y:S11]  /*726b0*/  @!UPT UIADD3 URZ, URZ, URZ, URZ ;  /* 0x0000003f3f3ff290 */ /* 0x000ff6000fffe03f */
[----:B------:R-:W-:Y:S01]  /*726c0*/  STL.64 [R1+0x9d0], R20 ;  /* 0x0009d01401007387 */ /* 0x000fe20000100a00 */
[----:B------:R0:W-:Y:S03]  /*726d0*/  STL.64 [R1+0x9d8], R22 ;  /* 0x0009d81601007387 */ /* 0x0001e60000100a00 */
[----:B0-----:R-:W3:Y:S01]  /*726e0*/  LDL.LU.64 R22, [R1+0x2ab0] ;  /* 0x002ab00001167983 */ /* 0x001ee20000300a00 */
[----:B------:R-:W2:Y:S02]  /*726f0*/  LDL.LU R26, [R1+0x2aa8] ;  /* 0x002aa800011a7983 */ /* 0x000ea40000300800 */
[----:B------:R-:W3:Y:S01]  /*72700*/  LDL.LU.64 R24, [R1+0x2aa0] ;  /* 0x002aa00001187983 */ /* 0x000ee20000300a00 */
        /* <DEDUP_REMOVED lines=11> */
[----:B------:R-:W3:Y:S02]  /*727c0*/  LDL.LU R26, [R1+0x678] ;  /* 0x00067800011a7983 */ /* 0x000ee40000300800 */
[----:B------:R-:W3:Y:S01]  /*727d0*/  LDL.LU R27, [R1+0x67c] ;  /* 0x00067c00011b7983 */ /* 0x000ee20000300800 */
        /* <DEDUP_REMOVED lines=20> */
[----:B------:R-:W4:Y:S01]  /*72920*/  LDL.LU.64 R14, [R1+0x2a80] ;  /* 0x002a8000010e7983 */ /* 0x000f220000300a00 */
[----:B------:R-:W4:Y:S02]  /*72930*/  LDL.LU.64 R12, [R1+0x2a78] ;  /* 0x002a7800010c7983 */ /* 0x000f240000300a00 */
[C---:B----4-:R-:W-:Y:S11]  /*72940*/  HMMA.16816.F32.BF16 R12, R4.reuse, R18, R12 ;  /* 0x00000012040c723c */ /* 0x050ff6000004180c */
[----:B------:R-:W-:Y:S11]  /*72950*/  @!UPT UIADD3 URZ, URZ, URZ, URZ ;  /* 0x0000003f3f3ff290 */ /* 0x000ff6000fffe03f */
[----:B------:R-:W-:Y:S01]  /*72960*/  @!UPT UIADD3 URZ, URZ, URZ, URZ ;  /* 0x0000003f3f3ff290 */ /* 0x000fe2000fffe03f */
[----:B------:R0:W-:Y:S01]  /*72970*/  STL.64 [R1+0x720], R12 ;  /* 0x0007200c01007387 */ /* 0x0001e20000100a00 */
[----:B------:R1:W-:Y:S01]  /*72980*/  STL.64 [R1+0x728], R14 ;  /* 0x0007280e01007387 */ /* 0x0003e20000100a00 */
[----:B0-----:R-:W-:Y:S02]  /*72990*/  MOV R13, R18 ;  /* 0x00000012000d7202 */ /* 0x001fe40000000f00 */
[----:B-1----:R-:W3:Y:S01]  /*729a0*/  LDL.LU.64 R14, [R1+0x2a70] ;  /* 0x002a7000010e7983 */ /* 0x002ee20000300a00 */
[----:B------:R-:W-:Y:S02]  /*729b0*/  MOV R12, R19 ;  /* 0x00000013000c7202 */ /* 0x000fe40000000f00 */
        /* <DEDUP_REMOVED lines=10> */
[----:B------:R-:W4:Y:S01]  /*72a60*/  LDL.LU.64 R16, [R1+0x2a48] ;  /* 0x002a480001107983 */ /* 0x000f220000300a00 */
[----:B--2---:R-:W-:Y:S11]  /*72a70*/  HMMA.16816.F32.BF16 R24, R4, R18, R24 ;  /* 0x000000120418723c */ /* 0x004ff60000041818 */
[----:B------:R-:W-:Y:S11]  /*72a80*/  @!UPT UIADD3 URZ, URZ, URZ, URZ ;  /* 0x0000003f3f3ff290 */ /* 0x000ff6000fffe03f */
[----:B------:R-:W-:Y:S01]  /*72a90*/  @!UPT UIADD3 URZ, URZ, URZ, URZ ;  /* 0x0000003f3f3ff290 */ /* 0x000fe2000fffe03f */
[----:B------:R-:W-:Y:S01]  /*72aa0*/  STL.64 [R1+0x700], R24 ;  /* 0x0007001801007387 */ /* 0x000fe20000100a00 */
[----:B------:R0:W-:Y:S03]  /*72ab0*/  STL.64 [R1+0x708], R26 ;  /* 0x0007081a01007387 */ /* 0x0001e60000100a00 */
[----:B0-----:R-:W3:Y:S01]  /*72ac0*/  LDL.LU.64 R26, [R1+0x2a40] ;  /* 0x002a4000011a7983 */ /* 0x001ee20000300a00 */
[----:B------:R-:W3:Y:S02]  /*72ad0*/  LDL.LU.64 R24, [R1+0x2a38] ;  /* 0x002a380001187983 */ /* 0x000ee40000300a00 */
[----:B------:R0:W-:Y:S02]  /*72ae0*/  STL.64 [R1+0x28a8], R18 ;  /* 0x0028a81201007387 */ /* 0x0001e40000100a00 */
[----:B0-----:R-:W-:Y:S02]  /*72af0*/  MOV R18, R22 ;  /* 0x0000001600127202 */ /* 0x001fe40000000f00 */
[----:B------:R-:W-:Y:S01]  /*72b00*/  MOV R19, R23 ;  /* 0x0000001700137202 */ /* 0x000fe20000000f00 */
[----:B------:R-:W2:Y:S01]  /*72b10*/  LDL.LU R22, [R1+0x2a34] ;  /* 0x002a340001167983 */ /* 0x000ea20000300800 */
[----:B------:R-:W2:Y:S03]  /*72b20*/  LDL.LU R23, [R1+0x2a30] ;  /* 0x002a300001177983 */ /* 0x000ea60000300800 */
[----:B------:R0:W-:Y:S02]  /*72b30*/  STL.64 [R1+0x28c0], R18 ;  /* 0x0028c01201007387 */ /* 0x0001e40000100a00 */
[----:B0-----:R-:W-:Y:S01]  /*72b40*/  MOV R18, R13 ;  /* 0x0000000d00127202 */ /* 0x001fe20000000f00 */
[----:B------:R-:W-:-:S05]  /*72b50*/  IMAD.MOV.U32 R19, RZ, RZ, R12 ;  /* 0x000000ffff137224 */ /* 0x000fca00078e000c */
[----:B------:R-:W-:Y:S01]  /*72b60*/  STL.64 [R1+0x28d8], R18 ;  /* 0x0028d81201007387 */ /* 0x000fe20000100a00 */
[C---:B---3--:R-:W-:Y:S03]  /*72b70*/  HMMA.16816.F32.BF16 R12, R4.reuse, R14, R24 ;  /* 0x0000000e040c723c */ /* 0x048fe60000041818 */
[----:B------:R-:W3:Y:S01]  /*72b80*/  LDL.LU.64 R26, [R1+0x2a28] ;  /* 0x002a2800011a7983 */ /* 0x000ee20000300a00 */
        /* <DEDUP_REMOVED lines=8> */
[----:B--2---:R-:W-:Y:S11]  /*72c10*/  HMMA.16816.F32.BF16 R12, R4, R22, R12 ;  /* 0x00000016040c723c */ /* 0x004ff6000004180c */
[----:B------:R-:W-:Y:S11]  /*72c20*/  @!UPT UIADD3 URZ, URZ, URZ, URZ ;  /* 0x0000003f3f3ff290 */ /* 0x000ff6000fffe03f */
[----:B------:R-:W-:Y:S01]  /*72c30*/  @!UPT UIADD3 URZ, URZ, URZ, URZ ;  /* 0x0000003f3f3ff290 */ /* 0x000fe2000fffe03f */
[----:B------:R-:W-:Y:S01]  /*72c40*/  STL.64 [R1+0x6e0], R12 ;  /* 0x0006e00c01007387 */ /* 0x000fe20000100a00 */
[----:B------:R0:W-:Y:S03]  /*72c50*/  STL.64 [R1+0x6e8], R14 ;  /* 0x0006e80e01007387 */ /* 0x0001e60000100a00 */
[----:B0-----:R-:W2:Y:S01]  /*72c60*/  LDL.LU.64 R14, [R1+0x2a08] ;  /* 0x002a0800010e7983 */ /* 0x001ea20000300a00 */
[----:B------:R-:W2:Y:S02]  /*72c70*/  LDL.LU.64 R12, [R1+0x2a00] ;  /* 0x002a0000010c7983 */ /* 0x000ea40000300a00 */
[----:B------:R-:W-:Y:S02]  /*72c80*/  STL.64 [R1+0x28f0], R18 ;  /* 0x0028f01201007387 */ /* 0x000fe40000100a00 */
[----:B------:R0:W-:Y:S01]  /*72c90*/  STL.64 [R1+0x28a0], R22 ;  /* 0x0028a01601007387 */ /* 0x0001e20000100a00 */
[----:B------:R-:W2:Y:S01]  /*72ca0*/  LDL.LU R20, [R1+0x560] ;  /* 0x0005600001147983 */ /* 0x000ea20000300800 */
[----:B------:R-:W2:Y:S03]  /*72cb0*/  LDL.LU R21, [R1+0x564] ;  /* 0x0005640001157983 */ /* 0x000ea60000300800 */
[----:B0-----:R-:W2:Y:S01]  /*72cc0*/  LDL.LU R22, [R1+0x568] ;  /* 0x0005680001167983 */ /* 0x001ea20000300800 */
[----:B------:R-:W2:Y:S01]  /*72cd0*/  LDL.LU R23, [R1+0x56c] ;  /* 0x00056c0001177983 */ /* 0x000ea20000300800 */
[----:B------:R-:W-:-:S02]  /*72ce0*/  MOV R18, R10 ;  /* 0x0000000a00127202 */ /* 0x000fc40000000f00 */
[----:B------:R-:W-:Y:S01]  /*72cf0*/  MOV R19, R11 ;  /* 0x0000000b00137202 */ /* 0x000fe20000000f00 */
[----:B------:R-:W3:Y:S01]  /*72d00*/  LDL.LU R10, [R1+0x29fc] ;  /* 0x0029fc00010a7983 */ /* 0x000ee20000300800 */
[----:B------:R-:W3:Y:S03]  /*72d10*/  LDL.LU R11, [R1+0x29f8] ;  /* 0x0029f800010b7983 */ /* 0x000ee60000300800 */
[----:B------:R-:W-:Y:S04]  /*72d20*/  STL.64 [R1+0x2908], R18 ;  /* 0x0029081201007387 */ /* 0x000fe80000100a00 */
[----:B--2---:R-:W-:Y:S01]  /*72d30*/  STL.64 [R1+0x28b8], R22 ;  /* 0x0028b81601007387 */ /* 0x004fe20000100a00 */
[----:B------:R0:W-:Y:S03]  /*72d40*/  STL.64 [R1+0x28b0], R20 ;  /* 0x0028b01401007387 */ /* 0x0001e60000100a00 */
[----:B0-----:R-:W2:Y:S01]  /*72d50*/  LDL.LU R20, [R1+0x570] ;  /* 0x0005700001147983 */ /* 0x001ea20000300800 */
[----:B------:R-:W2:Y:S02]  /*72d60*/  LDL.LU R21, [R1+0x574] ;  /* 0x0005740001157983 */ /* 0x000ea40000300800 */
[----:B------:R-:W2:Y:S02]  /*72d70*/  LDL.LU R22, [R1+0x578] ;  /* 0x0005780001167983 */ /* 0x000ea40000300800 */
[----:B------:R-:W2:Y:S02]  /*72d80*/  LDL.LU R23, [R1+0x57c] ;  /* 0x00057c0001177983 */ /* 0x000ea40000300800 */
[----:B------:R-:W-:Y:S01]  /*72d90*/  IMAD.MOV.U32 R18, RZ, RZ, R9 ;  /* 0x000000ffff127224 */ /* 0x000fe200078e0009 */
[----:B---3--:R-:W-:Y:S01]  /*72da0*/  MOV R19, R27 ;  /* 0x0000001b00137202 */ /* 0x008fe20000000f00 */
[----:B------:R-:W3:Y:S01]  /*72db0*/  LDL.LU R9, [R1+0x29f4] ;  /* 0x0029f40001097983 */ /* 0x000ee20000300800 */
[----:B------:R-:W3:Y:S03]  /*72dc0*/  LDL.LU R27, [R1+0x29f0] ;  /* 0x0029f000011b7983 */ /* 0x000ee60000300800 */
[----:B------:R-:W-:Y:S04]  /*72dd0*/  STL.64 [R1+0x2920], R18 ;  /* 0x0029201201007387 */ /* 0x000fe80000100a00 */
[----:B--2---:R-:W-:Y:S01]  /*72de0*/  STL.64 [R1+0x28d0], R22 ;  /* 0x0028d01601007387 */ /* 0x004fe20000100a00 */
[----:B------:R0:W-:Y:S03]  /*72df0*/  STL.64 [R1+0x28c8], R20 ;  /* 0x0028c81401007387 */ /* 0x0001e60000100a00 */
[----:B0-----:R-:W2:Y:S01]  /*72e00*/  LDL.LU R20, [R1+0x580] ;  /* 0x0005800001147983 */ /* 0x001ea20000300800 */
[----:B------:R-:W-:Y:S01]  /*72e10*/  MOV R21, R11 ;  /* 0x0000000b00157202 */ /* 0x000fe20000000f00 */
[----:B------:R-:W-:Y:S01]  /*72e20*/  IMAD.MOV.U32 R18, RZ, RZ, R8 ;  /* 0x000000ffff127224 */ /* 0x000fe200078e0008 */
[----:B------:R-:W-:Y:S01]  /*72e30*/  MOV R19, R29 ;  /* 0x0000001d00137202 */ /* 0x000fe20000000f00 */
[----:B------:R-:W4:Y:S01]  /*72e40*/  LDL.LU R11, [R1+0x29ec] ;  /* 0x0029ec00010b7983 */ /* 0x000f220000300800 */
[----:B------:R-:W-:-:S02]  /*72e50*/  MOV R22, R10 ;  /* 0x0000000a00167202 */ /* 0x000fc40000000f00 */
[----:B---3--:R-:W-:Y:S01]  /*72e60*/  MOV R23, R9 ;  /* 0x0000000900177202 */ /* 0x008fe20000000f00 */
[----:B------:R-:W3:Y:S01]  /*72e70*/  LDL.LU R10, [R1+0x29e8] ;  /* 0x0029e800010a7983 */ /* 0x000ee20000300800 */
[----:B------:R-:W3:Y:S01]  /*72e80*/  LDL.LU R9, [R1+0x29e4] ;  /* 0x0029e40001097983 */ /* 0x000ee20000300800 */
[----:B------:R-:W3:Y:S02]  /*72e90*/  LDL.LU R8, [R1+0x29e0] ;  /* 0x0029e00001087983 */ /* 0x000ee40000300800 */
[----:B------:R-:W-:Y:S02]  /*72ea0*/  STL.64 [R1+0x2938], R18 ;  /* 0x0029381201007387 */ /* 0x000fe40000100a00 */
[----:B------:R-:W-:Y:S01]  /*72eb0*/  STL.64 [R1+0x28e8], R22 ;  /* 0x0028e81601007387 */ /* 0x000fe20000100a00 */
[----:B--2---:R0:W-:Y:S04]  /*72ec0*/  STL.64 [R1+0x28e0], R20 ;  /* 0x0028e01401007387 */ /* 0x0041e80000100a00 */
[----:B0-----:R-:W2:Y:S01]  /*72ed0*/  LDL.LU R20, [R1+0x590] ;  /* 0x0005900001147983 */ /* 0x001ea20000300800 */
[----:B------:R-:W2:Y:S02]  /*72ee0*/  LDL.LU R21, [R1+0x594] ;  /* 0x0005940001157983 */ /* 0x000ea40000300800 */
[----:B------:R-:W2:Y:S02]  /*72ef0*/  LDL.LU R22, [R1+0x598] ;  /* 0x0005980001167983 */ /* 0x000ea40000300800 */
[----:B------:R-:W2:Y:S01]  /*72f00*/  LDL.LU R23, [R1+0x59c] ;  /* 0x00059c0001177983 */ /* 0x000ea20000300800 */
[----:B------:R-:W-:-:S02]  /*72f10*/  MOV R18, R28 ;  /* 0x0000001c00127202 */ /* 0x000fc40000000f00 */
[----:B------:R-:W-:-:S05]  /*72f20*/  MOV R19, R25 ;  /* 0x0000001900137202 */ /* 0x000fca0000000f00 */
[----:B------:R0:W-:Y:S02]  /*72f30*/  STL.64 [R1+0x2950], R18 ;  /* 0x0029501201007387 */ /* 0x0001e40000100a00 */
[----:B0-----:R-:W-:Y:S01]  /*72f40*/  MOV R18, R24 ;  /* 0x0000001800127202 */ /* 0x001fe20000000f00 */
[----:B----4-:R-:W-:-:S05]  /*72f50*/  IMAD.MOV.U32 R19, RZ, RZ, R17 ;  /* 0x000000ffff137224 */ /* 0x010fca00078e0011 */
[----:B------:R0:W-:Y:S02]  /*72f60*/  STL.64 [R1+0x2968], R18 ;  /* 0x0029681201007387 */ /* 0x0001e40000100a00 */
[----:B0-----:R-:W-:Y:S01]  /*72f70*/  IMAD.MOV.U32 R18, RZ, RZ, R16 ;  /* 0x000000ffff127224 */ /* 0x001fe200078e0010 */
[----:B------:R-:W-:Y:S01]  /*72f80*/  MOV R19, R13 ;  /* 0x0000000d00137202 */ /* 0x000fe20000000f00 */
[----:B--2---:R3:W-:Y:S01]  /*72f90*/  STL.64 [R1+0x2900], R22 ;  /* 0x0029001601007387 */ /* 0x0047e20000100a00 */
[----:B------:R0:W-:Y:S01]  /*72fa0*/  STL.64 [R1+0x28f8], R20 ;  /* 0x0028f81401007387 */ /* 0x0001e20000100a00 */
[----:B---3--:R-:W-:Y:S02]  /*72fb0*/  MOV R22, R10 ;  /* 0x0000000a00167202 */ /* 0x008fe40000000f00 */
[----:B0-----:R-:W-:Y:S02]  /*72fc0*/  MOV R20, R8 ;  /* 0x0000000800147202 */ /* 0x001fe40000000f00 */
[----:B------:R-:W-:Y:S01]  /*72fd0*/  MOV R21, R9 ;  /* 0x0000000900157202 */ /* 0x000fe20000000f00 */
[----:B------:R-:W2:Y:S01]  /*72fe0*/  LDL.LU R8, [R1+0x29dc] ;  /* 0x0029dc0001087983 */ /* 0x000ea20000300800 */
[----:B------:R-:W-:Y:S01]  /*72ff0*/  MOV R23, R11 ;  /* 0x0000000b00177202 */ /* 0x000fe20000000f00 */
[----:B------:R-:W3:Y:S02]  /*73000*/  LDL.LU R9, [R1+0x29d8] ;  /* 0x0029d80001097983 */ /* 0x000ee40000300800 */
[----:B------:R-:W4:Y:S01]  /*73010*/  LDL.LU R10, [R1+0x29d4] ;  /* 0x0029d400010a7983 */ /* 0x000f220000300800 */
[----:B------:R-:W2:Y:S01]  /*73020*/  LDL.LU R11, [R1+0x29d0] ;  /* 0x0029d000010b7983 */ /* 0x000ea20000300800 */
[----:B------:R-:W-:Y:S02]  /*73030*/  STL.64 [R1+0x2980], R18 ;  /* 0x0029801201007387 */ /* 0x000fe40000100a00 */
[----:B------:R-:W-:Y:S02]  /*73040*/  STL.64 [R1+0x2918], R22 ;  /* 0x0029181601007387 */ /* 0x000fe40000100a00 */
[----:B------:R0:W-:Y:S02]  /*73050*/  STL.64 [R1+0x2910], R20 ;  /* 0x0029101401007387 */ /* 0x0001e40000100a00 */
[----:B0-----:R-:W2:Y:S01]  /*73060*/  LDL.LU R20, [R1+0x5b0] ;  /* 0x0005b00001147983 */ /* 0x001ea20000300800 */
[----:B------:R-:W2:Y:S02]  /*73070*/  LDL.LU R21, [R1+0x5b4] ;  /* 0x0005b40001157983 */ /* 0x000ea40000300800 */
[----:B------:R-:W2:Y:S02]  /*73080*/  LDL.LU R22, [R1+0x5b8] ;  /* 0x0005b80001167983 */ /* 0x000ea40000300800 */
[----:B------:R-:W2:Y:S01]  /*73090*/  LDL.LU R23, [R1+0x5bc] ;  /* 0x0005bc0001177983 */ /* 0x000ea20000300800 */
[----:B------:R-:W-:-:S02]  /*730a0*/  MOV R18, R12 ;  /* 0x0000000c00127202 */ /* 0x000fc40000000f00 */
[----:B------:R-:W-:-:S05]  /*730b0*/  MOV R19, R3 ;  /* 0x0000000300137202 */ /* 0x000fca0000000f00 */
[----:B------:R-:W-:Y:S04]  /*730c0*/  STL.64 [R1+0x2998], R18 ;  /* 0x0029981201007387 */ /* 0x000fe80000100a00 */
[----:B--2---:R3:W-:Y:S01]  /*730d0*/  STL.64 [R1+0x2930], R22 ;  /* 0x0029301601007387 */ /* 0x0047e20000100a00 */
[----:B------:R0:W-:Y:S01]  /*730e0*/  STL.64 [R1+0x2928], R20 ;  /* 0x0029281401007387 */ /* 0x0001e20000100a00 */
[----:B---3--:R-:W-:Y:S02]  /*730f0*/  MOV R22, R9 ;  /* 0x0000000900167202 */ /* 0x008fe40000000f00 */
[----:B------:R-:W-:Y:S02]  /*73100*/  MOV R23, R8 ;  /* 0x0000000800177202 */ /* 0x000fe40000000f00 */
[----:B0-----:R-:W-:Y:S01]  /*73110*/  MOV R20, R11 ;  /* 0x0000000b00147202 */ /* 0x001fe20000000f00 */
[----:B----4-:R-:W-:Y:S01]  /*73120*/  IMAD.MOV.U32 R21, RZ, RZ, R10 ;  /* 0x000000ffff157224 */ /* 0x010fe200078e000a */
        /* <DEDUP_REMOVED lines=22> */
[----:B--2---:R-:W-:Y:S01]  /*73290*/  HMMA.16816.F32.BF16 R8, R4, R26, R8 ;  /* 0x0000001a0408723c */ /* 0x004fe20000041808 */
[----:B----4-:R-:W-:Y:S01]  /*732a0*/  STL.64 [R1+0x2990], R22 ;  /* 0x0029901601007387 */ /* 0x010fe20000100a00 */
        /* <DEDUP_REMOVED lines=14> */
[----:B------:R-:W3:Y:S01]  /*73390*/  LDL.LU.64 R8, [R1+0x29c0] ;  /* 0x0029c00001087983 */ /* 0x000ee20000300a00 */
[----:B------:R-:W-:-:S02]  /*733a0*/  MOV R18, R2 ;  /* 0x0000000200127202 */ /* 0x000fc40000000f00 */
[----:B------:R-:W-:Y:S01]  /*733b0*/  MOV R19, R0 ;  /* 0x0000000000137202 */ /* 0x000fe20000000f00 */
[----:B---3--:R-:W-:Y:S01]  /*733c0*/  HMMA.16816.F32.BF16 R4, R4, R14, R8 ;  /* 0x0000000e0404723c */ /* 0x008fe20000041808 */
[----:B------:R-:W2:Y:S01]  /*733d0*/  LDL.LU.64 R10, [R1+0x29b8] ;  /* 0x0029b800010a7983 */ /* 0x000ea20000300a00 */
[----:B------:R-:W2:Y:S02]  /*733e0*/  LDL.LU.64 R8, [R1+0x29b0] ;  /* 0x0029b00001087983 */ /* 0x000ea40000300a00 */
[----:B------:R0:W-:Y:S02]  /*733f0*/  STL.64 [R1+0x2888], R14 ;  /* 0x0028880e01007387 */ /* 0x0001e40000100a00 */
[----:B------:R-:W3:Y:S11]  /*73400*/  LDL.LU R12, [R1+0x550] ;  /* 0x00055000010c7983 */ /* 0x000ef60000300800 */
[----:B------:R-:W-:Y:S06]  /*73410*/  @!UPT UIADD3 URZ, URZ, URZ, URZ ;  /* 0x0000003f3f3ff290 */ /* 0x000fec000fffe03f */
[----:B------:R-:W-:Y:S01]  /*73420*/  STL.64 [R1+0x6c0], R4 ;  /* 0x0006c00401007387 */ /* 0x000fe20000100a00 */
[----:B------:R1:W-:Y:S02]  /*73430*/  STL.64 [R1+0x6c8], R6 ;  /* 0x0006c80601007387 */ /* 0x0003e40000100a00 */
[----:B------:R-:W3:Y:S02]  /*73440*/  LDL.LU R13, [R1+0x554] ;  /* 0x00055400010d7983 */ /* 0x000ee40000300800 */
[----:B0-----:R-:W3:Y:S01]  /*73450*/  LDL.LU R14, [R1+0x558] ;  /* 0x00055800010e7983 */ /* 0x001ee20000300800 */
[----:B------:R-:W3:Y:S04]  /*73460*/  LDL.LU R15, [R1+0x55c] ;  /* 0x00055c00010f7983 */ /* 0x000ee80000300800 */
[----:B-1----:R-:W3:Y:S01]  /*73470*/  LDL.LU.64 R6, [R1+0x128] ;  /* 0x0001280001067983 */ /* 0x002ee20000300a00 */
        /* <DEDUP_REMOVED lines=76> */
[----:B0-----:R-:W2:Y:S01]  /*73940*/  LDL.LU.64 R18, [R1+0x28a8] ;  /* 0x0028a80001127983 */ /* 0x001ea20000300a00 */
[C---:B---3--:R-:W-:Y:S08]  /*73950*/  HMMA.16816.F32.BF16 R12, R8.reuse, R6, R12 ;  /* 0x00000006080c723c */ /* 0x048ff0000004180c */
[C---:B--2---:R-:W-:Y:S01]  /*73960*/  HMMA.16816.F32.BF16 R16, R8.reuse, R18, R20 ;  /* 0x000000120810723c */ /* 0x044fe20000041814 */
[----:B------:R-:W2:Y:S11]  /*73970*/  LDL.LU.64 R22, [R1+0x28a0] ;  /* 0x0028a00001167983 */ /* 0x000eb60000300a00 */
[----:B------:R-:W-:Y:S11]  /*73980*/  @!UPT UIADD3 URZ, URZ, URZ, URZ ;  /* 0x0000003f3f3ff290 */ /* 0x000ff6000fffe03f */
[----:B------:R-:W-:Y:S01]  /*73990*/  STL.64 [R1+0xaf0], R16 ;  /* 0x000af01001007387 */ /* 0x000fe20000100a00 */
[----:B------:R0:W-:Y:S03]  /*739a0*/  STL.64 [R1+0xaf8], R18 ;  /* 0x000af81201007387 */ /* 0x0001e60000100a00 */
[----:B0-----:R-:W2:Y:S01]  /*739b0*/  LDL.LU.64 R18, [R1+0x2898] ;  /* 0x0028980001127983 */ /* 0x001ea20000300a00 */
[----:B------:R-:W2:Y:S02]  /*739c0*/  LDL.LU.64 R16, [R1+0x2890] ;  /* 0x0028900001107983 */ /* 0x000ea40000300a00 */
[----:B------:R0:W-:Y:S02]  /*739d0*/  STL.64 [R1+0x27e0], R6 ;  /* 0x0027e00601007387 */ /* 0x0001e40000100a00 */
[----:B------:R-:W-:Y:S01]  /*739e0*/  STL.64 [R1+0xae0], R12 ;  /* 0x000ae00c01007387 */ /* 0x000fe20000100a00 */
[----:B------:R2:W-:Y:S04]  /*739f0*/  STL.64 [R1+0xae8], R14 ;  /* 0x000ae80e01007387 */ /* 0x0005e80000100a00 */
[----:B0-----:R-:W3:Y:S01]  /*73a00*/  LDL.64 R6, [R1+0x188] ;  /* 0x0001880001067983 */ /* 0x001ee20000100a00 */
[C---:B--2---:R-:W-:Y:S03]  /*73a10*/  HMMA.16816.F32.BF16 R12, R8.reuse, R22, R16 ;  /* 0x00000016080c723c */ /* 0x044fe60000041810 */
[----:B---3--:R0:W-:Y:S11]  /*73a20*/  STL.64 [R1+0x2818], R6 ;  /* 0x0028180601007387 */ /* 0x0081f60000100a00 */
[----:B------:R-:W-:Y:S09]  /*73a30*/  @!UPT UIADD3 URZ, URZ, URZ, URZ ;  /* 0x0000003f3f3ff290 */ /* 0x000ff2000fffe03f */
[----:B------:R1:W-:Y:S01]  /*73a40*/  STL.64 [R1+0xad0], R12 ;  /* 0x000ad00c01007387 */ /* 0x0003e20000100a00 */
[----:B------:R2:W-:Y:S02]  /*73a50*/  STL.64 [R1+0xad8], R14 ;  /* 0x000ad80e01007387 */ /* 0x0005e40000100a00 */
[----:B------:R-:W3:Y:S02]  /*73a60*/  LDL.LU R4, [R1+0x4c0] ;  /* 0x0004c00001047983 */ /* 0x000ee40000300800 */
[----:B------:R-:W3:Y:S01]  /*73a70*/  LDL.LU R5, [R1+0x4c4] ;  /* 0x0004c40001057983 */ /* 0x000ee20000300800 */
[----:B0-----:R-:W4:Y:S01]  /*73a80*/  LDL.LU R6, [R1+0x4c8] ;  /* 0x0004c80001067983 */ /* 0x001f220000300800 */
[----:B------:R-:W4:Y:S02]  /*73a90*/  LDL.LU R7, [R1+0x4cc] ;  /* 0x0004cc0001077983 */ /* 0x000f240000300800 */
[----:B------:R-:W3:Y:S02]  /*73aa0*/  LDL.LU R16, [R1+0x4d0] ;  /* 0x0004d00001107983 */ /* 0x000ee40000300800 */
[----:B------:R-:W3:Y:S01]  /*73ab0*/  LDL.LU R17, [R1+0x4d4] ;  /* 0x0004d40001117983 */ /* 0x000ee20000300800 */
[----:B------:R-:W3:Y:S01]  /*73ac0*/  LDL.LU R18, [R1+0x4d8] ;  /* 0x0004d80001127983 */ /* 0x000ee20000300800 */
[----:B------:R-:W3:Y:S03]  /*73ad0*/  LDL.LU R19, [R1+0x4dc] ;  /* 0x0004dc0001137983 */ /* 0x000ee60000300800 */
[----:B-1----:R-:W4:Y:S01]  /*73ae0*/  LDL.LU R12, [R1+0x530] ;  /* 0x00053000010c7983 */ /* 0x002f220000300800 */
[----:B------:R-:W4:Y:S02]  /*73af0*/  LDL.LU R13, [R1+0x534] ;  /* 0x00053400010d7983 */ /* 0x000f240000300800 */
[----:B--2---:R-:W2:Y:S02]  /*73b00*/  LDL.LU R14, [R1+0x538] ;  /* 0x00053800010e7983 */ /* 0x004ea40000300800 */
[----:B------:R-:W2:Y:S01]  /*73b10*/  LDL.LU R15, [R1+0x53c] ;  /* 0x00053c00010f7983 */ /* 0x000ea20000300800 */
[----:B---3--:R0:W-:Y:S01]  /*73b20*/  STL.64 [R1+0x2838], R18 ;  /* 0x0028381201007387 */ /* 0x0081e20000100a00 */
[----:B------:R-:W-:Y:S03]  /*73b30*/  STL.64 [R1+0x2830], R16 ;  /* 0x0028301001007387 */ /* 0x000fe60000100a00 */
[----:B0-----:R-:W3:Y:S04]  /*73b40*/  LDL.64 R18, [R1+0x1b8] ;  /* 0x0001b80001127983 */ /* 0x001ee80000100a00 */
[----:B---3--:R0:W-:Y:S04]  /*73b50*/  STL.64 [R1+0x2848], R18 ;  /* 0x0028481201007387 */ /* 0x0081e80000100a00 */
[----:B0-----:R-:W3:Y:S04]  /*73b60*/  LDL.64 R18, [R1+0x1c8] ;  /* 0x0001c80001127983 */ /* 0x001ee80000100a00 */
[----:B---3--:R0:W-:Y:S04]  /*73b70*/  STL.64 [R1+0x2850], R18 ;  /* 0x0028501201007387 */ /* 0x0081e80000100a00 */
[----:B0-----:R-:W3:Y:S04]  /*73b80*/  LDL.64 R18, [R1+0x1d8] ;  /* 0x0001d80001127983 */ /* 0x001ee80000100a00 */
[----:B---3--:R0:W-:Y:S04]  /*73b90*/  STL.64 [R1+0x2858], R18 ;  /* 0x0028581201007387 */ /* 0x0081e80000100a00 */
[----:B0-----:R-:W3:Y:S04]  /*73ba0*/  LDL.64 R18, [R1+0x1e8] ;  /* 0x0001e80001127983 */ /* 0x001ee80000100a00 */
[----:B---3--:R0:W-:Y:S01]  /*73bb0*/  STL.64 [R1+0x2880], R18 ;  /* 0x0028801201007387 */ /* 0x0081e20000100a00 */
[----:B------:R-:W3:Y:S02]  /*73bc0*/  LDL.LU R16, [R1+0x520] ;  /* 0x0005200001107983 */ /* 0x000ee40000300800 */
[----:B------:R-:W3:Y:S01]  /*73bd0*/  LDL.LU R17, [R1+0x524] ;  /* 0x0005240001117983 */ /* 0x000ee20000300800 */
[----:B0-----:R-:W3:Y:S01]  /*73be0*/  LDL.LU R18, [R1+0x528] ;  /* 0x0005280001127983 */ /* 0x001ee20000300800 */
[----:B------:R-:W3:Y:S02]  /*73bf0*/  LDL.LU R19, [R1+0x52c] ;  /* 0x00052c0001137983 */ /* 0x000ee40000300800 */
[----:B----4-:R0:W-:Y:S02]  /*73c00*/  STL.64 [R1+0x2828], R6 ;  /* 0x0028280601007387 */ /* 0x0101e40000100a00 */
[----:B------:R1:W-:Y:S01]  /*73c10*/  STL.64 [R1+0x2820], R4 ;  /* 0x0028200401007387 */ /* 0x0003e20000100a00 */
[----:B0-----:R-:W4:Y:S01]  /*73c20*/  LDL.64 R6, [R1+0x1a8] ;  /* 0x0001a80001067983 */ /* 0x001f220000100a00 */
[C---:B--2---:R-:W-:Y:S03]  /*73c30*/  HMMA.16816.F32.BF16 R12, R8.reuse, R26, R12 ;  /* 0x0000001a080c723c */ /* 0x044fe6000004180c */
[----:B----4-:R0:W-:Y:S01]  /*73c40*/  STL.64 [R1+0x2840], R6 ;  /* 0x0028400601007387 */ /* 0x0101e20000100a00 */
[----:B-1----:R-:W2:Y:S02]  /*73c50*/  LDL.LU R4, [R1+0x4e0] ;  /* 0x0004e00001047983 */ /* 0x002ea40000300800 */
[----:B------:R-:W2:Y:S01]  /*73c60*/  LDL.LU R5, [R1+0x4e4] ;  /* 0x0004e40001057983 */ /* 0x000ea20000300800 */
[----:B0-----:R-:W4:Y:S01]  /*73c70*/  LDL.LU R6, [R1+0x4e8] ;  /* 0x0004e80001067983 */ /* 0x001f220000300800 */
[----:B------:R-:W4:Y:S03]  /*73c80*/  LDL.LU R7, [R1+0x4ec] ;  /* 0x0004ec0001077983 */ /* 0x000f260000300800 */
[----:B----4-:R-:W-:Y:S01]  /*73c90*/  STL.64 [R1+0x2868], R6 ;  /* 0x0028680601007387 */ /* 0x010fe20000100a00 */
[----:B--2---:R0:W-:Y:S03]  /*73ca0*/  STL.64 [R1+0x2860], R4 ;  /* 0x0028600401007387 */ /* 0x0041e60000100a00 */
[----:B0-----:R-:W2:Y:S01]  /*73cb0*/  LDL.LU R4, [R1+0x510] ;  /* 0x0005100001047983 */ /* 0x001ea20000300800 */
[----:B------:R-:W2:Y:S02]  /*73cc0*/  LDL.LU R5, [R1+0x514] ;  /* 0x0005140001057983 */ /* 0x000ea40000300800 */
[----:B------:R-:W2:Y:S02]  /*73cd0*/  LDL.LU R6, [R1+0x518] ;  /* 0x0005180001067983 */ /* 0x000ea40000300800 */
[----:B------:R-:W2:Y:S01]  /*73ce0*/  LDL.LU R7, [R1+0x51c] ;  /* 0x00051c0001077983 */ /* 0x000ea20000300800 */
[----:B------:R0:W-:Y:S01]  /*73cf0*/  STL.64 [R1+0x27c8], R22 ;  /* 0x0027c81601007387 */ /* 0x0001e20000100a00 */
[----:B------:R-:W4:Y:S02]  /*73d00*/  LDL.LU R20, [R1+0x4b0] ;  /* 0x0004b00001147983 */ /* 0x000f240000300800 */
[----:B------:R-:W4:Y:S01]  /*73d10*/  LDL.LU R21, [R1+0x4b4] ;  /* 0x0004b40001157983 */ /* 0x000f220000300800 */
[----:B0-----:R-:W4:Y:S01]  /*73d20*/  LDL.LU R22, [R1+0x4b8] ;  /* 0x0004b80001167983 */ /* 0x001f220000300800 */
[----:B------:R-:W4:Y:S02]  /*73d30*/  LDL.LU R23, [R1+0x4bc] ;  /* 0x0004bc0001177983 */ /* 0x000f240000300800 */
[----:B------:R-:W-:Y:S02]  /*73d40*/  STL.64 [R1+0xac0], R12 ;  /* 0x000ac00c01007387 */ /* 0x000fe40000100a00 */
[----:B------:R0:W-:Y:S02]  /*73d50*/  STL.64 [R1+0xac8], R14 ;  /* 0x000ac80e01007387 */ /* 0x0001e40000100a00 */
[----:B0-----:R-:W3:Y:S01]  /*73d60*/  LDL.LU.64 R14, [R1+0x2888] ;  /* 0x00288800010e7983 */ /* 0x001ee20000300a00 */
[----:B------:R0:W-:Y:S02]  /*73d70*/  STL [R1+0x2770], R26 ;  /* 0x0027701a01007387 */ /* 0x0001e40000100800 */
[----:B------:R1:W-:Y:S02]  /*73d80*/  STL [R1+0x2760], R27 ;  /* 0x0027601b01007387 */ /* 0x0003e40000100800 */
[----:B------:R-:W2:Y:S01]  /*73d90*/  LDL.LU R24, [R1+0x4f0] ;  /* 0x0004f00001187983 */ /* 0x000ea20000300800 */
[----:B------:R-:W2:Y:S04]  /*73da0*/  LDL.LU R25, [R1+0x4f4] ;  /* 0x0004f40001197983 */ /* 0x000ea80000300800 */
[----:B0-----:R-:W2:Y:S01]  /*73db0*/  LDL.LU R26, [R1+0x4f8] ;  /* 0x0004f800011a7983 */ /* 0x001ea20000300800 */
[----:B-1----:R-:W2:Y:S01]  /*73dc0*/  LDL.LU R27, [R1+0x4fc] ;  /* 0x0004fc00011b7983 */ /* 0x002ea20000300800 */
[----:B---3--:R-:W-:Y:S02]  /*73dd0*/  HMMA.16816.F32.BF16 R8, R8, R14, R16 ;  /* 0x0000000e0808723c */ /* 0x008fe40000041810 */
[----:B------:R-:W2:Y:S01]  /*73de0*/  LDL.LU.64 R18, [R1+0x2880] ;  /* 0x0028800001127983 */ /* 0x000ea20000300a00 */
[----:B------:R-:W-:Y:S01]  /*73df0*/  IMAD.MOV.U32 R2, RZ, RZ, R14 ;  /* 0x000000ffff027224 */ /* 0x000fe200078e000e */
[----:B------:R-:W-:Y:S11]  /*73e00*/  MOV R0, R15 ;  /* 0x0000000f00007202 */ /* 0x000ff60000000f00 */
[----:B------:R-:W-:Y:S08]  /*73e10*/  @!UPT UIADD3 URZ, URZ, URZ, URZ ;  /* 0x0000003f3f3ff290 */ /* 0x000ff0000fffe03f */
[----:B------:R-:W-:Y:S01]  /*73e20*/  STL.64 [R1+0xa40], R8 ;  /* 0x000a400801007387 */ /* 0x000fe20000100a00 */
[----:B------:R0:W-:Y:S02]  /*73e30*/  STL.64 [R1+0xa48], R10 ;  /* 0x000a480a01007387 */ /* 0x0001e40000100a00 */
[----:B------:R-:W2:Y:S02]  /*73e40*/  LDL.LU.64 R14, [R1+0x2878] ;  /* 0x00287800010e7983 */ /* 0x000ea40000300a00 */
[----:B------:R-:W2:Y:S01]  /*73e50*/  LDL.LU.64 R12, [R1+0x2870] ;  /* 0x00287000010c7983 */ /* 0x000ea20000300a00 */
[----:B0-----:R-:W-:Y:S02]  /*73e60*/  MOV R10, R2 ;  /* 0x00000002000a7202 */ /* 0x001fe40000000f00 */
[----:B------:R-:W-:-:S03]  /*73e70*/  MOV R11, R0 ;  /* 0x00000000000b7202 */ /* 0x000fc60000000f00 */
[----:B------:R0:W-:Y:S02]  /*73e80*/  STL [R1+0x2774], R10 ;  /* 0x0027740a01007387 */ /* 0x0001e40000100800 */
[----:B------:R1:W-:Y:S02]  /*73e90*/  STL [R1+0x2788], R11 ;  /* 0x0027880b01007387 */ /* 0x0003e40000100800 */
[----:B------:R-:W3:Y:S02]  /*73ea0*/  LDL.LU R8, [R1+0x500] ;  /* 0x0005000001087983 */ /* 0x000ee40000300800 */
[----:B------:R-:W3:Y:S01]  /*73eb0*/  LDL.LU R9, [R1+0x504] ;  /* 0x0005040001097983 */ /* 0x000ee20000300800 */
[----:B0-----:R-:W3:Y:S01]  /*73ec0*/  LDL.LU R10, [R1+0x508] ;  /* 0x00050800010a7983 */ /* 0x001ee20000300800 */
[----:B-1----:R-:W3:Y:S01]  /*73ed0*/  LDL.LU R11, [R1+0x50c] ;  /* 0x00050c00010b7983 */ /* 0x002ee20000300800 */
        /* <DEDUP_REMOVED lines=8> */
[----:B------:R-:W3:Y:S02]  /*73f60*/  LDL.LU.64 R18, [R1+0x2858] ;  /* 0x0028580001127983 */ /* 0x000ee40000300a00 */
[----:B------:R-:W-:Y:S01]  /*73f70*/  STL [R1+0x278c], R2 ;  /* 0x00278c0201007387 */ /* 0x000fe20000100800 */
[C---:B---3--:R-:W-:Y:S01]  /*73f80*/  HMMA.16816.F32.BF16 R8, R12.reuse, R18, R8 ;  /* 0x000000120c08723c */ /* 0x048fe20000041808 */
[----:B------:R-:W-:Y:S11]  /*73f90*/  MOV R3, R19 ;  /* 0x0000001300037202 */ /* 0x000ff60000000f00 */
[----:B------:R-:W-:Y:S11]  /*73fa0*/  @!UPT UIADD3 URZ, URZ, URZ, URZ ;  /* 0x0000003f3f3ff290 */ /* 0x000ff6000fffe03f */
[----:B------:R0:W-:Y:S01]  /*73fb0*/  STL.64 [R1+0xc20], R8 ;  /* 0x000c200801007387 */ /* 0x0001e20000100a00 */
[----:B------:R-:W-:Y:S01]  /*73fc0*/  STL.64 [R1+0xc28], R10 ;  /* 0x000c280a01007387 */ /* 0x000fe20000100a00 */
[----:B0-----:R-:W-:Y:S02]  /*73fd0*/  MOV R8, R18 ;  /* 0x0000001200087202 */ /* 0x001fe40000000f00 */
[----:B------:R-:W3:Y:S02]  /*73fe0*/  LDL.LU.64 R18, [R1+0x2850] ;  /* 0x0028500001127983 */ /* 0x000ee40000300a00 */
[C---:B---3--:R-:W-:Y:S01]  /*73ff0*/  HMMA.16816.F32.BF16 R24, R12.reuse, R18, R24 ;  /* 0x000000120c18723c */ /* 0x048fe20000041818 */
[----:B------:R-:W-:Y:S11]  /*74000*/  MOV R9, R19 ;  /* 0x0000001300097202 */ /* 0x000ff60000000f00 */
[----:B------:R-:W-:Y:S11]  /*74010*/  @!UPT UIADD3 URZ, URZ, URZ, URZ ;  /* 0x0000003f3f3ff290 */ /* 0x000ff6000fffe03f */
[----:B------:R0:W-:Y:S01]  /*74020*/  STL.64 [R1+0xc10], R24 ;  /* 0x000c101801007387 */ /* 0x0001e20000100a00 */
[----:B------:R-:W-:Y:S01]  /*74030*/  STL.64 [R1+0xc18], R26 ;  /* 0x000c181a01007387 */ /* 0x000fe20000100a00 */
[----:B0-----:R-:W-:Y:S02]  /*74040*/  MOV R24, R18 ;  /* 0x0000001200187202 */ /* 0x001fe40000000f00 */
[----:B------:R-:W2:Y:S01]  /*74050*/  LDL.LU.64 R18, [R1+0x2848] ;  /* 0x0028480001127983 */ /* 0x000ea20000300a00 */
[----:B------:R-:W-:Y:S02]  /*74060*/  STL.64 [R1+0x2810], R8 ;  /* 0x0028100801007387 */ /* 0x000fe40000100a00 */
[----:B------:R-:W3:Y:S01]  /*74070*/  LDL.64 R10, [R1+0x198] ;  /* 0x00019800010a7983 */ /* 0x000ee20000100a00 */
        /* <DEDUP_REMOVED lines=9> */
[C---:B--2---:R-:W-:Y:S01]  /*74110*/  HMMA.16816.F32.BF16 R16, R12.reuse, R6, R16 ;  /* 0x000000060c10723c */ /* 0x044fe20000041810 */
[----:B------:R-:W-:Y:S11]  /*74120*/  MOV R29, R7 ;  /* 0x00000007001d7202 */ /* 0x000ff60000000f00 */
[----:B------:R-:W-:Y:S11]  /*74130*/  @!UPT UIADD3 URZ, URZ, URZ, URZ ;  /* 0x0000003f3f3ff290 */ /* 0x000ff6000fffe03f */
[----:B------:R-:W-:Y:S01]  /*74140*/  STL.64 [R1+0xbf0], R16 ;  /* 0x000bf01001007387 */ /* 0x000fe20000100a00 */
[----:B------:R0:W-:Y:S02]  /*74150*/  STL.64 [R1+0xbf8], R18 ;  /* 0x000bf81201007387 */ /* 0x0001e40000100a00 */
[----:B0-----:R-:W-:Y:S02]  /*74160*/  MOV R18, R6 ;  /* 0x0000000600127202 */ /* 0x001fe40000000f00 */
[----:B------:R-:W3:Y:S01]  /*74170*/  LDL.LU.64 R6, [R1+0x2828] ;  /* 0x0028280001067983 */ /* 0x000ee20000300a00 */
[----:B------:R-:W3:Y:S02]  /*74180*/  LDL.LU.64 R4, [R1+0x2820] ;  /* 0x0028200001047983 */ /* 0x000ee40000300a00 */
[----:B---3--:R-:W-:Y:S11]  /*74190*/  HMMA.16816.F32.BF16 R4, R12, R10, R4 ;  /* 0x0000000a0c04723c */ /* 0x008ff60000041804 */
[----:B------:R-:W-:Y:S11]  /*741a0*/  @!UPT UIADD3 URZ, URZ, URZ, URZ ;  /* 0x0000003f3f3ff290 */ /* 0x000ff6000fffe03f */
[----:B------:R-:W-:Y:S01]  /*741b0*/  @!UPT UIADD3 URZ, URZ, URZ, URZ ;  /* 0x0000003f3f3ff290 */ /* 0x000fe2000fffe03f */
[----:B------:R-:W-:Y:S01]  /*741c0*/  STL.64 [R1+0xbe0], R4 ;  /* 0x000be00401007387 */ /* 0x000fe20000100a00 */
[----:B------:R0:W-:Y:S03]  /*741d0*/  STL.64 [R1+0xbe8], R6 ;  /* 0x000be80601007387 */ /* 0x0001e60000100a00 */
[----:B0-----:R-:W4:Y:S01]  /*741e0*/  LDL.LU.64 R6, [R1+0x2818] ;  /* 0x0028180001067983 */ /* 0x001f220000300a00 */
[----:B------:R-:W-:Y:S01]  /*741f0*/  MOV R17, R10 ;  /* 0x0000000a00117202 */ /* 0x000fe20000000f00 */
[----:B------:R-:W-:-:S05]  /*74200*/  IMAD.MOV.U32 R27, RZ, RZ, R11 ;  /* 0x000000ffff1b7224 */ /* 0x000fca00078e000b */
[----:B------:R-:W-:Y:S01]  /*74210*/  STL [R1+0x2808], R27 ;  /* 0x0028081b01007387 */ /* 0x000fe20000100800 */
[----:B------:R-:W-:Y:S01]  /*74220*/  STL.64 [R1+0x2800], R24 ;  /* 0x0028001801007387 */ /* 0x000fe20000100a00 */
[C---:B----4-:R-:W-:Y:S01]  /*74230*/  HMMA.16816.F32.BF16 R8, R12.reuse, R6, R20 ;  /* 0x000000060c08723c */ /* 0x050fe20000041814 */
[----:B------:R-:W-:Y:S02]  /*74240*/  MOV R16, R6 ;  /* 0x0000000600107202 */ /* 0x000fe40000000f00 */
[----:B------:R-:W-:Y:S11]  /*74250*/  MOV R19, R7 ;  /* 0x0000000700137202 */ /* 0x000ff60000000f00 */
[----:B------:R-:W-:Y:S09]  /*74260*/  @!UPT UIADD3 URZ, URZ, URZ, URZ ;  /* 0x0000003f3f3ff290 */ /* 0x000ff2000fffe03f */
[----:B------:R0:W-:Y:S01]  /*74270*/  STL.64 [R1+0xbd0], R8 ;  /* 0x000bd00801007387 */ /* 0x0001e20000100a00 */
[----:B------:R1:W-:Y:S02]  /*74280*/  STL.64 [R1+0xbd8], R10 ;  /* 0x000bd80a01007387 */ /* 0x0003e40000100a00 */
[----:B------:R-:W2:Y:S02]  /*74290*/  LDL.LU R20, [R1+0x470] ;  /* 0x0004700001147983 */ /* 0x000ea40000300800 */
[----:B------:R-:W2:Y:S01]  /*742a0*/  LDL.LU R21, [R1+0x474] ;  /* 0x0004740001157983 */ /* 0x000ea20000300800 */
[----:B------:R-:W3:Y:S01]  /*742b0*/  LDL.LU R22, [R1+0x478] ;  /* 0x0004780001167983 */ /* 0x000ee20000300800 */
[----:B------:R-:W3:Y:S03]  /*742c0*/  LDL.LU R23, [R1+0x47c] ;  /* 0x00047c0001177983 */ /* 0x000ee60000300800 */
[----:B0-----:R-:W4:Y:S01]  /*742d0*/  LDL.LU R8, [R1+0x4a0] ;  /* 0x0004a00001087983 */ /* 0x001f220000300800 */
[----:B------:R-:W4:Y:S02]  /*742e0*/  LDL.LU R9, [R1+0x4a4] ;  /* 0x0004a40001097983 */ /* 0x000f240000300800 */
[----:B-1----:R-:W4:Y:S02]  /*742f0*/  LDL.LU R10, [R1+0x4a8] ;  /* 0x0004a800010a7983 */ /* 0x002f240000300800 */
[----:B------:R-:W4:Y:S01]  /*74300*/  LDL.LU R11, [R1+0x4ac] ;  /* 0x0004ac00010b7983 */ /* 0x000f220000300800 */
[----:B------:R-:W4:Y:S01]  /*74310*/  LDL.64 R26, [R1+0x178] ;  /* 0x00017800011a7983 */ /* 0x000f220000100a00 */
[----:B------:R-:W2:Y:S02]  /*74320*/  LDL.LU R4, [R1+0x480] ;  /* 0x0004800001047983 */ /* 0x000ea40000300800 */
[----:B------:R-:W2:Y:S02]  /*74330*/  LDL.LU R5, [R1+0x484] ;  /* 0x0004840001057983 */ /* 0x000ea40000300800 */
[----:B------:R-:W2:Y:S01]  /*74340*/  LDL.LU R6, [R1+0x488] ;  /* 0x0004880001067983 */ /* 0x000ea20000300800 */
[----:B------:R-:W2:Y:S04]  /*74350*/  LDL.LU R7, [R1+0x48c] ;  /* 0x00048c0001077983 */ /* 0x000ea80000300800 */
[----:B--2---:R0:W-:Y:S01]  /*74360*/  STL.64 [R1+0x27f0], R6 ;  /* 0x0027f00601007387 */ /* 0x0041e20000100a00 */
[----:B------:R-:W-:Y:S03]  /*74370*/  STL.64 [R1+0x27e8], R4 ;  /* 0x0027e80401007387 */ /* 0x000fe60000100a00 */
[----:B0-----:R-:W2:Y:S04]  /*74380*/  LDL R6, [R1+0x168] ;  /* 0x0001680001067983 */ /* 0x001ea80000100800 */
[----:B------:R-:W2:Y:S01]  /*74390*/  LDL R7, [R1+0x16c] ;  /* 0x00016c0001077983 */ /* 0x000ea20000100800 */
[----:B---3--:R0:W-:Y:S02]  /*743a0*/  STL.64 [R1+0x27d8], R22 ;  /* 0x0027d81601007387 */ /* 0x0081e40000100a00 */
[----:B------:R1:W-:Y:S01]  /*743b0*/  STL.64 [R1+0x27d0], R20 ;  /* 0x0027d01401007387 */ /* 0x0003e20000100a00 */
[----:B0-----:R-:W3:Y:S04]  /*743c0*/  LDL.64 R22, [R1+0x158] ;  /* 0x0001580001167983 */ /* 0x001ee80000100a00 */
[----:B---3--:R0:W-:Y:S01]  /*743d0*/  STL.64 [R1+0x27f8], R22 ;  /* 0x0027f81601007387 */ /* 0x0081e20000100a00 */
[----:B-1----:R-:W2:Y:S02]  /*743e0*/  LDL.LU R20, [R1+0x490] ;  /* 0x0004900001147983 */ /* 0x002ea40000300800 */
[----:B------:R-:W2:Y:S01]  /*743f0*/  LDL.LU R21, [R1+0x494] ;  /* 0x0004940001157983 */ /* 0x000ea20000300800 */
[----:B0-----:R-:W2:Y:S01]  /*74400*/  LDL.LU R22, [R1+0x498] ;  /* 0x0004980001167983 */ /* 0x001ea20000300800 */
[----:B------:R-:W2:Y:S02]  /*74410*/  LDL.LU R23, [R1+0x49c] ;  /* 0x00049c0001177983 */ /* 0x000ea40000300800 */
[----:B------:R-:W-:Y:S02]  /*74420*/  STL.64 [R1+0x2780], R18 ;  /* 0x0027801201007387 */ /* 0x000fe40000100a00 */
        /* <DEDUP_REMOVED lines=11> */
[C---:B----4-:R-:W-:Y:S01]  /*744e0*/  HMMA.16816.F32.BF16 R8, R12.reuse, R26, R8 ;  /* 0x0000001a0c08723c */ /* 0x050fe20000041808 */
[----:B---3--:R0:W-:Y:S01]  /*744f0*/  STL.64 [R1+0x27a8], R18 ;  /* 0x0027a81201007387 */ /* 0x0081e20000100a00 */
[----:B--2---:R-:W-:Y:S03]  /*74500*/  STL.64 [R1+0x27a0], R16 ;  /* 0x0027a01001007387 */ /* 0x004fe60000100a00 */
[----:B0-----:R-:W2:Y:S03]  /*74510*/  LDL.64 R18, [R1+0x138] ;  /* 0x0001380001127983 */ /* 0x001ea60000100a00 */
[----:B------:R-:W-:Y:S01]  /*74520*/  HMMA.16816.F32.BF16 R4, R12, R6, R20 ;  /* 0x000000060c04723c */ /* 0x000fe20000041814 */
[----:B--2---:R0:W-:Y:S04]  /*74530*/  STL.64 [R1+0x27c0], R18 ;  /* 0x0027c01201007387 */ /* 0x0041e80000100a00 */
[----:B0-----:R-:W2:Y:S10]  /*74540*/  LDL.64 R18, [R1+0x148] ;  /* 0x0001480001127983 */ /* 0x001eb40000100a00 */
[----:B------:R0:W-:Y:S02]  /*74550*/  STL.64 [R1+0xbc0], R8 ;  /* 0x000bc00801007387 */ /* 0x0001e40000100a00 */
[----:B------:R1:W-:Y:S01]  /*74560*/  STL.64 [R1+0xbc8], R10 ;  /* 0x000bc80a01007387 */ /* 0x0003e20000100a00 */
[----:B0-----:R-:W3:Y:S01]  /*74570*/  LDL.LU.64 R8, [R1+0x2810] ;  /* 0x0028100001087983 */ /* 0x001ee20000300a00 */
[----:B-1----:R-:W-:Y:S01]  /*74580*/  MOV R10, R26 ;  /* 0x0000001a000a7202 */ /* 0x002fe20000000f00 */
[----:B------:R-:W-:-:S02]  /*74590*/  MOV R26, R27 ;  /* 0x0000001b001a7202 */ /* 0x000fc40000000f00 */
[----:B------:R-:W4:Y:S01]  /*745a0*/  LDL.LU R27, [R1+0x2808] ;  /* 0x00280800011b7983 */ /* 0x000f220000300800 */
[----:B------:R-:W2:Y:S02]  /*745b0*/  LDL.LU.64 R24, [R1+0x2800] ;  /* 0x0028000001187983 */ /* 0x000ea40000300a00 */
[----:B------:R-:W-:Y:S01]  /*745c0*/  STL [R1+0x27b8], R10 ;  /* 0x0027b80a01007387 */ /* 0x000fe20000100800 */
[----:B---3--:R0:W-:Y:S04]  /*745d0*/  STL.64 [R1+0x27b0], R8 ;  /* 0x0027b00801007387 */ /* 0x0081e80000100a00 */
[----:B0-----:R-:W3:Y:S01]  /*745e0*/  LDL.LU R8, [R1+0x460] ;  /* 0x0004600001087983 */ /* 0x001ee20000300800 */
[----:B------:R-:W3:Y:S02]  /*745f0*/  LDL.LU R9, [R1+0x464] ;  /* 0x0004640001097983 */ /* 0x000ee40000300800 */
[----:B------:R-:W3:Y:S02]  /*74600*/  LDL.LU R10, [R1+0x468] ;  /* 0x00046800010a7983 */ /* 0x000ee40000300800 */
[----:B------:R-:W3:Y:S01]  /*74610*/  LDL.LU R11, [R1+0x46c] ;  /* 0x00046c00010b7983 */ /* 0x000ee20000300800 */
[----:B------:R-:W2:Y:S01]  /*74620*/  LDL.LU.64 R22, [R1+0x27f8] ;  /* 0x0027f80001167983 */ /* 0x000ea20000300a00 */
        /* <DEDUP_REMOVED lines=8> */
[----:B------:R1:W-:Y:S02]  /*746b0*/  STL.64 [R1+0xba8], R6 ;  /* 0x000ba80601007387 */ /* 0x0003e40000100a00 */
[----:B0-----:R-:W-:Y:S01]  /*746c0*/  IMAD.MOV.U32 R5, RZ, RZ, R22 ;  /* 0x000000ffff057224 */ /* 0x001fe200078e0016 */
[----:B-1----:R-:W2:Y:S01]  /*746d0*/  LDL.LU.64 R6, [R1+0x27e0] ;  /* 0x0027e00001067983 */ /* 0x002ea20000300a00 */
[----:B------:R-:W-:Y:S02]  /*746e0*/  MOV R4, R23 ;  /* 0x0000001700047202 */ /* 0x000fe40000000f00 */
[----:B------:R-:W2:Y:S02]  /*746f0*/  LDL.LU.64 R22, [R1+0x27d8] ;  /* 0x0027d80001167983 */ /* 0x000ea40000300a00 */
[----:B------:R-:W2:Y:S02]  /*74700*/  LDL.LU.64 R20, [R1+0x27d0] ;  /* 0x0027d00001147983 */ /* 0x000ea40000300a00 */
        /* <DEDUP_REMOVED lines=9> */
[C---:B---3--:R-:W-:Y:S01]  /*747a0*/  HMMA.16816.F32.BF16 R8, R12.reuse, R18, R8 ;  /* 0x000000120c08723c */ /* 0x048fe20000041808 */
[----:B------:R-:W-:Y:S11]  /*747b0*/  MOV R2, R18 ;  /* 0x0000001200027202 */ /* 0x000ff60000000f00 */
[----:B------:R-:W-:Y:S11]  /*747c0*/  @!UPT UIADD3 URZ, URZ, URZ, URZ ;  /* 0x0000003f3f3ff290 */ /* 0x000ff6000fffe03f */
[----:B------:R-:W-:Y:S01]  /*747d0*/  STL.64 [R1+0xb80], R8 ;  /* 0x000b800801007387 */ /* 0x000fe20000100a00 */
[----:B------:R0:W-:Y:S03]  /*747e0*/  STL.64 [R1+0xb88], R10 ;  /* 0x000b880a01007387 */ /* 0x0001e60000100a00 */
[----:B0-----:R-:W3:Y:S01]  /*747f0*/  LDL.LU R10, [R1+0x27b8] ;  /* 0x0027b800010a7983 */ /* 0x001ee20000300800 */
[----:B------:R-:W2:Y:S02]  /*74800*/  LDL.LU.64 R8, [R1+0x27b0] ;  /* 0x0027b00001087983 */ /* 0x000ea40000300a00 */
[----:B------:R-:W-:Y:S02]  /*74810*/  IMAD.MOV.U32 R11, RZ, RZ, R19 ;  /* 0x000000ffff0b7224 */ /* 0x000fe400078e0013 */
[----:B------:R-:W2:Y:S01]  /*74820*/  LDL.LU.64 R18, [R1+0x27a8] ;  /* 0x0027a80001127983 */ /* 0x000ea20000300a00 */
[----:B------:R-:W2:Y:S02]  /*74830*/  LDL.LU.64 R16, [R1+0x27a0] ;  /* 0x0027a00001107983 */ /* 0x000ea40000300a00 */
[----:B--2---:R-:W-:Y:S11]  /*74840*/  HMMA.16816.F32.BF16 R16, R12, R6, R16 ;  /* 0x000000060c10723c */ /* 0x004ff60000041810 */
[----:B------:R-:W-:Y:S11]  /*74850*/  @!UPT UIADD3 URZ, URZ, URZ, URZ ;  /* 0x0000003f3f3ff290 */ /* 0x000ff6000fffe03f */
[----:B------:R-:W-:Y:S01]  /*74860*/  @!UPT UIADD3 URZ, URZ, URZ, URZ ;  /* 0x0000003f3f3ff290 */ /* 0x000fe2000fffe03f */
[----:B------:R-:W-:Y:S01]  /*74870*/  STL.64 [R1+0xb70], R16 ;  /* 0x000b701001007387 */ /* 0x000fe20000100a00 */
[----:B------:R0:W-:Y:S03]  /*74880*/  STL.64 [R1+0xb78], R18 ;  /* 0x000b781201007387 */ /* 0x0001e60000100a00 */
[----:B0-----:R-:W2:Y:S01]  /*74890*/  LDL.LU.64 R18, [R1+0x2798] ;  /* 0x0027980001127983 */ /* 0x001ea20000300a00 */
[----:B------:R-:W2:Y:S02]  /*748a0*/  LDL.LU.64 R16, [R1+0x2790] ;  /* 0x0027900001107983 */ /* 0x000ea40000300a00 */
[----:B------:R0:W-:Y:S02]  /*748b0*/  STL.64 [R1+0x2608], R6 ;  /* 0x0026080601007387 */ /* 0x0001e40000100a00 */
[----:B0-----:R-:W-:Y:S02]  /*748c0*/  MOV R6, R2 ;  /* 0x0000000200067202 */ /* 0x001fe40000000f00 */
[----:B------:R-:W-:Y:S01]  /*748d0*/  MOV R7, R11 ;  /* 0x0000000b00077202 */ /* 0x000fe20000000f00 */
[----:B------:R-:W3:Y:S01]  /*748e0*/  LDL.LU R2, [R1+0x278c] ;  /* 0x00278c0001027983 */ /* 0x000ee20000300800 */
[----:B------:R-:W3:Y:S03]  /*748f0*/  LDL.LU R11, [R1+0x2788] ;  /* 0x00278800010b7983 */ /* 0x000ee60000300800 */
[----:B------:R0:W-:Y:S02]  /*74900*/  STL.64 [R1+0x2620], R6 ;  /* 0x0026200601007387 */ /* 0x0001e40000100a00 */
[----:B0-----:R-:W-:-:S02]  /*74910*/  MOV R6, R21 ;  /* 0x0000001500067202 */ /* 0x001fc40000000f00 */
        /* <DEDUP_REMOVED lines=9> */
[----:B------:R1:W-:Y:S01]  /*749b0*/  STL.64 [R1+0x2600], R22 ;  /* 0x0026001601007387 */ /* 0x0003e20000100a00 */
[----:B------:R-:W2:Y:S01]  /*749c0*/  LDL.LU R20, [R1+0x350] ;  /* 0x0003500001147983 */ /* 0x000ea20000300800 */
[----:B------:R-:W2:Y:S02]  /*749d0*/  LDL.LU R21, [R1+0x354] ;  /* 0x0003540001157983 */ /* 0x000ea40000300800 */
[----:B0-----:R-:W-:Y:S01]  /*749e0*/  IMAD.MOV.U32 R6, RZ, RZ, R5 ;  /* 0x000000ffff067224 */ /* 0x001fe200078e0005 */
[----:B------:R-:W-:Y:S01]  /*749f0*/  MOV R7, R4 ;  /* 0x0000000400077202 */ /* 0x000fe20000000f00 */
[----:B-1----:R-:W2:Y:S01]  /*74a00*/  LDL.LU R22, [R1+0x358] ;  /* 0x0003580001167983 */ /* 0x002ea20000300800 */
[----:B------:R-:W2:Y:S03]  /*74a10*/  LDL.LU R23, [R1+0x35c] ;  /* 0x00035c0001177983 */ /* 0x000ea60000300800 */
[----:B------:R0:W-:Y:S01]  /*74a20*/  STL.64 [R1+0x2650], R6 ;  /* 0x0026500601007387 */ /* 0x0001e20000100a00 */
[----:B------:R-:W2:Y:S02]  /*74a30*/  LDL.LU R4, [R1+0x390] ;  /* 0x0003900001047983 */ /* 0x000ea40000300800 */
[----:B------:R-:W2:Y:S01]  /*74a40*/  LDL.LU R5, [R1+0x394] ;  /* 0x0003940001057983 */ /* 0x000ea20000300800 */
[----:B0-----:R-:W2:Y:S01]  /*74a50*/  LDL.LU R6, [R1+0x398] ;  /* 0x0003980001067983 */ /* 0x001ea20000300800 */
[----:B------:R-:W2:Y:S03]  /*74a60*/  LDL.LU R7, [R1+0x39c] ;  /* 0x00039c0001077983 */ /* 0x000ea60000300800 */
[----:B--2---:R3:W-:Y:S01]  /*74a70*/  STL.64 [R1+0x2660], R6 ;  /* 0x0026600601007387 */ /* 0x0047e20000100a00 */
[----:B------:R-:W-:Y:S01]  /*74a80*/  STL.64 [R1+0x2658], R4 ;  /* 0x0026580401007387 */ /* 0x000fe20000100a00 */
[----:B---3--:R-:W-:-:S02]  /*74a90*/  MOV R6, R10 ;  /* 0x0000000a00067202 */ /* 0x008fc40000000f00 */
[----:B------:R-:W-:Y:S01]  /*74aa0*/  MOV R7, R26 ;  /* 0x0000001a00077202 */ /* 0x000fe20000000f00 */
[----:B------:R-:W2:Y:S01]  /*74ab0*/  LDL.LU R10, [R1+0x2774] ;  /* 0x00277400010a7983 */ /* 0x000ea20000300800 */
[----:B------:R-:W3:Y:S03]  /*74ac0*/  LDL.LU R26, [R1+0x2770] ;  /* 0x00277000011a7983 */ /* 0x000ee60000300800 */
[----:B------:R-:W-:Y:S01]  /*74ad0*/  STL.64 [R1+0x2678], R6 ;  /* 0x0026780601007387 */ /* 0x000fe20000100a00 */
[----:B------:R-:W-:Y:S02]  /*74ae0*/  STL.64 [R1+0x2618], R22 ;  /* 0x0026181601007387 */ /* 0x000fe40000100a00 */
[----:B------:R0:W-:Y:S02]  /*74af0*/  STL.64 [R1+0x2610], R20 ;  /* 0x0026101401007387 */ /* 0x0001e40000100a00 */
[----:B0-----:R-:W2:Y:S01]  /*74b00*/  LDL.LU R20, [R1+0x360] ;  /* 0x0003600001147983 */ /* 0x001ea20000300800 */
[----:B------:R-:W2:Y:S02]  /*74b10*/  LDL.LU R21, [R1+0x364] ;  /* 0x0003640001157983 */ /* 0x000ea40000300800 */
[----:B------:R-:W2:Y:S02]  /*74b20*/  LDL.LU R22, [R1+0x368] ;  /* 0x0003680001167983 */ /* 0x000ea40000300800 */
[----:B------:R-:W2:Y:S01]  /*74b30*/  LDL.LU R23, [R1+0x36c] ;  /* 0x00036c0001177983 */ /* 0x000ea20000300800 */
[----:B------:R-:W-:Y:S01]  /*74b40*/  MOV R6, R16 ;  /* 0x0000001000067202 */ /* 0x000fe20000000f00 */
[----:B------:R-:W-:Y:S01]  /*74b50*/  IMAD.MOV.U32 R7, RZ, RZ, R19 ;  /* 0x000000ffff077224 */ /* 0x000fe200078e0013 */
[----:B------:R-:W3:Y:S01]  /*74b60*/  LDL.LU R16, [R1+0x276c] ;  /* 0x00276c0001107983 */ /* 0x000ee20000300800 */
[----:B------:R-:W3:Y:S03]  /*74b70*/  LDL.LU R19, [R1+0x2768] ;  /* 0x0027680001137983 */ /* 0x000ee60000300800 */
[----:B------:R0:W-:Y:S02]  /*74b80*/  STL.64 [R1+0x2690], R6 ;  /* 0x0026900601007387 */ /* 0x0001e40000100a00 */
[----:B0-----:R-:W-:-:S02]  /*74b90*/  MOV R6, R17 ;  /* 0x0000001100067202 */ /* 0x001fc40000000f00 */
[----:B--2---:R-:W-:Y:S01]  /*74ba0*/  STL.64 [R1+0x2630], R22 ;  /* 0x0026301601007387 */ /* 0x004fe20000100a00 */
[----:B------:R0:W-:Y:S03]  /*74bb0*/  STL.64 [R1+0x2628], R20 ;  /* 0x0026281401007387 */ /* 0x0001e60000100a00 */
[----:B0-----:R-:W2:Y:S01]  /*74bc0*/  LDL.LU R20, [R1+0x370] ;  /* 0x0003700001147983 */ /* 0x001ea20000300800 */
[----:B------:R-:W2:Y:S02]  /*74bd0*/  LDL.LU R21, [R1+0x374] ;  /* 0x0003740001157983 */ /* 0x000ea40000300800 */
[----:B------:R-:W2:Y:S02]  /*74be0*/  LDL.LU R22, [R1+0x378] ;  /* 0x0003780001167983 */ /* 0x000ea40000300800 */
[----:B------:R-:W2:Y:S01]  /*74bf0*/  LDL.LU R23, [R1+0x37c] ;  /* 0x00037c0001177983 */ /* 0x000ea20000300800 */
[----:B------:R-:W3:Y:S01]  /*74c00*/  LDL.LU R17, [R1+0x2764] ;  /* 0x0027640001117983 */ /* 0x000ee20000300800 */
[----:B----4-:R-:W-:-:S02]  /*74c10*/  MOV R7, R27 ;  /* 0x0000001b00077202 */ /* 0x010fc40000000f00 */
[----:B------:R-:W4:Y:S03]  /*74c20*/  LDL.LU R27, [R1+0x2760] ;  /* 0x00276000011b7983 */ /* 0x000f260000300800 */
[----:B------:R0:W-:Y:S02]  /*74c30*/  STL.64 [R1+0x26a8], R6 ;  /* 0x0026a80601007387 */ /* 0x0001e40000100a00 */
[----:B0-----:R-:W-:Y:S02]  /*74c40*/  MOV R6, R18 ;  /* 0x0000001200067202 */ /* 0x001fe40000000f00 */
[----:B--2---:R3:W-:Y:S01]  /*74c50*/  STL.64 [R1+0x2648], R22 ;  /* 0x0026481601007387 */ /* 0x0047e20000100a00 */
[----:B------:R0:W-:Y:S01]  /*74c60*/  STL.64 [R1+0x2640], R20 ;  /* 0x0026401401007387 */ /* 0x0001e20000100a00 */
[----:B---3--:R-:W-:Y:S02]  /*74c70*/  MOV R22, R16 ;  /* 0x0000001000167202 */ /* 0x008fe40000000f00 */
[----:B0-----:R-:W2:Y:S01]  /*74c80*/  LDL.LU R20, [R1+0x380] ;  /* 0x0003800001147983 */ /* 0x001ea20000300800 */
[----:B------:R-:W-:-:S02]  /*74c90*/  MOV R21, R19 ;  /* 0x0000001300157202 */ /* 0x000fc40000000f00 */
[----:B------:R-:W3:Y:S02]  /*74ca0*/  LDL.LU R19, [R1+0x275c] ;  /* 0x00275c0001137983 */ /* 0x000ee40000300800 */
[----:B------:R-:W4:Y:S02]  /*74cb0*/  LDL.LU R16, [R1+0x2758] ;  /* 0x0027580001107983 */ /* 0x000f240000300800 */
[----:B------:R-:W-:Y:S02]  /*74cc0*/  IMAD.MOV.U32 R23, RZ, RZ, R17 ;  /* 0x000000ffff177224 */ /* 0x000fe400078e0011 */
[----:B------:R-:W4:Y:S01]  /*74cd0*/  LDL.LU R17, [R1+0x2754] ;  /* 0x0027540001117983 */ /* 0x000f220000300800 */
[----:B------:R-:W4:Y:S01]  /*74ce0*/  LDL.LU R18, [R1+0x2750] ;  /* 0x0027500001127983 */ /* 0x000f220000300800 */
[----:B------:R-:W-:-:S05]  /*74cf0*/  MOV R7, R29 ;  /* 0x0000001d00077202 */ /* 0x000fca0000000f00 */
[----:B------:R0:W-:Y:S02]  /*74d00*/  STL.64 [R1+0x26c0], R6 ;  /* 0x0026c00601007387 */ /* 0x0001e40000100a00 */
[----:B0-----:R-:W-:Y:S02]  /*74d10*/  MOV R6, R28 ;  /* 0x0000001c00067202 */ /* 0x001fe40000000f00 */
[----:B------:R-:W-:-:S05]  /*74d20*/  MOV R7, R25 ;  /* 0x0000001900077202 */ /* 0x000fca0000000f00 */
[----:B------:R0:W-:Y:S01]  /*74d30*/  STL.64 [R1+0x26d8], R6 ;  /* 0x0026d80601007387 */ /* 0x0001e20000100a00 */
[----:B------:R3:W-:Y:S01]  /*74d40*/  STL.64 [R1+0x2670], R22 ;  /* 0x0026701601007387 */ /* 0x0007e20000100a00 */
[----:B0-----:R-:W-:Y:S01]  /*74d50*/  MOV R6, R24 ;  /* 0x0000001800067202 */ /* 0x001fe20000000f00 */
[----:B------:R-:W-:Y:S01]  /*74d60*/  IMAD.MOV.U32 R7, RZ, RZ, R9 ;  /* 0x000000ffff077224 */ /* 0x000fe200078e0009 */
[----:B--2---:R0:W-:Y:S01]  /*74d70*/  STL.64 [R1+0x2668], R20 ;  /* 0x0026681401007387 */ /* 0x0041e20000100a00 */
[----:B---3--:R-:W-:Y:S02]  /*74d80*/  MOV R23, R19 ;  /* 0x0000001300177202 */ /* 0x008fe40000000f00 */
[----:B----4-:R-:W-:Y:S01]  /*74d90*/  MOV R22, R18 ;  /* 0x0000001200167202 */ /* 0x010fe20000000f00 */
[----:B0-----:R-:W-:Y:S01]  /*74da0*/  IMAD.MOV.U32 R20, RZ, RZ, R16 ;  /* 0x000000ffff147224 */ /* 0x001fe200078e0010 */
[----:B------:R-:W-:Y:S01]  /*74db0*/  MOV R21, R17 ;  /* 0x0000001100157202 */ /* 0x000fe20000000f00 */
[----:B------:R-:W2:Y:S01]  /*74dc0*/  LDL.LU R16, [R1+0x274c] ;  /* 0x00274c0001107983 */ /* 0x000ea20000300800 */
[----:B------:R-:W3:Y:S02]  /*74dd0*/  LDL.LU R17, [R1+0x2748] ;  /* 0x0027480001117983 */ /* 0x000ee40000300800 */
[----:B------:R-:W4:Y:S02]  /*74de0*/  LDL.LU R18, [R1+0x2744] ;  /* 0x0027440001127983 */ /* 0x000f240000300800 */
[----:B------:R-:W2:Y:S01]  /*74df0*/  LDL.LU R19, [R1+0x2740] ;  /* 0x0027400001137983 */ /* 0x000ea20000300800 */
[----:B------:R-:W-:Y:S01]  /*74e00*/  STL.64 [R1+0x26f0], R6 ;  /* 0x0026f00601007387 */ /* 0x000fe20000100a00 */
        /* <DEDUP_REMOVED lines=10> */
[----:B------:R0:W-:Y:S02]  /*74eb0*/  STL.64 [R1+0x2698], R20 ;  /* 0x0026981401007387 */ /* 0x0001e40000100a00 */
[----:B---3--:R-:W-:Y:S01]  /*74ec0*/  IMAD.MOV.U32 R22, RZ, RZ, R17 ;  /* 0x000000ffff167224 */ /* 0x008fe200078e0011 */
[----:B------:R-:W-:Y:S02]  /*74ed0*/  MOV R23, R16 ;  /* 0x0000001000177202 */ /* 0x000fe40000000f00 */
[----:B0-----:R-:W-:-:S02]  /*74ee0*/  MOV R20, R19 ;  /* 0x0000001300147202 */ /* 0x001fc40000000f00 */
[----:B----4-:R-:W-:Y:S01]  /*74ef0*/  MOV R21, R18 ;  /* 0x0000001200157202 */ /* 0x010fe20000000f00 */
        /* <DEDUP_REMOVED lines=22> */
[C---:B--2---:R-:W-:Y:S01]  /*75060*/  HMMA.16816.F32.BF16 R16, R12.reuse, R26, R16 ;  /* 0x0000001a0c10723c */ /* 0x044fe20000041810 */
        /* <DEDUP_REMOVED lines=15> */
[----:B------:R-:W3:Y:S02]  /*75160*/  LDL.LU.64 R16, [R1+0x2730] ;  /* 0x0027300001107983 */ /* 0x000ee40000300a00 */
[----:B------:R0:W-:Y:S02]  /*75170*/  STL.64 [R1+0x25f8], R26 ;  /* 0x0025f81a01007387 */ /* 0x0001e40000100a00 */
[----:B------:R-:W4:Y:S01]  /*75180*/  LDL.LU R24, [R1+0x340] ;  /* 0x0003400001187983 */ /* 0x000f220000300800 */
[----:B------:R-:W4:Y:S04]  /*75190*/  LDL.LU R25, [R1+0x344] ;  /* 0x0003440001197983 */ /* 0x000f280000300800 */
[----:B0-----:R-:W4:Y:S01]  /*751a0*/  LDL.LU R26, [R1+0x348] ;  /* 0x00034800011a7983 */ /* 0x001f220000300800 */
[----:B------:R-:W4:Y:S01]  /*751b0*/  LDL.LU R27, [R1+0x34c] ;  /* 0x00034c00011b7983 */ /* 0x000f220000300800 */
[----:B---3--:R-:W-:Y:S02]  /*751c0*/  HMMA.16816.F32.BF16 R12, R12, R10, R16 ;  /* 0x0000000a0c0c723c */ /* 0x008fe40000041810 */
[----:B------:R-:W2:Y:S01]  /*751d0*/  LDL.LU.64 R18, [R1+0x2728] ;  /* 0x0027280001127983 */ /* 0x000ea20000300a00 */
[----:B------:R-:W2:Y:S01]  /*751e0*/  LDL.LU.64 R16, [R1+0x2720] ;  /* 0x0027200001107983 */ /* 0x000ea20000300a00 */
[----:B------:R-:W-:-:S02]  /*751f0*/  MOV R6, R2 ;  /* 0x0000000200067202 */ /* 0x000fc40000000f00 */
[----:B------:R-:W-:Y:S11]  /*75200*/  MOV R7, R0 ;  /* 0x0000000000077202 */ /* 0x000ff60000000f00 */
[----:B------:R-:W-:Y:S06]  /*75210*/  @!UPT UIADD3 URZ, URZ, URZ, URZ ;  /* 0x0000003f3f3ff290 */ /* 0x000fec000fffe03f */
[----:B------:R-:W-:Y:S01]  /*75220*/  STL.64 [R1+0xb40], R12 ;  /* 0x000b400c01007387 */ /* 0x000fe20000100a00 */
[----:B------:R0:W-:Y:S03]  /*75230*/  STL.64 [R1+0xb48], R14 ;  /* 0x000b480e01007387 */ /* 0x0001e60000100a00 */
[----:B0-----:R-:W3:Y:S01]  /*75240*/  LDL.LU.64 R14, [R1+0x168] ;  /* 0x00016800010e7983 */ /* 0x001ee20000300a00 */
        /* <DEDUP_REMOVED lines=62> */
[----:B0-----:R-:W2:Y:S01]  /*75630*/  LDL.LU.64 R6, [R1+0x2650] ;  /* 0x0026500001067983 */ /* 0x001ea20000300a00 */
[----:B------:R0:W-:Y:S02]  /*75640*/  STL.64 [R1+0x2510], R14 ;  /* 0x0025100e01007387 */ /* 0x0001e40000100a00 */
[----:B------:R-:W3:Y:S02]  /*75650*/  LDL.LU R12, [R1+0x320] ;  /* 0x00032000010c7983 */ /* 0x000ee40000300800 */
[----:B------:R-:W3:Y:S01]  /*75660*/  LDL.LU R13, [R1+0x324] ;  /* 0x00032400010d7983 */ /* 0x000ee20000300800 */
[----:B0-----:R-:W3:Y:S01]  /*75670*/  LDL.LU R14, [R1+0x328] ;  /* 0x00032800010e7983 */ /* 0x001ee20000300800 */
[----:B------:R-:W3:Y:S01]  /*75680*/  LDL.LU R15, [R1+0x32c] ;  /* 0x00032c00010f7983 */ /* 0x000ee20000300800 */
        /* <DEDUP_REMOVED lines=21> */
[C---:B--2---:R-:W-:Y:S11]  /*757e0*/  HMMA.16816.F32.BF16 R20, R16.reuse, R6, R20 ;  /* 0x000000061014723c */ /* 0x044ff60000041814 */
[----:B------:R-:W-:Y:S11]  /*757f0*/  @!UPT UIADD3 URZ, URZ, URZ, URZ ;  /* 0x0000003f3f3ff290 */ /* 0x000ff6000fffe03f */
[----:B------:R-:W-:Y:S01]  /*75800*/  @!UPT UIADD3 URZ, URZ, URZ, URZ ;  /* 0x0000003f3f3ff290 */ /* 0x000fe2000fffe03f */
[----:B------:R-:W-:Y:S01]  /*75810*/  STL.64 [R1+0xc90], R20 ;  /* 0x000c901401007387 */ /* 0x000fe20000100a00 */
[----:B------:R0:W-:Y:S03]  /*75820*/  STL.64 [R1+0xc98], R22 ;  /* 0x000c981601007387 */ /* 0x0001e60000100a00 */
[----:B0-----:R-:W4:Y:S01]  /*75830*/  LDL.LU.64 R22, [R1+0x2600] ;  /* 0x0026000001167983 */ /* 0x001f220000300a00 */
[----:B------:R0:W-:Y:S02]  /*75840*/  STL [R1+0x25b0], R7 ;  /* 0x0025b00701007387 */ /* 0x0001e40000100800 */
[----:B------:R-:W2:Y:S01]  /*75850*/  LDL.LU R4, [R1+0x330] ;  /* 0x0003300001047983 */ /* 0x000ea20000300800 */
[----:B------:R-:W-:Y:S01]  /*75860*/  MOV R9, R6 ;  /* 0x0000000600097202 */ /* 0x000fe20000000f00 */
[----:B------:R-:W2:Y:S01]  /*75870*/  LDL.LU R5, [R1+0x334] ;  /* 0x0003340001057983 */ /* 0x000ea20000300800 */
[----:B------:R-:W2:Y:S03]  /*75880*/  LDL.LU R6, [R1+0x338] ;  /* 0x0003380001067983 */ /* 0x000ea60000300800 */
[----:B0-----:R-:W2:Y:S01]  /*75890*/  LDL.LU R7, [R1+0x33c] ;  /* 0x00033c0001077983 */ /* 0x001ea20000300800 */
[C---:B----4-:R-:W-:Y:S03]  /*758a0*/  HMMA.16816.F32.BF16 R20, R16.reuse, R22, R24 ;  /* 0x000000161014723c */ /* 0x050fe60000041818 */
[----:B------:R-:W2:Y:S11]  /*758b0*/  LDL.LU.64 R26, [R1+0x25f8] ;  /* 0x0025f800011a7983 */ /* 0x000eb60000300a00 */
[----:B------:R-:W-:Y:S09]  /*758c0*/  @!UPT UIADD3 URZ, URZ, URZ, URZ ;  /* 0x0000003f3f3ff290 */ /* 0x000ff2000fffe03f */
[----:B------:R-:W-:Y:S01]  /*758d0*/  STL.64 [R1+0xc80], R20 ;  /* 0x000c801401007387 */ /* 0x000fe20000100a00 */
[----:B------:R0:W-:Y:S03]  /*758e0*/  STL.64 [R1+0xc88], R22 ;  /* 0x000c881601007387 */ /* 0x0001e60000100a00 */
[----:B0-----:R-:W4:Y:S01]  /*758f0*/  LDL.LU.64 R22, [R1+0x25f0] ;  /* 0x0025f00001167983 */ /* 0x001f220000300a00 */
[----:B------:R-:W3:Y:S01]  /*75900*/  LDL.LU.64 R20, [R1+0x25e8] ;  /* 0x0025e80001147983 */ /* 0x000ee20000300a00 */
[C---:B--2---:R-:W-:Y:S02]  /*75910*/  HMMA.16816.F32.BF16 R4, R16.reuse, R26, R4 ;  /* 0x0000001a1004723c */ /* 0x044fe40000041804 */
[----:B------:R-:W-:Y:S01]  /*75920*/  STL [R1+0x249c], R26 ;  /* 0x00249c1a01007387 */ /* 0x000fe20000100800 */
[----:B------:R-:W-:Y:S11]  /*75930*/  STL [R1+0x2498], R27 ;  /* 0x0024981b01007387 */ /* 0x000ff60000100800 */
[----:B------:R-:W-:Y:S09]  /*75940*/  @!UPT UIADD3 URZ, URZ, URZ, URZ ;  /* 0x0000003f3f3ff290 */ /* 0x000ff2000fffe03f */
[----:B------:R-:W-:Y:S01]  /*75950*/  STL.64 [R1+0xc70], R4 ;  /* 0x000c700401007387 */ /* 0x000fe20000100a00 */
[----:B------:R3:W-:Y:S02]  /*75960*/  STL.64 [R1+0xc78], R6 ;  /* 0x000c780601007387 */ /* 0x0007e40000100a00 */
[----:B---3--:R-:W-:Y:S01]  /*75970*/  HMMA.16816.F32.BF16 R4, R16, R10, R12 ;  /* 0x0000000a1004723c */ /* 0x008fe2000004180c */
[----:B------:R-:W-:Y:S01]  /*75980*/  STL.64 [R1+0x2598], R10 ;  /* 0x0025980a01007387 */ /* 0x000fe20000100a00 */
[----:B------:R-:W-:Y:S11]  /*75990*/  STL [R1+0x2590], R9 ;  /* 0x0025900901007387 */ /* 0x000ff60000100800 */
[----:B------:R-:W-:Y:S10]  /*759a0*/  @!UPT UIADD3 URZ, URZ, URZ, URZ ;  /* 0x0000003f3f3ff290 */ /* 0x000ff4000fffe03f */
[----:B------:R-:W-:Y:S01]  /*759b0*/  STL.64 [R1+0xc40], R4 ;  /* 0x000c400401007387 */ /* 0x000fe20000100a00 */
[----:B------:R-:W-:Y:S02]  /*759c0*/  STL.64 [R1+0xc48], R6 ;  /* 0x000c480601007387 */ /* 0x000fe40000100a00 */
[----:B------:R-:W2:Y:S02]  /*759d0*/  LDL.LU.64 R14, [R1+0x178] ;  /* 0x00017800010e7983 */ /* 0x000ea40000300a00 */
[----:B--2---:R0:W-:Y:S04]  /*759e0*/  STL.64 [R1+0x2528], R14 ;  /* 0x0025280e01007387 */ /* 0x0041e80000100a00 */
[----:B0-----:R-:W2:Y:S01]  /*759f0*/  LDL.LU.64 R14, [R1+0x188] ;  /* 0x00018800010e7983 */ /* 0x001ea20000300a00 */
[----:B------:R-:W-:Y:S01]  /*75a00*/  IMAD.MOV.U32 R16, RZ, RZ, R20 ;  /* 0x000000ffff107224 */ /* 0x000fe200078e0014 */
[----:B------:R-:W-:-:S02]  /*75a10*/  MOV R17, R21 ;  /* 0x0000001500117202 */ /* 0x000fc40000000f00 */
[----:B----4-:R-:W-:Y:S02]  /*75a20*/  MOV R18, R22 ;  /* 0x0000001600127202 */ /* 0x010fe40000000f00 */
[----:B------:R-:W-:Y:S01]  /*75a30*/  MOV R19, R23 ;  /* 0x0000001700137202 */ /* 0x000fe20000000f00 */
[----:B--2---:R0:W-:Y:S01]  /*75a40*/  STL.64 [R1+0x2540], R14 ;  /* 0x0025400e01007387 */ /* 0x0041e20000100a00 */
[----:B------:R-:W2:Y:S02]  /*75a50*/  LDL.LU R20, [R1+0x25e0] ;  /* 0x0025e00001147983 */ /* 0x000ea40000300800 */
[----:B------:R-:W3:Y:S02]  /*75a60*/  LDL.LU R21, [R1+0x25dc] ;  /* 0x0025dc0001157983 */ /* 0x000ee40000300800 */
[----:B------:R-:W4:Y:S01]  /*75a70*/  LDL.LU R22, [R1+0x25d8] ;  /* 0x0025d80001167983 */ /* 0x000f220000300800 */
[----:B------:R-:W2:Y:S04]  /*75a80*/  LDL.LU R23, [R1+0x25d4] ;  /* 0x0025d40001177983 */ /* 0x000ea80000300800 */
[----:B0-----:R-:W2:Y:S04]  /*75a90*/  LDL.LU.64 R14, [R1+0x198] ;  /* 0x00019800010e7983 */ /* 0x001ea80000300a00 */
[----:B--2---:R0:W-:Y:S04]  /*75aa0*/  STL.64 [R1+0x2558], R14 ;  /* 0x0025580e01007387 */ /* 0x0041e80000100a00 */
[----:B0-----:R-:W2:Y:S04]  /*75ab0*/  LDL.LU.64 R14, [R1+0x1a8] ;  /* 0x0001a800010e7983 */ /* 0x001ea80000300a00 */
[----:B--2---:R-:W-:Y:S01]  /*75ac0*/  STL.64 [R1+0x2570], R14 ;  /* 0x0025700e01007387 */ /* 0x004fe20000100a00 */
[----:B------:R-:W-:Y:S02]  /*75ad0*/  STL.64 [R1+0x2520], R18 ;  /* 0x0025201201007387 */ /* 0x000fe40000100a00 */
[----:B------:R0:W-:Y:S02]  /*75ae0*/  STL.64 [R1+0x2518], R16 ;  /* 0x0025181001007387 */ /* 0x0001e40000100a00 */
        /* <DEDUP_REMOVED lines=8> */
[----:B------:R-:W3:Y:S01]  /*75b70*/  LDL.LU R4, [R1+0x310] ;  /* 0x0003100001047983 */ /* 0x000ee20000300800 */
[----:B------:R-:W3:Y:S02]  /*75b80*/  LDL.LU R5, [R1+0x314] ;  /* 0x0003140001057983 */ /* 0x000ee40000300800 */
[----:B------:R-:W3:Y:S02]  /*75b90*/  LDL.LU R6, [R1+0x318] ;  /* 0x0003180001067983 */ /* 0x000ee40000300800 */
[----:B------:R-:W3:Y:S01]  /*75ba0*/  LDL.LU R7, [R1+0x31c] ;  /* 0x00031c0001077983 */ /* 0x000ee20000300800 */
[----:B--2---:R0:W-:Y:S01]  /*75bb0*/  STL.64 [R1+0x25a8], R26 ;  /* 0x0025a81a01007387 */ /* 0x0041e20000100a00 */
[----:B------:R-:W-:Y:S03]  /*75bc0*/  STL.64 [R1+0x25a0], R24 ;  /* 0x0025a01801007387 */ /* 0x000fe60000100a00 */
[----:B0-----:R-:W2:Y:S01]  /*75bd0*/  LDL.LU.64 R26, [R1+0x1e8] ;  /* 0x0001e800011a7983 */ /* 0x001ea20000300a00 */
[----:B------:R-:W2:Y:S02]  /*75be0*/  LDL.LU.64 R10, [R1+0x1d8] ;  /* 0x0001d800010a7983 */ /* 0x000ea40000300a00 */
[----:B------:R-:W2:Y:S02]  /*75bf0*/  LDL.LU.64 R14, [R1+0x1b8] ;  /* 0x0001b800010e7983 */ /* 0x000ea40000300a00 */
[----:B--2---:R0:W-:Y:S01]  /*75c00*/  STL.64 [R1+0x2588], R14 ;  /* 0x0025880e01007387 */ /* 0x0041e20000100a00 */
[----:B------:R-:W2:Y:S02]  /*75c10*/  LDL.LU R12, [R1+0x2f0] ;  /* 0x0002f000010c7983 */ /* 0x000ea40000300800 */
[----:B------:R-:W2:Y:S01]  /*75c20*/  LDL.LU R13, [R1+0x2f4] ;  /* 0x0002f400010d7983 */ /* 0x000ea20000300800 */
[----:B0-----:R-:W2:Y:S01]  /*75c30*/  LDL.LU R14, [R1+0x2f8] ;  /* 0x0002f800010e7983 */ /* 0x001ea20000300800 */
[----:B------:R-:W2:Y:S02]  /*75c40*/  LDL.LU R15, [R1+0x2fc] ;  /* 0x0002fc00010f7983 */ /* 0x000ea40000300800 */
[----:B------:R3:W-:Y:S02]  /*75c50*/  STL.64 [R1+0x2538], R18 ;  /* 0x0025381201007387 */ /* 0x0007e40000100a00 */
[----:B------:R0:W-:Y:S01]  /*75c60*/  STL.64 [R1+0x2530], R16 ;  /* 0x0025301001007387 */ /* 0x0001e20000100a00 */
[----:B---3--:R-:W-:-:S02]  /*75c70*/  MOV R18, R21 ;  /* 0x0000001500127202 */ /* 0x008fc40000000f00 */
[----:B0-----:R-:W-:Y:S02]  /*75c80*/  MOV R16, R23 ;  /* 0x0000001700107202 */ /* 0x001fe40000000f00 */
[----:B------:R-:W-:Y:S01]  /*75c90*/  MOV R19, R20 ;  /* 0x0000001400137202 */ /* 0x000fe20000000f00 */
[----:B------:R-:W3:Y:S01]  /*75ca0*/  LDL.LU R23, [R1+0x25d0] ;  /* 0x0025d00001177983 */ /* 0x000ee20000300800 */
[----:B----4-:R-:W-:Y:S02]  /*75cb0*/  IMAD.MOV.U32 R17, RZ, RZ, R22 ;  /* 0x000000ffff117224 */ /* 0x010fe400078e0016 */
[----:B------:R-:W4:Y:S02]  /*75cc0*/  LDL.LU R22, [R1+0x25cc] ;  /* 0x0025cc0001167983 */ /* 0x000f240000300800 */
[----:B------:R-:W2:Y:S01]  /*75cd0*/  LDL.LU R21, [R1+0x25c8] ;  /* 0x0025c80001157983 */ /* 0x000ea20000300800 */
        /* <DEDUP_REMOVED lines=8> */
[----:B------:R0:W-:Y:S02]  /*75d60*/  STL.64 [R1+0x2560], R16 ;  /* 0x0025601001007387 */ /* 0x0001e40000100a00 */
[----:B0-----:R-:W-:-:S02]  /*75d70*/  MOV R16, R20 ;  /* 0x0000001400107202 */ /* 0x001fc40000000f00 */
[----:B------:R-:W-:Y:S01]  /*75d80*/  MOV R17, R21 ;  /* 0x0000001500117202 */ /* 0x000fe20000000f00 */
[----:B------:R-:W2:Y:S01]  /*75d90*/  LDL.LU R20, [R1+0x25c0] ;  /* 0x0025c00001147983 */ /* 0x000ea20000300800 */
[----:B------:R-:W2:Y:S02]  /*75da0*/  LDL.LU R21, [R1+0x25bc] ;  /* 0x0025bc0001157983 */ /* 0x000ea40000300800 */
[----:B----4-:R-:W-:Y:S01]  /*75db0*/  IMAD.MOV.U32 R18, RZ, RZ, R22 ;  /* 0x000000ffff127224 */ /* 0x010fe200078e0016 */
[----:B---3--:R-:W-:Y:S01]  /*75dc0*/  MOV R19, R23 ;  /* 0x0000001700137202 */ /* 0x008fe20000000f00 */
[----:B------:R-:W2:Y:S01]  /*75dd0*/  LDL.LU R22, [R1+0x25b8] ;  /* 0x0025b80001167983 */ /* 0x000ea20000300800 */
[----:B------:R-:W2:Y:S03]  /*75de0*/  LDL.LU R23, [R1+0x25b4] ;  /* 0x0025b40001177983 */ /* 0x000ea60000300800 */
        /* <DEDUP_REMOVED lines=9> */
[----:B------:R0:W-:Y:S01]  /*75e80*/  STL.64 [R1+0xe50], R4 ;  /* 0x000e500401007387 */ /* 0x0001e20000100a00 */
[----:B------:R1:W-:Y:S01]  /*75e90*/  STL.64 [R1+0xe58], R6 ;  /* 0x000e580601007387 */ /* 0x0003e20000100a00 */
[----:B0-----:R-:W-:Y:S02]  /*75ea0*/  MOV R5, R26 ;  /* 0x0000001a00057202 */ /* 0x001fe40000000f00 */
[----:B-1----:R-:W2:Y:S01]  /*75eb0*/  LDL.LU R7, [R1+0x25b0] ;  /* 0x0025b00001077983 */ /* 0x002ea20000300800 */
[----:B------:R-:W-:Y:S02]  /*75ec0*/  MOV R4, R27 ;  /* 0x0000001b00047202 */ /* 0x000fe40000000f00 */
[----:B------:R-:W4:Y:S02]  /*75ed0*/  LDL.LU.64 R26, [R1+0x25a8] ;  /* 0x0025a800011a7983 */ /* 0x000f240000300a00 */
[----:B------:R-:W4:Y:S02]  /*75ee0*/  LDL.LU.64 R24, [R1+0x25a0] ;  /* 0x0025a00001187983 */ /* 0x000f240000300a00 */
[----:B------:R-:W-:Y:S01]  /*75ef0*/  IMAD.MOV.U32 R8, RZ, RZ, R11 ;  /* 0x000000ffff087224 */ /* 0x000fe200078e000b */
[----:B------:R-:W-:Y:S01]  /*75f00*/  STL [R1+0x24a4], R4 ;  /* 0x0024a40401007387 */ /* 0x000fe20000100800 */
[----:B------:R-:W-:Y:S01]  /*75f10*/  STL [R1+0x24a0], R5 ;  /* 0x0024a00501007387 */ /* 0x000fe20000100800 */
[C---:B----4-:R-:W-:Y:S11]  /*75f20*/  HMMA.16816.F32.BF16 R24, R20.reuse, R10, R24 ;  /* 0x0000000a1418723c */ /* 0x050ff60000041818 */
[----:B------:R-:W-:Y:S11]  /*75f30*/  @!UPT UIADD3 URZ, URZ, URZ, URZ ;  /* 0x0000003f3f3ff290 */ /* 0x000ff6000fffe03f */
[----:B------:R-:W-:Y:S01]  /*75f40*/  @!UPT UIADD3 URZ, URZ, URZ, URZ ;  /* 0x0000003f3f3ff290 */ /* 0x000fe2000fffe03f */
[----:B------:R0:W-:Y:S01]  /*75f50*/  STL.64 [R1+0xe60], R24 ;  /* 0x000e601801007387 */ /* 0x0001e20000100a00 */
[----:B------:R1:W-:Y:S01]  /*75f60*/  STL.64 [R1+0xe68], R26 ;  /* 0x000e681a01007387 */ /* 0x0003e20000100a00 */
[----:B0-----:R-:W-:Y:S02]  /*75f70*/  MOV R24, R10 ;  /* 0x0000000a00187202 */ /* 0x001fe40000000f00 */
[----:B------:R-:W4:Y:S01]  /*75f80*/  LDL.LU.64 R10, [R1+0x2598] ;  /* 0x00259800010a7983 */ /* 0x000f220000300a00 */
[----:B------:R-:W2:Y:S02]  /*75f90*/  LDL.LU R9, [R1+0x2590] ;  /* 0x0025900001097983 */ /* 0x000ea40000300800 */
[----:B------:R-:W-:Y:S02]  /*75fa0*/  STL [R1+0x24ac], R8 ;  /* 0x0024ac0801007387 */ /* 0x000fe40000100800 */
[----:B------:R-:W-:Y:S01]  /*75fb0*/  STL [R1+0x24a8], R24 ;  /* 0x0024a81801007387 */ /* 0x000fe20000100800 */
[----:B-1----:R-:W2:Y:S02]  /*75fc0*/  LDL.LU.64 R26, [R1+0x1c8] ;  /* 0x0001c800011a7983 */ /* 0x002ea40000300a00 */
[----:B--2---:R-:W-:Y:S11]  /*75fd0*/  HMMA.16816.F32.BF16 R12, R20, R26, R12 ;  /* 0x0000001a140c723c */ /* 0x004ff6000004180c */
[----:B------:R-:W-:Y:S11]  /*75fe0*/  @!UPT UIADD3 URZ, URZ, URZ, URZ ;  /* 0x0000003f3f3ff290 */ /* 0x000ff6000fffe03f */
[----:B------:R-:W-:Y:S01]  /*75ff0*/  @!UPT UIADD3 URZ, URZ, URZ, URZ ;  /* 0x0000003f3f3ff290 */ /* 0x000fe2000fffe03f */
[----:B------:R-:W-:Y:S01]  /*76000*/  STL.64 [R1+0xe70], R12 ;  /* 0x000e700c01007387 */ /* 0x000fe20000100a00 */
[----:B------:R0:W-:Y:S03]  /*76010*/  STL.64 [R1+0xe78], R14 ;  /* 0x000e780e01007387 */ /* 0x0001e60000100a00 */
[----:B0-----:R-:W3:Y:S01]  /*76020*/  LDL.LU.64 R14, [R1+0x2588] ;  /* 0x00258800010e7983 */ /* 0x001ee20000300a00 */
[----:B------:R-:W-:-:S05]  /*76030*/  MOV R3, R26 ;  /* 0x0000001a00037202 */ /* 0x000fca0000000f00 */
[----:B------:R-:W-:Y:S01]  /*76040*/  STL [R1+0x24b0], R3 ;  /* 0x0024b00301007387 */ /* 0x000fe20000100800 */
[C---:B---3--:R-:W-:Y:S01]  /*76050*/  HMMA.16816.F32.BF16 R16, R20.reuse, R14, R16 ;  /* 0x0000000e1410723c */ /* 0x048fe20000041810 */
        /* <DEDUP_REMOVED lines=16> */
[----:B------:R-:W2:Y:S01]  /*76160*/  LDL.LU.64 R14, [R1+0x2558] ;  /* 0x00255800010e7983 */ /* 0x000ea20000300a00 */
[----:B------:R-:W-:Y:S01]  /*76170*/  MOV R25, R27 ;  /* 0x0000001b00197202 */ /* 0x000fe20000000f00 */
        /* <DEDUP_REMOVED lines=27> */
[----:B------:R-:W-:Y:S01]  /*76330*/  STL.64 [R1+0x24c0], R26 ;  /* 0x0024c01a01007387 */ /* 0x000fe20000100a00 */
[----:B------:R0:W-:Y:S01]  /*76340*/  STL.64 [R1+0x24b8], R24 ;  /* 0x0024b81801007387 */ /* 0x0001e20000100a00 */
[----:B--2---:R-:W-:Y:S01]  /*76350*/  HMMA.16816.F32.BF16 R16, R20, R14, R16 ;  /* 0x0000000e1410723c */ /* 0x004fe20000041810 */
[----:B------:R-:W-:-:S02]  /*76360*/  MOV R3, R14 ;  /* 0x0000000e00037202 */ /* 0x000fc40000000f00 */
[----:B------:R-:W-:Y:S11]  /*76370*/  MOV R8, R15 ;  /* 0x0000000f00087202 */ /* 0x000ff60000000f00 */
[----:B------:R-:W-:Y:S09]  /*76380*/  @!UPT UIADD3 URZ, URZ, URZ, URZ ;  /* 0x0000003f3f3ff290 */ /* 0x000ff2000fffe03f */
[----:B------:R-:W-:Y:S01]  /*76390*/  STL.64 [R1+0xed0], R16 ;  /* 0x000ed01001007387 */ /* 0x000fe20000100a00 */
[----:B------:R-:W-:Y:S02]  /*763a0*/  STL.64 [R1+0xed8], R18 ;  /* 0x000ed81201007387 */ /* 0x000fe40000100a00 */
[----:B------:R-:W2:Y:S02]  /*763b0*/  LDL.LU R12, [R1+0x20] ;  /* 0x00002000010c7983 */ /* 0x000ea40000300800 */
[----:B------:R-:W2:Y:S01]  /*763c0*/  LDL.LU R13, [R1+0x24] ;  /* 0x00002400010d7983 */ /* 0x000ea20000300800 */
[----:B------:R-:W3:Y:S01]  /*763d0*/  LDL.LU R14, [R1+0x28] ;  /* 0x00002800010e7983 */ /* 0x000ee20000300800 */
[----:B------:R-:W3:Y:S02]  /*763e0*/  LDL.LU R15, [R1+0x2c] ;  /* 0x00002c00010f7983 */ /* 0x000ee40000300800 */
[----:B0-----:R-:W2:Y:S02]  /*763f0*/  LDL.LU R24, [R1+0x250] ;  /* 0x0002500001187983 */ /* 0x001ea40000300800 */
[----:B------:R-:W2:Y:S01]  /*76400*/  LDL.LU R25, [R1+0x254] ;  /* 0x0002540001197983 */ /* 0x000ea20000300800 */
[----:B------:R-:W2:Y:S01]  /*76410*/  LDL.LU R26, [R1+0x258] ;  /* 0x00025800011a7983 */ /* 0x000ea20000300800 */
[----:B------:R-:W2:Y:S03]  /*76420*/  LDL.LU R27, [R1+0x25c] ;  /* 0x00025c00011b7983 */ /* 0x000ea60000300800 */
[----:B--2---:R0:W-:Y:S01]  /*76430*/  STL.64 [R1+0x24d0], R26 ;  /* 0x0024d01a01007387 */ /* 0x0041e20000100a00 */
[----:B------:R-:W-:Y:S03]  /*76440*/  STL.64 [R1+0x24c8], R24 ;  /* 0x0024c81801007387 */ /* 0x000fe60000100a00 */
[----:B0-----:R-:W2:Y:S04]  /*76450*/  LDL.LU.64 R26, [R1+0x138] ;  /* 0x00013800011a7983 */ /* 0x001ea80000300a00 */
[----:B--2---:R0:W-:Y:S04]  /*76460*/  STL.64 [R1+0x24e0], R26 ;  /* 0x0024e01a01007387 */ /* 0x0041e80000100a00 */
[----:B0-----:R-:W2:Y:S04]  /*76470*/  LDL.LU.64 R26, [R1+0x148] ;  /* 0x00014800011a7983 */ /* 0x001ea80000300a00 */
[----:B--2---:R-:W-:Y:S01]  /*76480*/  STL.64 [R1+0x24f8], R26 ;  /* 0x0024f81a01007387 */ /* 0x004fe20000100a00 */
[----:B---3--:R-:W-:Y:S02]  /*76490*/  STL.64 [R1+0x22d8], R14 ;  /* 0x0022d80e01007387 */ /* 0x008fe40000100a00 */
[----:B------:R0:W-:Y:S02]  /*764a0*/  STL.64 [R1+0x22d0], R12 ;  /* 0x0022d00c01007387 */ /* 0x0001e40000100a00 */
[----:B0-----:R-:W2:Y:S01]  /*764b0*/  LDL.LU R12, [R1+0x30] ;  /* 0x00003000010c7983 */ /* 0x001ea20000300800 */
[----:B------:R-:W2:Y:S02]  /*764c0*/  LDL.LU R13, [R1+0x34] ;  /* 0x00003400010d7983 */ /* 0x000ea40000300800 */
[----:B------:R-:W3:Y:S02]  /*764d0*/  LDL.LU R14, [R1+0x38] ;  /* 0x00003800010e7983 */ /* 0x000ee40000300800 */
[----:B------:R-:W3:Y:S01]  /*764e0*/  LDL.LU R15, [R1+0x3c] ;  /* 0x00003c00010f7983 */ /* 0x000ee20000300800 */
[----:B------:R-:W2:Y:S04]  /*764f0*/  LDL.LU.64 R26, [R1+0x158] ;  /* 0x00015800011a7983 */ /* 0x000ea80000300a00 */
[----:B---3--:R0:W-:Y:S01]  /*76500*/  STL.64 [R1+0x22e8], R14 ;  /* 0x0022e80e01007387 */ /* 0x0081e20000100a00 */
[----:B--2---:R1:W-:Y:S03]  /*76510*/  STL.64 [R1+0x22e0], R12 ;  /* 0x0022e00c01007387 */ /* 0x0043e60000100a00 */
[----:B0-----:R-:W2:Y:S01]  /*76520*/  LDL.LU R14, [R1+0x118] ;  /* 0x00011800010e7983 */ /* 0x001ea20000300800 */
[----:B------:R-:W2:Y:S03]  /*76530*/  LDL.LU R15, [R1+0x11c] ;  /* 0x00011c00010f7983 */ /* 0x000ea60000300800 */
[----:B--2---:R0:W-:Y:S01]  /*76540*/  STL.64 [R1+0x24d8], R14 ;  /* 0x0024d80e01007387 */ /* 0x0041e20000100a00 */
[----:B-1----:R-:W2:Y:S02]  /*76550*/  LDL.LU R12, [R1+0x260] ;  /* 0x00026000010c7983 */ /* 0x002ea40000300800 */
[----:B------:R-:W2:Y:S01]  /*76560*/  LDL.LU R13, [R1+0x264] ;  /* 0x00026400010d7983 */ /* 0x000ea20000300800 */
[----:B0-----:R-:W3:Y:S01]  /*76570*/  LDL.LU R14, [R1+0x268] ;  /* 0x00026800010e7983 */ /* 0x001ee20000300800 */
[----:B------:R-:W3:Y:S03]  /*76580*/  LDL.LU R15, [R1+0x26c] ;  /* 0x00026c00010f7983 */ /* 0x000ee60000300800 */
        /* <DEDUP_REMOVED lines=12> */
[----:B------:R-:W3:Y:S01]  /*76650*/  LDL.LU R18, [R1+0x11f4] ;  /* 0x0011f40001127983 */ /* 0x000ee20000300800 */
[----:B------:R-:W3:Y:S03]  /*76660*/  LDL.LU R19, [R1+0xe10] ;  /* 0x000e100001137983 */ /* 0x000ee60000300800 */
[----:B---3--:R0:W-:Y:S01]  /*76670*/  STL.64 [R1+0x22f0], R18 ;  /* 0x0022f01201007387 */ /* 0x0081e20000100a00 */
[----:B------:R-:W3:Y:S02]  /*76680*/  LDL.LU R16, [R1+0x40] ;  /* 0x0000400001107983 */ /* 0x000ee40000300800 */
[----:B------:R-:W3:Y:S01]  /*76690*/  LDL.LU R17, [R1+0x44] ;  /* 0x0000440001117983 */ /* 0x000ee20000300800 */
[----:B0-----:R-:W2:Y:S01]  /*766a0*/  LDL.LU R18, [R1+0x48] ;  /* 0x0000480001127983 */ /* 0x001ea20000300800 */
[----:B------:R-:W2:Y:S03]  /*766b0*/  LDL.LU R19, [R1+0x4c] ;  /* 0x00004c0001137983 */ /* 0x000ea60000300800 */
[----:B--2---:R0:W-:Y:S01]  /*766c0*/  STL.64 [R1+0x2300], R18 ;  /* 0x0023001201007387 */ /* 0x0041e20000100a00 */
[----:B---3--:R-:W-:Y:S02]  /*766d0*/  STL.64 [R1+0x22f8], R16 ;  /* 0x0022f81001007387 */ /* 0x008fe40000100a00 */
[----:B0-----:R-:W-:-:S02]  /*766e0*/  IMAD.MOV.U32 R18, RZ, RZ, R9 ;  /* 0x000000ffff127224 */ /* 0x001fc400078e0009 */
[----:B------:R-:W2:Y:S01]  /*766f0*/  LDL.LU R9, [R1+0x11f0] ;  /* 0x0011f00001097983 */ /* 0x000ea20000300800 */
[----:B----4-:R-:W-:Y:S01]  /*76700*/  STL.64 [R1+0x2450], R10 ;  /* 0x0024500a01007387 */ /* 0x010fe20000100a00 */
[----:B------:R-:W-:Y:S01]  /*76710*/  MOV R19, R7 ;  /* 0x0000000700137202 */ /* 0x000fe20000000f00 */
[C---:B------:R-:W-:Y:S01]  /*76720*/  HMMA.16816.F32.BF16 R12, R20.reuse, R26, R12 ;  /* 0x0000001a140c723c */ /* 0x040fe2000004180c */
[----:B--2---:R0:W-:Y:S01]  /*76730*/  STL [R1+0x2448], R9 ;  /* 0x0024480901007387 */ /* 0x0041e20000100800 */
[----:B------:R-:W2:Y:S01]  /*76740*/  LDL.LU R7, [R1+0x11ec] ;  /* 0x0011ec0001077983 */ /* 0x000ea20000300800 */
[----:B0-----:R-:W-:Y:S02]  /*76750*/  MOV R9, R26 ;  /* 0x0000001a00097202 */ /* 0x001fe40000000f00 */
[----:B--2---:R0:W-:Y:S11]  /*76760*/  STL [R1+0x23d0], R7 ;  /* 0x0023d00701007387 */ /* 0x0041f60000100800 */
[----:B------:R-:W-:Y:S07]  /*76770*/  @!UPT UIADD3 URZ, URZ, URZ, URZ ;  /* 0x0000003f3f3ff290 */ /* 0x000fee000fffe03f */
[----:B------:R-:W-:Y:S02]  /*76780*/  STL.64 [R1+0xee0], R12 ;  /* 0x000ee00c01007387 */ /* 0x000fe40000100a00 */
[----:B------:R1:W-:Y:S01]  /*76790*/  STL.64 [R1+0xee8], R14 ;  /* 0x000ee80e01007387 */ /* 0x0003e20000100a00 */
[----:B0-----:R-:W-:Y:S01]  /*767a0*/  MOV R7, R27 ;  /* 0x0000001b00077202 */ /* 0x001fe20000000f00 */
[----:B-1----:R-:W2:Y:S01]  /*767b0*/  LDL.LU.64 R14, [R1+0x2508] ;  /* 0x00250800010e7983 */ /* 0x002ea20000300a00 */
        /* <DEDUP_REMOVED lines=20> */
[----:B------:R-:W3:Y:S02]  /*76900*/  LDL.LU.64 R24, [R1+0x24c8] ;  /* 0x0024c80001187983 */ /* 0x000ee40000300a00 */
[----:B---3--:R-:W-:Y:S11]  /*76910*/  HMMA.16816.F32.BF16 R24, R20, R18, R24 ;  /* 0x000000121418723c */ /* 0x008ff60000041818 */
[----:B------:R-:W-:Y:S11]  /*76920*/  @!UPT UIADD3 URZ, URZ, URZ, URZ ;  /* 0x0000003f3f3ff290 */ /* 0x000ff6000fffe03f */
[----:B------:R-:W-:Y:S01]  /*76930*/  @!UPT UIADD3 URZ, URZ, URZ, URZ ;  /* 0x0000003f3f3ff290 */ /* 0x000fe2000fffe03f */
[----:B------:R-:W-:Y:S01]  /*76940*/  STL.64 [R1+0xf10], R24 ;  /* 0x000f101801007387 */ /* 0x000fe20000100a00 */
[----:B------:R0:W-:Y:S03]  /*76950*/  STL.64 [R1+0xf18], R26 ;  /* 0x000f181a01007387 */ /* 0x0001e60000100a00 */
[----:B0-----:R-:W3:Y:S01]  /*76960*/  LDL.LU.64 R26, [R1+0x24c0] ;  /* 0x0024c000011a7983 */ /* 0x001ee20000300a00 */
[----:B------:R-:W4:Y:S02]  /*76970*/  LDL.LU.64 R24, [R1+0x24b8] ;  /* 0x0024b80001187983 */ /* 0x000f240000300a00 */
[----:B------:R0:W-:Y:S02]  /*76980*/  STL.64 [R1+0x2310], R18 ;  /* 0x0023101201007387 */ /* 0x0001e40000100a00 */
[----:B0-----:R-:W-:Y:S02]  /*76990*/  MOV R18, R13 ;  /* 0x0000000d00127202 */ /* 0x001fe40000000f00 */
[----:B------:R-:W-:-:S05]  /*769a0*/  MOV R19, R12 ;  /* 0x0000000c00137202 */ /* 0x000fca0000000f00 */
[----:B------:R0:W-:Y:S02]  /*769b0*/  STL.64 [R1+0x2328], R18 ;  /* 0x0023281201007387 */ /* 0x0001e40000100a00 */
[----:B0-----:R-:W-:Y:S01]  /*769c0*/  IMAD.MOV.U32 R18, RZ, RZ, R11 ;  /* 0x000000ffff127224 */ /* 0x001fe200078e000b */
[----:B------:R-:W-:-:S05]  /*769d0*/  MOV R19, R10 ;  /* 0x0000000a00137202 */ /* 0x000fca0000000f00 */
[----:B------:R0:W-:Y:S01]  /*769e0*/  STL.64 [R1+0x2340], R18 ;  /* 0x0023401201007387 */ /* 0x0001e20000100a00 */
[----:B------:R-:W2:Y:S02]  /*769f0*/  LDL.LU R16, [R1+0x240] ;  /* 0x0002400001107983 */ /* 0x000ea40000300800 */
[----:B------:R-:W2:Y:S01]  /*76a00*/  LDL.LU R17, [R1+0x244] ;  /* 0x0002440001117983 */ /* 0x000ea20000300800 */
[----:B0-----:R-:W2:Y:S01]  /*76a10*/  LDL.LU R18, [R1+0x248] ;  /* 0x0002480001127983 */ /* 0x001ea20000300800 */
[----:B------:R-:W2:Y:S02]  /*76a20*/  LDL.LU R19, [R1+0x24c] ;  /* 0x00024c0001137983 */ /* 0x000ea40000300800 */
[----:B--2---:R-:W-:Y:S11]  /*76a30*/  HMMA.16816.F32.BF16 R16, R20, R14, R16 ;  /* 0x0000000e1410723c */ /* 0x004ff60000041810 */
[----:B------:R-:W-:Y:S11]  /*76a40*/  @!UPT UIADD3 URZ, URZ, URZ, URZ ;  /* 0x0000003f3f3ff290 */ /* 0x000ff6000fffe03f */
[----:B------:R-:W-:Y:S01]  /*76a50*/  @!UPT UIADD3 URZ, URZ, URZ, URZ ;  /* 0x0000003f3f3ff290 */ /* 0x000fe2000fffe03f */
[----:B------:R-:W-:Y:S01]  /*76a60*/  STL.64 [R1+0xf20], R16 ;  /* 0x000f201001007387 */ /* 0x000fe20000100a00 */
[----:B------:R0:W-:Y:S02]  /*76a70*/  STL.64 [R1+0xf28], R18 ;  /* 0x000f281201007387 */ /* 0x0001e40000100a00 */
[----:B0-----:R-:W-:Y:S02]  /*76a80*/  MOV R18, R9 ;  /* 0x0000000900127202 */ /* 0x001fe40000000f00 */
[----:B------:R-:W-:-:S05]  /*76a90*/  MOV R19, R7 ;  /* 0x0000000700137202 */ /* 0x000fca0000000f00 */
[----:B------:R-:W-:Y:S01]  /*76aa0*/  STL.64 [R1+0x2358], R18 ;  /* 0x0023581201007387 */ /* 0x000fe20000100a00 */
[----:B------:R0:W-:Y:S02]  /*76ab0*/  STL.64 [R1+0x2308], R14 ;  /* 0x0023080e01007387 */ /* 0x0001e40000100a00 */
[----:B------:R-:W2:Y:S02]  /*76ac0*/  LDL.LU R12, [R1+0x50] ;  /* 0x00005000010c7983 */ /* 0x000ea40000300800 */
[----:B------:R-:W2:Y:S01]  /*76ad0*/  LDL.LU R13, [R1+0x54] ;  /* 0x00005400010d7983 */ /* 0x000ea20000300800 */
[----:B0-----:R-:W2:Y:S01]  /*76ae0*/  LDL.LU R14, [R1+0x58] ;  /* 0x00005800010e7983 */ /* 0x001ea20000300800 */
[----:B------:R-:W2:Y:S01]  /*76af0*/  LDL.LU R15, [R1+0x5c] ;  /* 0x00005c00010f7983 */ /* 0x000ea20000300800 */
[----:B------:R-:W-:Y:S01]  /*76b00*/  MOV R18, R3 ;  /* 0x0000000300127202 */ /* 0x000fe20000000f00 */
[----:B------:R-:W-:Y:S01]  /*76b10*/  IMAD.MOV.U32 R19, RZ, RZ, R8 ;  /* 0x000000ffff137224 */ /* 0x000fe200078e0008 */
        /* <DEDUP_REMOVED lines=8> */
[----:B------:R-:W2:Y:S01]  /*76ba0*/  LDL.LU R15, [R1+0x6c] ;  /* 0x00006c00010f7983 */ /* 0x000ea20000300800 */
[----:B----4-:R-:W-:-:S02]  /*76bb0*/  MOV R18, R24 ;  /* 0x0000001800127202 */ /* 0x010fc40000000f00 */
[----:B------:R-:W-:Y:S01]  /*76bc0*/  MOV R19, R4 ;  /* 0x0000000400137202 */ /* 0x000fe20000000f00 */
[----:B------:R-:W4:Y:S01]  /*76bd0*/  LDL.LU R24, [R1+0x24a8] ;  /* 0x0024a80001187983 */ /* 0x000f220000300800 */
        /* <DEDUP_REMOVED lines=8> */
[----:B------:R-:W-:-:S02]  /*76c60*/  MOV R18, R5 ;  /* 0x0000000500127202 */ /* 0x000fc40000000f00 */
[----:B---3--:R-:W-:Y:S01]  /*76c70*/  MOV R19, R26 ;  /* 0x0000001a00137202 */ /* 0x008fe20000000f00 */
[----:B------:R-:W3:Y:S01]  /*76c80*/  LDL.LU R5, [R1+0x24a0] ;  /* 0x0024a00001057983 */ /* 0x000ee20000300800 */
[----:B------:R-:W3:Y:S03]  /*76c90*/  LDL.LU R26, [R1+0x249c] ;  /* 0x00249c00011a7983 */ /* 0x000ee60000300800 */
[----:B------:R0:W-:Y:S02]  /*76ca0*/  STL.64 [R1+0x23a0], R18 ;  /* 0x0023a01201007387 */ /* 0x0001e40000100a00 */
[----:B0-----:R-:W-:Y:S01]  /*76cb0*/  IMAD.MOV.U32 R18, RZ, RZ, R27 ;  /* 0x000000ffff127224 */ /* 0x001fe200078e001b */
[----:B------:R-:W-:Y:S01]  /*76cc0*/  MOV R19, R0 ;  /* 0x0000000000137202 */ /* 0x000fe20000000f00 */
        /* <DEDUP_REMOVED lines=8> */
[----:B------:R0:W-:Y:S02]  /*76d50*/  STL.64 [R1+0x23b8], R18 ;  /* 0x0023b81201007387 */ /* 0x0001e40000100a00 */
[----:B0-----:R-:W-:-:S02]  /*76d60*/  MOV R18, R29 ;  /* 0x0000001d00127202 */ /* 0x001fc40000000f00 */
[----:B------:R-:W4:Y:S01]  /*76d70*/  LDL.LU R29, [R1+0x2490] ;  /* 0x00249000011d7983 */ /* 0x000f220000300800 */
[----:B------:R-:W-:Y:S02]  /*76d80*/  MOV R19, R2 ;  /* 0x0000000200137202 */ /* 0x000fe40000000f00 */
[----:B------:R-:W4:Y:S01]  /*76d90*/  LDL.LU R2, [R1+0x248c] ;  /* 0x00248c0001027983 */ /* 0x000f220000300800 */
[----:B------:R-:W-:Y:S02]  /*76da0*/  MOV R7, R28 ;  /* 0x0000001c00077202 */ /* 0x000fe40000000f00 */
[----:B------:R-:W-:Y:S04]  /*76db0*/  STL.64 [R1+0x23d8], R18 ;  /* 0x0023d81201007387 */ /* 0x000fe80000100a00 */
        /* <DEDUP_REMOVED lines=9> */
[----:B------:R0:W-:Y:S02]  /*76e50*/  STL.64 [R1+0x23e0], R6 ;  /* 0x0023e00601007387 */ /* 0x0001e40000100a00 */
[----:B------:R-:W2:Y:S01]  /*76e60*/  LDL.LU R16, [R1+0xe0] ;  /* 0x0000e00001107983 */ /* 0x000ea20000300800 */
[----:B------:R-:W2:Y:S01]  /*76e70*/  LDL.LU R17, [R1+0xe4] ;  /* 0x0000e40001117983 */ /* 0x000ea20000300800 */
[----:B------:R-:W2:Y:S02]  /*76e80*/  LDL.LU R18, [R1+0xe8] ;  /* 0x0000e80001127983 */ /* 0x000ea40000300800 */
[----:B------:R-:W2:Y:S01]  /*76e90*/  LDL.LU R19, [R1+0xec] ;  /* 0x0000ec0001137983 */ /* 0x000ea20000300800 */
[----:B0-----:R-:W-:-:S02]  /*76ea0*/  MOV R6, R3 ;  /* 0x0000000300067202 */ /* 0x001fc40000000f00 */
[----:B------:R-:W-:Y:S01]  /*76eb0*/  MOV R7, R25 ;  /* 0x0000001900077202 */ /* 0x000fe20000000f00 */
[----:B--2---:R-:W-:Y:S01]  /*76ec0*/  STL.64 [R1+0x23f0], R18 ;  /* 0x0023f01201007387 */ /* 0x004fe20000100a00 */
[----:B------:R-:W-:Y:S02]  /*76ed0*/  STL.64 [R1+0x23e8], R16 ;  /* 0x0023e81001007387 */ /* 0x000fe40000100a00 */
[----:B------:R-:W2:Y:S02]  /*76ee0*/  LDL.LU R3, [R1+0x247c] ;  /* 0x00247c0001037983 */ /* 0x000ea40000300800 */
[----:B------:R0:W-:Y:S02]  /*76ef0*/  STL.64 [R1+0x23f8], R6 ;  /* 0x0023f80601007387 */ /* 0x0001e40000100a00 */
[----:B0-----:R-:W-:Y:S01]  /*76f00*/  MOV R6, R24 ;  /* 0x0000001800067202 */ /* 0x001fe20000000f00 */
[----:B------:R-:W-:-:S05]  /*76f10*/  IMAD.MOV.U32 R7, RZ, RZ, R8 ;  /* 0x000000ffff077224 */ /* 0x000fca00078e0008 */
[----:B------:R-:W-:Y:S01]  /*76f20*/  STL.64 [R1+0x2410], R6 ;  /* 0x0024100601007387 */ /* 0x000fe20000100a00 */
        /* <DEDUP_REMOVED lines=24> */
[----:B------:R-:W2:Y:S01]  /*770b0*/  LDL.LU R14, [R1+0xa8] ;  /* 0x0000a800010e7983 */ /* 0x000ea20000300800 */
[----:B------:R-:W-:-:S02]  /*770c0*/  MOV R15, R2 ;  /* 0x00000002000f7202 */ /* 0x000fc40000000f00 */
[----:B------:R-:W4:Y:S01]  /*770d0*/  LDL.LU R2, [R1+0x2478] ;  /* 0x0024780001027983 */ /* 0x000f220000300800 */
[----:B---3--:R-:W-:Y:S03]  /*770e0*/  HMMA.16816.F32.BF16 R8, R20, R26, R8 ;  /* 0x0000001a1408723c */ /* 0x008fe60000041808 */
[----:B--2---:R4:W-:Y:S01]  /*770f0*/  STL.64 [R1+0x2398], R14 ;  /* 0x0023980e01007387 */ /* 0x0049e20000100a00 */
[----:B------:R0:W-:Y:S01]  /*77100*/  STL.64 [R1+0x2390], R12 ;  /* 0x0023900c01007387 */ /* 0x0001e20000100a00 */
[----:B----4-:R-:W-:Y:S02]  /*77110*/  MOV R14, R29 ;  /* 0x0000001d000e7202 */ /* 0x010fe40000000f00 */
[----:B0-----:R-:W-:Y:S02]  /*77120*/  MOV R12, R3 ;  /* 0x00000003000c7202 */ /* 0x001fe40000000f00 */
[----:B------:R-:W-:Y:S01]  /*77130*/  MOV R15, R0 ;  /* 0x00000000000f7202 */ /* 0x000fe20000000f00 */
[----:B------:R-:W2:Y:S01]  /*77140*/  LDL.LU R3, [R1+0x2474] ;  /* 0x0024740001037983 */ /* 0x000ea20000300800 */
[----:B------:R-:W-:-:S02]  /*77150*/  IMAD.MOV.U32 R13, RZ, RZ, R28 ;  /* 0x000000ffff0d7224 */ /* 0x000fc400078e001c */
[----:B------:R-:W3:Y:S02]  /*77160*/  LDL.LU R28, [R1+0x2470] ;  /* 0x00247000011c7983 */ /* 0x000ee40000300800 */
[----:B------:R-:W4:Y:S01]  /*77170*/  LDL.LU R29, [R1+0x246c] ;  /* 0x00246c00011d7983 */ /* 0x000f220000300800 */
[----:B------:R-:W2:Y:S01]  /*77180*/  LDL.LU R0, [R1+0x2468] ;  /* 0x0024680001007983 */ /* 0x000ea20000300800 */
[----:B------:R-:W-:Y:S02]  /*77190*/  STL.64 [R1+0x23b0], R14 ;  /* 0x0023b00e01007387 */ /* 0x000fe40000100a00 */
[----:B------:R0:W-:Y:S02]  /*771a0*/  STL.64 [R1+0x23a8], R12 ;  /* 0x0023a80c01007387 */ /* 0x0001e40000100a00 */
[----:B0-----:R-:W2:Y:S01]  /*771b0*/  LDL.LU R12, [R1+0xc0] ;  /* 0x0000c000010c7983 */ /* 0x001ea20000300800 */
[----:B------:R-:W2:Y:S02]  /*771c0*/  LDL.LU R13, [R1+0xc4] ;  /* 0x0000c400010d7983 */ /* 0x000ea40000300800 */
[----:B------:R-:W2:Y:S01]  /*771d0*/  LDL.LU R14, [R1+0xc8] ;  /* 0x0000c800010e7983 */ /* 0x000ea20000300800 */
[----:B------:R-:W-:-:S02]  /*771e0*/  MOV R15, R2 ;  /* 0x00000002000f7202 */ /* 0x000fc40000000f00 */
[----:B------:R-:W3:Y:S01]  /*771f0*/  LDL.LU R2, [R1+0x2464] ;  /* 0x0024640001027983 */ /* 0x000ee20000300800 */
[----:B------:R-:W-:Y:S01]  /*77200*/  MOV R7, R4 ;  /* 0x0000000400077202 */ /* 0x000fe20000000f00 */
[----:B------:R-:W-:Y:S02]  /*77210*/  MOV R4, R26 ;  /* 0x0000001a00047202 */ /* 0x000fe40000000f00 */
[----:B--2---:R-:W-:Y:S01]  /*77220*/  STL.64 [R1+0x23c8], R14 ;  /* 0x0023c80e01007387 */ /* 0x004fe20000100a00 */
[----:B------:R0:W-:Y:S02]  /*77230*/  STL.64 [R1+0x23c0], R12 ;  /* 0x0023c00c01007387 */ /* 0x0001e40000100a00 */
[----:B0-----:R-:W-:Y:S01]  /*77240*/  MOV R12, R0 ;  /* 0x00000000000c7202 */ /* 0x001fe20000000f00 */
[----:B----4-:R-:W-:Y:S01]  /*77250*/  IMAD.MOV.U32 R13, RZ, RZ, R29 ;  /* 0x000000ffff0d7224 */ /* 0x010fe200078e001d */
[----:B------:R-:W2:Y:S01]  /*77260*/  LDL.LU R0, [R1+0x2460] ;  /* 0x0024600001007983 */ /* 0x000ea20000300800 */
[----:B------:R-:W4:Y:S01]  /*77270*/  LDL.LU R29, [R1+0x245c] ;  /* 0x00245c00011d7983 */ /* 0x000f220000300800 */
[----:B---3--:R-:W-:-:S02]  /*77280*/  MOV R14, R28 ;  /* 0x0000001c000e7202 */ /* 0x008fc40000000f00 */
[----:B------:R-:W3:Y:S01]  /*77290*/  LDL.LU R28, [R1+0x2458] ;  /* 0x00245800011c7983 */ /* 0x000ee20000300800 */
[----:B------:R-:W-:Y:S02]  /*772a0*/  STL.64 [R1+0xf30], R8 ;  /* 0x000f300801007387 */ /* 0x000fe40000100a00 */
[----:B------:R0:W-:Y:S01]  /*772b0*/  STL.64 [R1+0xf38], R10 ;  /* 0x000f380a01007387 */ /* 0x0001e20000100a00 */
[----:B------:R-:W-:Y:S01]  /*772c0*/  MOV R15, R3 ;  /* 0x00000003000f7202 */ /* 0x000fe20000000f00 */
[----:B------:R-:W-:Y:S01]  /*772d0*/  MOV R3, R27 ;  /* 0x0000001b00037202 */ /* 0x000fe20000000f00 */
[----:B0-----:R-:W2:Y:S01]  /*772e0*/  LDL.LU.64 R10, [R1+0x2450] ;  /* 0x00245000010a7983 */ /* 0x001ea20000300a00 */
[----:B------:R-:W4:Y:S02]  /*772f0*/  LDL.LU R9, [R1+0x2448] ;  /* 0x0024480001097983 */ /* 0x000f240000300800 */
[----:B------:R-:W2:Y:S02]  /*77300*/  LDL.LU.64 R26, [R1+0x2440] ;  /* 0x00244000011a7983 */ /* 0x000ea40000300a00 */
[----:B------:R-:W2:Y:S01]  /*77310*/  LDL.LU.64 R24, [R1+0x2438] ;  /* 0x0024380001187983 */ /* 0x000ea20000300a00 */
[----:B------:R-:W-:Y:S01]  /*77320*/  MOV R6, R5 ;  /* 0x0000000500067202 */ /* 0x000fe20000000f00 */
[----:B--2---:R-:W-:Y:S01]  /*77330*/  HMMA.16816.F32.BF16 R20, R20, R10, R24 ;  /* 0x0000000a1414723c */ /* 0x004fe20000041818 */
[----:B------:R-:W2:Y:S01]  /*77340*/  LDL.LU.64 R26, [R1+0x2430] ;  /* 0x00243000011a7983 */ /* 0x000ea20000300a00 */
[----:B------:R-:W2:Y:S11]  /*77350*/  LDL.LU.64 R24, [R1+0x2428] ;  /* 0x0024280001187983 */ /* 0x000eb60000300a00 */
[----:B------:R-:W-:Y:S10]  /*77360*/  @!UPT UIADD3 URZ, URZ, URZ, URZ ;  /* 0x0000003f3f3ff290 */ /* 0x000ff4000fffe03f */
[----:B------:R-:W-:Y:S01]  /*77370*/  STL.64 [R1+0xf40], R20 ;  /* 0x000f401401007387 */ /* 0x000fe20000100a00 */
[----:B------:R0:W-:Y:S02]  /*77380*/  STL.64 [R1+0xf48], R22 ;  /* 0x000f481601007387 */ /* 0x0001e40000100a00 */
[----:B0-----:R-:W-:Y:S02]  /*77390*/  IMAD.MOV.U32 R22, RZ, RZ, R4 ;  /* 0x000000ffff167224 */ /* 0x001fe400078e0004 */
[C---:B--2---:R-:W-:Y:S01]  /*773a0*/  HMMA.16816.F32.BF16 R4, R24.reuse, R6, R16 ;  /* 0x000000061804723c */ /* 0x044fe20000041810 */
[----:B------:R-:W2:Y:S01]  /*773b0*/  LDL.LU.64 R18, [R1+0x2420] ;  /* 0x0024200001127983 */ /* 0x000ea20000300a00 */
[----:B------:R-:W2:Y:S11]  /*773c0*/  LDL.LU.64 R16, [R1+0x2418] ;  /* 0x0024180001107983 */ /* 0x000eb60000300a00 */
[----:B------:R-:W-:Y:S10]  /*773d0*/  @!UPT UIADD3 URZ, URZ, URZ, URZ ;  /* 0x0000003f3f3ff290 */ /* 0x000ff4000fffe03f */
        /* <DEDUP_REMOVED lines=22> */
[----:B0-----:R-:W3:Y:S01]  /*77540*/  LDL.LU R7, [R1+0x23d0] ;  /* 0x0023d00001077983 */ /* 0x001ee20000300800 */
[----:B------:R-:W3:Y:S02]  /*77550*/  LDL.LU R8, [R1+0x14c4] ;  /* 0x0014c40001087983 */ /* 0x000ee40000300800 */
[----:B------:R-:W3:Y:S01]  /*77560*/  LDL.LU R4, [R1+0x1258] ;  /* 0x0012580001047983 */ /* 0x000ee20000300800 */
[C---:B--2---:R-:W-:Y:S01]  /*77570*/  HMMA.16816.F32.BF16 R16, R24.reuse, R18, R12 ;  /* 0x000000121810723c */ /* 0x044fe2000004180c */
[----:B------:R-:W2:Y:S01]  /*77580*/  LDL.LU.64 R14, [R1+0x23c8] ;  /* 0x0023c800010e7983 */ /* 0x000ea20000300a00 */
[----:B------:R-:W2:Y:S11]  /*77590*/  LDL.LU.64 R12, [R1+0x23c0] ;  /* 0x0023c000010c7983 */ /* 0x000eb60000300a00 */
[----:B------:R-:W-:Y:S10]  /*775a0*/  @!UPT UIADD3 URZ, URZ, URZ, URZ ;  /* 0x0000003f3f3ff290 */ /* 0x000ff4000fffe03f */
[----:B------:R-:W-:Y:S01]  /*775b0*/  STL.64 [R1+0xfb0], R16 ;  /* 0x000fb01001007387 */ /* 0x000fe20000100a00 */
[----:B------:R0:W-:Y:S03]  /*775c0*/  STL.64 [R1+0xfb8], R18 ;  /* 0x000fb81201007387 */ /* 0x0001e60000100a00 */
[----:B0-----:R-:W2:Y:S01]  /*775d0*/  LDL.LU.64 R18, [R1+0x23b8] ;  /* 0x0023b80001127983 */ /* 0x001ea20000300a00 */
[----:B------:R-:W4:Y:S02]  /*775e0*/  LDL.LU R6, [R1+0x14c8] ;  /* 0x0014c80001067983 */ /* 0x000f240000300800 */
[----:B------:R-:W3:Y:S01]  /*775f0*/  LDL.LU R5, [R1+0x14cc] ;  /* 0x0014cc0001057983 */ /* 0x000ee20000300800 */
        /* <DEDUP_REMOVED lines=56> */
[----:B--2---:R-:W-:Y:S01]  /*77980*/  HMMA.16816.F32.BF16 R12, R24, R14, R16 ;  /* 0x0000000e180c723c */ /* 0x004fe20000041810 */
[----:B------:R-:W3:Y:S11]  /*77990*/  LDL.LU.64 R18, [R1+0x22f0] ;  /* 0x0022f00001127983 */ /* 0x000ef60000300a00 */
[----:B------:R-:W-:Y:S11]  /*779a0*/  @!UPT UIADD3 URZ, URZ, URZ, URZ ;  /* 0x0000003f3f3ff290 */ /* 0x000ff6000fffe03f */
[----:B------:R-:W-:Y:S01]  /*779b0*/  STL.64 [R1+0x1050], R12 ;  /* 0x0010500c01007387 */ /* 0x000fe20000100a00 */
[----:B------:R0:W-:Y:S03]  /*779c0*/  STL.64 [R1+0x1058], R14 ;  /* 0x0010580e01007387 */ /* 0x0001e60000100a00 */
[----:B0-----:R-:W2:Y:S01]  /*779d0*/  LDL.LU.64 R14, [R1+0x22e8] ;  /* 0x0022e800010e7983 */ /* 0x001ea20000300a00 */
[----:B------:R-:W2:Y:S01]  /*779e0*/  LDL.LU.64 R12, [R1+0x22e0] ;  /* 0x0022e000010c7983 */ /* 0x000ea20000300a00 */
[----:B------:R-:W-:-:S07]  /*779f0*/  MOV R23, R3 ;  /* 0x0000000300177202 */ /* 0x000fce0000000f00 */
[----:B--2---:R-:W-:Y:S01]  /*77a00*/  HMMA.16816.F32.BF16 R20, R24, R22, R12 ;  /* 0x000000161814723c */ /* 0x004fe2000004180c */
[----:B------:R-:W2:Y:S01]  /*77a10*/  LDL.LU.64 R14, [R1+0x22d8] ;  /* 0x0022d800010e7983 */ /* 0x000ea20000300a00 */
[----:B------:R-:W2:Y:S02]  /*77a20*/  LDL.LU.64 R12, [R1+0x22d0] ;  /* 0x0022d000010c7983 */ /* 0x000ea40000300a00 */
[----:B---3--:R-:W-:Y:S02]  /*77a30*/  FFMA R8, R19, R8, R18 ;  /* 0x0000000813087223 */ /* 0x008fe40000000012 */
[----:B----4-:R-:W-:Y:S01]  /*77a40*/  FFMA R6, R29, R6, R9 ;  /* 0x000000061d067223 */ /* 0x010fe20000000009 */
[----:B------:R-:W-:Y:S11]  /*77a50*/  IADD3 R4, R4, 0x40, RZ ;  /* 0x0000004004047810 */ /* 0x000ff60007ffe0ff */
[----:B------:R-:W-:Y:S05]  /*77a60*/  @!UPT UIADD3 URZ, URZ, URZ, URZ ;  /* 0x0000003f3f3ff290 */ /* 0x000fea000fffe03f */
[----:B------:R-:W-:Y:S01]  /*77a70*/  STL.64 [R1+0x1070], R20 ;  /* 0x0010701401007387 */ /* 0x000fe20000100a00 */
[----:B------:R-:W-:Y:S02]  /*77a80*/  STL.64 [R1+0x1078], R22 ;  /* 0x0010781601007387 */ /* 0x000fe40000100a00 */
[----:B------:R2:W-:Y:S02]  /*77a90*/  STL [R1+0x14c4], R8 ;  /* 0x0014c40801007387 */ /* 0x0005e40000100800 */
[----:B------:R-:W-:Y:S01]  /*77aa0*/  FFMA R5, R28, R5, R7 ;  /* 0x000000051c057223 */ /* 0x000fe20000000007 */
[----:B------:R0:W-:Y:S01]  /*77ab0*/  STL [R1+0x1258], R4 ;  /* 0x0012580401007387 */ /* 0x0001e20000100800 */
[----:B------:R-:W-:Y:S01]  /*77ac0*/  MOV R3, 0x40 ;  /* 0x0000004000037802 */ /* 0x000fe20000000f00 */
[----:B------:R-:W-:Y:S02]  /*77ad0*/  STL [R1+0x14c8], R6 ;  /* 0x0014c80601007387 */ /* 0x000fe40000100800 */
[----:B------:R-:W-:Y:S01]  /*77ae0*/  STL [R1+0x14cc], R5 ;  /* 0x0014cc0501007387 */ /* 0x000fe20000100800 */
[----:B------:R-:W-:Y:S01]  /*77af0*/  ISETP.GE.AND P1, PT, R4, c[0x0][0x1d0], PT ;  /* 0x0000740004007a0c */ /* 0x000fe20003f26270 */
[----:B------:R-:W-:-:S02]  /*77b00*/  IMAD R2, R3, c[0x0][0x1a4], R2 ;  /* 0x0000690003027a24 */ /* 0x000fc400078e0202 */
[----:B------:R-:W-:Y:S01]  /*77b10*/  IMAD R0, R3, c[0x0][0x1b4], R0 ;  /* 0x00006d0003007a24 */ /* 0x000fe200078e0200 */
[----:B--2---:R-:W-:Y:S11]  /*77b20*/  HMMA.16816.F32.BF16 R8, R24, R10, R12 ;  /* 0x0000000a1808723c */ /* 0x004ff6000004180c */
[----:B------:R-:W-:Y:S11]  /*77b30*/  @!UPT UIADD3 URZ, URZ, URZ, URZ ;  /* 0x0000003f3f3ff290 */ /* 0x000ff6000fffe03f */
[----:B------:R-:W-:Y:S01]  /*77b40*/  @!UPT UIADD3 URZ, URZ, URZ, URZ ;  /* 0x0000003f3f3ff290 */ /* 0x000fe2000fffe03f */
[----:B------:R-:W-:Y:S01]  /*77b50*/  STL.64 [R1+0x1080], R8 ;  /* 0x0010800801007387 */ /* 0x000fe20000100a00 */
[----:B------:R-:W-:Y:S02]  /*77b60*/  STL.64 [R1+0x1088], R10 ;  /* 0x0010880a01007387 */ /* 0x000fe40000100a00 */
[----:B0-----:R-:W2:Y:S02]  /*77b70*/  LDL R4, [R1+0x1060] ;  /* 0x0010600001047983 */ /* 0x001ea40000100800 */
[----:B------:R-:W3:Y:S01]  /*77b80*/  LDL R3, [R1+0x100c] ;  /* 0x00100c0001037983 */ /* 0x000ee20000100800 */
[----:B--2---:R0:W-:Y:S04]  /*77b90*/  STL [R1+0x398], R4 ;  /* 0x0003980401007387 */ /* 0x0041e80000100800 */
[----:B0-----:R-:W2:Y:S01]  /*77ba0*/  LDL R4, [R1+0x1008] ;  /* 0x0010080001047983 */ /* 0x001ea20000100800 */
[----:B---3--:R0:W-:Y:S03]  /*77bb0*/  STL [R1+0x39c], R3 ;  /* 0x00039c0301007387 */ /* 0x0081e60000100800 */
[----:B0-----:R-:W3:Y:S04]  /*77bc0*/  LDL R3, [R1+0x1000] ;  /* 0x0010000001037983 */ /* 0x001ee80000100800 */
        /* <DEDUP_REMOVED lines=25> */
[----:B---3--:R0:W-:Y:S01]  /*77d60*/  STL [R1+0x1254], R3 ;  /* 0x0012540301007387 */ /* 0x0081e20000100800 */
[----:B------:R-:W-:Y:S01]  /*77d70*/  @P1 CALL.REL.NOINC `(.L_x_0) ;  /* 0x0000001000001944 */ /* 0x000fe20003c00000 */
[----:B------:R-:W-:Y:S05]  /*77d80*/  BRA `(.L_x_1) ;  /* 0xfffa7fd000007947 */ /* 0x000fea000383ffff */
.L_x_0:
[----:B0-----:R-:W2:Y:S04]  /*77d90*/  LDL.LU R0, [R1+0x9a0] ;  /* 0x0009a00001007983 */ /* 0x001ea80000300800 */
[----:B------:R-:W3:Y:S04]  /*77da0*/  LDL.LU R2, [R1+0x9a4] ;  /* 0x0009a40001027983 */ /* 0x000ee80000300800 */
[----:B--2---:R0:W-:Y:S04]  /*77db0*/  STL [R1+0xd54], R0 ;  /* 0x000d540001007387 */ /* 0x0041e80000100800 */
[----:B0-----:R-:W2:Y:S04]  /*77dc0*/  LDL.LU R0, [R1+0x9a8] ;  /* 0x0009a80001007983 */ /* 0x001ea80000300800 */
[----:B---3--:R0:W-:Y:S04]  /*77dd0*/  STL [R1+0xd4c], R2 ;  /* 0x000d4c0201007387 */ /* 0x0081e80000100800 */
[----:B0-----:R-:W3:Y:S04]  /*77de0*/  LDL.LU R2, [R1+0x9ac] ;  /* 0x0009ac0001027983 */ /* 0x001ee80000300800 */
        /* <DEDUP_REMOVED lines=315> */
[----:B0-----:R-:W3:Y:S04]  /*791a0*/  LDL R2, [R1+0x9b4] ;  /* 0x0009b40001027983 */ /* 0x001ee80000100800 */
        /* <DEDUP_REMOVED lines=668> */
[----:B------:R-:W0:Y:S04]  /*7bb70*/  S2R R3, SR_TID.X ;  /* 0x0000000000037919 */ /* 0x000e280000002100 */
[----:B--2---:R1:W-:Y:S04]  /*7bb80*/  STL [R1+0xa8], R0 ;  /* 0x0000a80001007387 */ /* 0x0043e80000100800 */
[----:B-1----:R-:W2:Y:S04]  /*7bb90*/  LDL.LU R0, [R1+0x1040] ;  /* 0x0010400001007983 */ /* 0x002ea80000300800 */
[----:B---3--:R1:W-:Y:S04]  /*7bba0*/  STL [R1+0xac], R2 ;  /* 0x0000ac0201007387 */ /* 0x0083e80000100800 */
[----:B-1----:R-:W3:Y:S04]  /*7bbb0*/  LDL.LU R2, [R1+0x1044] ;  /* 0x0010440001027983 */ /* 0x002ee80000300800 */
[----:B--2---:R1:W-:Y:S04]  /*7bbc0*/  STL [R1+0x12c], R0 ;  /* 0x00012c0001007387 */ /* 0x0043e80000100800 */
[----:B-1----:R-:W2:Y:S01]  /*7bbd0*/  LDL.LU R0, [R1+0x1048] ;  /* 0x0010480001007983 */ /* 0x002ea20000300800 */
[----:B0-----:R-:W-:-:S03]  /*7bbe0*/  LOP3.LUT R3, R3, 0x7f, RZ, 0xc0, !PT ;  /* 0x0000007f03037812 */ /* 0x001fc600078ec0ff */
[----:B---3--:R0:W-:Y:S04]  /*7bbf0*/  STL [R1+0x130], R2 ;  /* 0x0001300201007387 */ /* 0x0081e80000100800 */
[----:B------:R-:W3:Y:S04]  /*7bc00*/  LDL.LU R4, [R1+0x104c] ;  /* 0x00104c0001047983 */ /* 0x000ee80000300800 */
[----:B0-----:R-:W0:Y:S04]  /*7bc10*/  S2R R2, SR_CTAID.Y ;  /* 0x0000000000027919 */ /* 0x001e280000002600 */
[----:B--2---:R1:W-:Y:S04]  /*7bc20*/  STL [R1+0xb0], R0 ;  /* 0x0000b00001007387 */ /* 0x0043e80000100800 */
[----:B---3--:R0:W-:Y:S04]  /*7bc30*/  STL [R1+0xb4], R4 ;  /* 0x0000b40401007387 */ /* 0x0081e80000100800 */
[----:B-1----:R-:W1:Y:S02]  /*7bc40*/  S2R R0, SR_CTAID.X ;  /* 0x0000000000007919 */ /* 0x002e640000002500 */
[----:B-1----:R-:W-:-:S02]  /*7bc50*/  LEA R0, R0, R3, 0x7 ;  /* 0x0000000300007211 */ /* 0x002fc400078e38ff */
[----:B------:R-:W2:Y:S04]  /*7bc60*/  LDL.LU R3, [R1+0x1050] ;  /* 0x0010500001037983 */ /* 0x000ea80000300800 */
[----:B------:R-:W3:Y:S01]  /*7bc70*/  LDL.LU R5, [R1+0x1054] ;  /* 0x0010540001057983 */ /* 0x000ee20000300800 */
[----:B0-----:R-:W-:-:S03]  /*7bc80*/  IMAD R4, R2, c[0x0][0x1c0], RZ ;  /* 0x0000700002047a24 */ /* 0x001fc600078e02ff */
[----:B--2---:R0:W-:Y:S04]  /*7bc90*/  STL [R1+0x134], R3 ;  /* 0x0001340301007387 */ /* 0x0041e80000100800 */
[----:B---3--:R1:W-:Y:S04]  /*7bca0*/  STL [R1+0x138], R5 ;  /* 0x0001380501007387 */ /* 0x0083e80000100800 */
[----:B------:R-:W2:Y:S01]  /*7bcb0*/  LDL.LU R10, [R1+0x13d0] ;  /* 0x0013d000010a7983 */ /* 0x000ea20000300800 */
[----:B0-----:R-:W-:-:S03]  /*7bcc0*/  IMAD R3, R0, c[0x0][0x1c4], RZ ;  /* 0x0000710000037a24 */ /* 0x001fc600078e02ff */
[----:B------:R-:W3:Y:S04]  /*7bcd0*/  LDL.LU R0, [R1+0x1058] ;  /* 0x0010580001007983 */ /* 0x000ee80000300800 */
[----:B------:R-:W4:Y:S01]  /*7bce0*/  LDL.LU R22, [R1+0x105c] ;  /* 0x00105c0001167983 */ /* 0x000f220000300800 */
[----:B------:R-:W-:-:S03]  /*7bcf0*/  IMAD.SHL.U32 R2, R3, 0x2, RZ ;  /* 0x0000000203027824 */ /* 0x000fc600078e00ff */
[----:B---3--:R0:W-:Y:S04]  /*7bd00*/  STL [R1+0xb8], R0 ;  /* 0x0000b80001007387 */ /* 0x0081e80000100800 */
[----:B------:R-:W3:Y:S01]  /*7bd10*/  LDL.LU R7, [R1+0x13d4] ;  /* 0x0013d40001077983 */ /* 0x000ee20000300800 */
[----:B--2---:R-:W-:Y:S02]  /*7bd20*/  FSETP.GEU.AND P5, PT, R10, 1.175494350822287508e-38, PT ;  /* 0x008000000a00780b */ /* 0x004fe40003fae000 */
[----:B-1----:R-:W-:Y:S01]  /*7bd30*/  SHF.L.U32 R5, R4, 0x1, RZ ;  /* 0x0000000104057819 */ /* 0x002fe200000006ff */
[----:B0-----:R-:W-:-:S03]  /*7bd40*/  FMUL R0, R10, 8388608 ;  /* 0x4b0000000a007820 */ /* 0x001fc60000400000 */
[----:B------:R-:W-:Y:S01]  /*7bd50*/  IADD3 R2, P0, P1, R2, c[0x0][0x178], R5 ;  /* 0x00005e0002027a10 */ /* 0x000fe2000791e005 */
[----:B------:R-:W-:Y:S01]  /*7bd60*/  IMAD.HI R8, R4, 0x2, RZ ;  /* 0x0000000204087827 */ /* 0x000fe200078e02ff */
[----:B------:R-:W-:-:S03]  /*7bd70*/  FSEL R6, R0, R10, !P5 ;  /* 0x0000000a00067208 */ /* 0x000fc60006800000 */
[----:B------:R-:W-:Y:S01]  /*7bd80*/  IMAD.HI R0, R3, 0x2, RZ ;  /* 0x0000000203007827 */ /* 0x000fe200078e02ff */
[----:B------:R-:W-:Y:S01]  /*7bd90*/  STL [R1+0x2564], R10 ;  /* 0x0025640a01007387 */ /* 0x000fe20000100800 */
[----:B------:R-:W-:-:S03]  /*7bda0*/  IADD3 R5, R6, -0x3f3504f3, RZ ;  /* 0xc0cafb0d06057810 */ /* 0x000fc60007ffe0ff */
[----:B------:R-:W-:Y:S01]  /*7bdb0*/  IADD3.X R3, R0, c[0x0][0x17c], R8, P0, P1 ;  /* 0x00005f0000037a10 */ /* 0x000fe200007e2408 */
[----:B------:R0:W-:Y:S04]  /*7bdc0*/  STL [R1+0x20], R6 ;  /* 0x0000200601007387 */ /* 0x0001e80000100800 */
[----:B0-----:R-:W2:Y:S04]  /*7bdd0*/  LDL.LU R6, [R1+0x13f0] ;  /* 0x0013f00001067983 */ /* 0x001ea80000300800 */
[----:B------:R-:W-:Y:S04]  /*7bde0*/  STL [R1+0x2504], R2 ;  /* 0x0025040201007387 */ /* 0x000fe80000100800 */
[----:B------:R-:W-:Y:S01]  /*7bdf0*/  STL [R1+0x2500], R3 ;  /* 0x0025000301007387 */ /* 0x000fe20000100800 */
[C---:B---3--:R-:W-:Y:S01]  /*7be00*/  FMUL R4, R7.reuse, 8388608 ;  /* 0x4b00000007047820 */ /* 0x048fe20000400000 */
[----:B------:R-:W-:-:S04]  /*7be10*/  FSETP.GEU.AND P6, PT, R7, 1.175494350822287508e-38, PT ;  /* 0x008000000700780b */ /* 0x000fc80003fce000 */
[----:B------:R-:W-:Y:S01]  /*7be20*/  FSEL R0, R4, R7, !P6 ;  /* 0x0000000704007208 */ /* 0x000fe20007000000 */
[----:B------:R0:W-:Y:S04]  /*7be30*/  STL [R1+0x258c], R7 ;  /* 0x00258c0701007387 */ /* 0x0001e80000100800 */
[----:B------:R1:W-:Y:S04]  /*7be40*/  STL [R1+0x1c], R0 ;  /* 0x00001c0001007387 */ /* 0x0003e80000100800 */
[----:B0-----:R-:W3:Y:S01]  /*7be50*/  LDL R7, [R1+0x1c] ;  /* 0x00001c0001077983 */ /* 0x001ee20000100800 */
[----:B-1----:R-:W-:-:S04]  /*7be60*/  LOP3.LUT R0, R5, 0xff800000, RZ, 0xc0, !PT ;  /* 0xff80000005007812 */ /* 0x002fc800078ec0ff */
[----:B------:R-:W0:Y:S01]  /*7be70*/  I2F R2, R0 ;  /* 0x0000000000027306 */ /* 0x000e220000201400 */
[----:B------:R-:W-:Y:S04]  /*7be80*/  STL [R1+0x28ac], R0 ;  /* 0x0028ac0001007387 */ /* 0x000fe80000100800 */
[----:B------:R-:W4:Y:S04]  /*7be90*/  LDL.LU R5, [R1+0x13f4] ;  /* 0x0013f40001057983 */ /* 0x000f280000300800 */
[----:B0-----:R0:W-:Y:S04]  /*7bea0*/  STL [R1+0x6dc], R2 ;  /* 0x0006dc0201007387 */ /* 0x0011e80000100800 */
[----:B0-----:R-:W4:Y:S01]  /*7beb0*/  LDL.LU R2, [R1+0x1070] ;  /* 0x0010700001027983 */ /* 0x001f220000300800 */
[C---:B--2---:R-:W-:Y:S01]  /*7bec0*/  FMUL R4, R6.reuse, 8388608 ;  /* 0x4b00000006047820 */ /* 0x044fe20000400000 */
[----:B------:R-:W-:-:S04]  /*7bed0*/  FSETP.GEU.AND P0, PT, R6, 1.175494350822287508e-38, PT ;  /* 0x008000000600780b */ /* 0x000fc80003f0e000 */
[----:B------:R-:W-:Y:S01]  /*7bee0*/  FSEL R0, R4, R6, !P0 ;  /* 0x0000000604007208 */ /* 0x000fe20004000000 */
[----:B------:R-:W-:Y:S03]  /*7bef0*/  STL [R1+0x25b4], R6 ;  /* 0x0025b40601007387 */ /* 0x000fe60000100800 */
[----:B------:R-:W-:Y:S02]  /*7bf00*/  IADD3 R9, R0, -0x3f3504f3, RZ ;  /* 0xc0cafb0d00097810 */ /* 0x000fe40007ffe0ff */
[----:B---3--:R-:W-:-:S04]  /*7bf10*/  IADD3 R21, R7, -0x3f3504f3, RZ ;  /* 0xc0cafb0d07157810 */ /* 0x008fc80007ffe0ff */
[----:B------:R-:W-:Y:S01]  /*7bf20*/  LOP3.LUT R21, R21, 0xff800000, RZ, 0xc0, !PT ;  /* 0xff80000015157812 */ /* 0x000fe200078ec0ff */
[----:B----4-:R-:W-:Y:S04]  /*7bf30*/  STL [R1+0x13c], R2 ;  /* 0x00013c0201007387 */ /* 0x010fe80000100800 */
[----:B------:R0:W-:Y:S04]  /*7bf40*/  STL [R1+0x18], R0 ;  /* 0x0000180001007387 */ /* 0x0001e80000100800 */
[----:B------:R-:W-:Y:S04]  /*7bf50*/  STL [R1+0x28b0], R21 ;  /* 0x0028b01501007387 */ /* 0x000fe80000100800 */
[----:B------:R-:W2:Y:S04]  /*7bf60*/  LDL.LU R4, [R1+0x1428] ;  /* 0x0014280001047983 */ /* 0x000ea80000300800 */
[----:B0-----:R-:W3:Y:S01]  /*7bf70*/  LDL.LU R0, [R1+0x1074] ;  /* 0x0010740001007983 */ /* 0x001ee20000300800 */
[C---:B------:R-:W-:Y:S01]  /*7bf80*/  FMUL R8, R5.reuse, 8388608 ;  /* 0x4b00000005087820 */ /* 0x040fe20000400000 */
[----:B------:R-:W-:-:S02]  /*7bf90*/  FSETP.GEU.AND P1, PT, R5, 1.175494350822287508e-38, PT ;  /* 0x008000000500780b */ /* 0x000fc40003f2e000 */
[----:B------:R-:W-:Y:S02]  /*7bfa0*/  STL [R1+0x25dc], R5 ;  /* 0x0025dc0501007387 */ /* 0x000fe40000100800 */
[----:B------:R-:W-:Y:S02]  /*7bfb0*/  FSEL R2, R8, R5, !P1 ;  /* 0x0000000508027208 */ /* 0x000fe40004800000 */
[----:B---3--:R0:W-:Y:S04]  /*7bfc0*/  STL [R1+0x140], R0 ;  /* 0x0001400001007387 */ /* 0x0081e80000100800 */
[----:B------:R1:W-:Y:S01]  /*7bfd0*/  STL [R1+0x14], R2 ;  /* 0x0000140201007387 */ /* 0x0003e20000100800 */
[----:B0-----:R-:W-:-:S05]  /*7bfe0*/  LOP3.LUT R0, R9, 0xff800000, RZ, 0xc0, !PT ;  /* 0xff80000009007812 */ /* 0x001fca00078ec0ff */
[----:B------:R0:W-:Y:S04]  /*7bff0*/  STL [R1+0x634], R0 ;  /* 0x0006340001007387 */ /* 0x0001e80000100800 */
[----:B------:R-:W3:Y:S04]  /*7c000*/  LDL.LU R9, [R1+0x142c] ;  /* 0x00142c0001097983 */ /* 0x000ee80000300800 */
[----:B------:R-:W4:Y:S01]  /*7c010*/  LDL.LU R5, [R1+0x1078] ;  /* 0x0010780001057983 */ /* 0x000f220000300800 */
[C---:B--2---:R-:W-:Y:S01]  /*7c020*/  FMUL R8, R4.reuse, 8388608 ;  /* 0x4b00000004087820 */ /* 0x044fe20000400000 */
[----:B------:R-:W-:-:S02]  /*7c030*/  FSETP.GEU.AND P2, PT, R4, 1.175494350822287508e-38, PT ;  /* 0x008000000400780b */ /* 0x000fc40003f4e000 */
[----:B------:R-:W-:Y:S01]  /*7c040*/  IADD3 R11, R2, -0x3f3504f3, RZ ;  /* 0xc0cafb0d020b7810 */ /* 0x000fe20007ffe0ff */
[----:B------:R0:W-:Y:S01]  /*7c050*/  I2F R21, R0 ;  /* 0x0000000000157306 */ /* 0x0001e20000201400 */
[----:B-1----:R-:W-:Y:S02]  /*7c060*/  FSEL R2, R8, R4, !P2 ;  /* 0x0000000408027208 */ /* 0x002fe40005000000 */
[----:B0-----:R-:W-:Y:S01]  /*7c070*/  LOP3.LUT R0, R11, 0xff800000, RZ, 0xc0, !PT ;  /* 0xff8000000b007812 */ /* 0x001fe200078ec0ff */
[----:B----4-:R-:W-:Y:S04]  /*7c080*/  STL [R1+0x2794], R5 ;  /* 0x0027940501007387 */ /* 0x010fe80000100800 */
[----:B------:R-:W-:Y:S04]  /*7c090*/  STL [R1+0x2604], R4 ;  /* 0x0026040401007387 */ /* 0x000fe80000100800 */
[----:B------:R0:W-:Y:S04]  /*7c0a0*/  STL [R1+0x10], R2 ;  /* 0x0000100201007387 */ /* 0x0001e80000100800 */
[----:B------:R-:W-:Y:S04]  /*7c0b0*/  STL [R1+0x630], R0 ;  /* 0x0006300001007387 */ /* 0x000fe80000100800 */
[----:B------:R-:W2:Y:S01]  /*7c0c0*/  LDL.LU R8, [R1+0x1448] ;  /* 0x0014480001087983 */ /* 0x000ea20000300800 */
[C---:B---3--:R-:W-:Y:S01]  /*7c0d0*/  FMUL R11, R9.reuse, 8388608 ;  /* 0x4b000000090b7820 */ /* 0x048fe20000400000 */
[----:B------:R-:W-:-:S02]  /*7c0e0*/  FSETP.GEU.AND P3, PT, R9, 1.175494350822287508e-38, PT ;  /* 0x008000000900780b */ /* 0x000fc40003f6e000 */
[----:B------:R-:W-:Y:S01]  /*7c0f0*/  IADD3 R29, R2, -0x3f3504f3, RZ ;  /* 0xc0cafb0d021d7810 */ /* 0x000fe20007ffe0ff */
[----:B------:R-:W3:Y:S01]  /*7c100*/  LDL.LU R18, [R1+0x144c] ;  /* 0x00144c0001127983 */ /* 0x000ee20000300800 */
[----:B0-----:R-:W-:-:S03]  /*7c110*/  FSEL R2, R11, R9, !P3 ;  /* 0x000000090b027208 */ /* 0x001fc60005800000 */
[----:B------:R-:W-:Y:S01]  /*7c120*/  STL [R1+0x262c], R9 ;  /* 0x00262c0901007387 */ /* 0x000fe20000100800 */
[----:B------:R-:W-:-:S03]  /*7c130*/  IADD3 R28, R2, -0x3f3504f3, RZ ;  /* 0xc0cafb0d021c7810 */ /* 0x000fc60007ffe0ff */
[----:B------:R0:W-:Y:S04]  /*7c140*/  STL [R1+0xc], R2 ;  /* 0x00000c0201007387 */ /* 0x0001e80000100800 */
[----:B------:R-:W4:Y:S01]  /*7c150*/  LDL.LU R17, [R1+0x1450] ;  /* 0x0014500001117983 */ /* 0x000f220000300800 */
[C---:B--2---:R-:W-:Y:S01]  /*7c160*/  FMUL R11, R8.reuse, 8388608 ;  /* 0x4b000000080b7820 */ /* 0x044fe20000400000 */
[----:B------:R-:W-:-:S04]  /*7c170*/  FSETP.GEU.AND P4, PT, R8, 1.175494350822287508e-38, PT ;  /* 0x008000000800780b */ /* 0x000fc80003f8e000 */
[----:B0-----:R-:W-:Y:S01]  /*7c180*/  FSEL R2, R11, R8, !P4 ;  /* 0x000000080b027208 */ /* 0x001fe20006000000 */
[----:B------:R-:W-:Y:S04]  /*7c190*/  STL [R1+0x2654], R8 ;  /* 0x0026540801007387 */ /* 0x000fe80000100800 */
[----:B------:R0:W-:Y:S04]  /*7c1a0*/  STL [R1+0x8], R2 ;  /* 0x0000080201007387 */ /* 0x0001e80000100800 */
[----:B------:R-:W2:Y:S01]  /*7c1b0*/  LDL.LU R16, [R1+0x1454] ;  /* 0x0014540001107983 */ /* 0x000ea20000300800 */
[----:B---3--:R-:W-:Y:S01]  /*7c1c0*/  FMUL R12, R18, 8388608 ;  /* 0x4b000000120c7820 */ /* 0x008fe20000400000 */
[----:B------:R-:W-:-:S02]  /*7c1d0*/  FSEL R20, RZ, -23, P5 ;  /* 0xc1b80000ff147808 */ /* 0x000fc40002800000 */
[----:B------:R-:W-:Y:S02]  /*7c1e0*/  FSETP.GEU.AND P5, PT, R18, 1.175494350822287508e-38, PT ;  /* 0x008000001200780b */ /* 0x000fe40003fae000 */
[----:B------:R-:W-:Y:S02]  /*7c1f0*/  IADD3 R11, R2, -0x3f3504f3, RZ ;  /* 0xc0cafb0d020b7810 */ /* 0x000fe40007ffe0ff */
[----:B------:R-:W-:Y:S02]  /*7c200*/  FSEL R3, R12, R18, !P5 ;  /* 0x000000120c037208 */ /* 0x000fe40006800000 */
[----:B0-----:R-:W-:Y:S01]  /*7c210*/  LOP3.LUT R2, R11, 0xff800000, RZ, 0xc0, !PT ;  /* 0xff8000000b027812 */ /* 0x001fe200078ec0ff */
[C---:B----4-:R-:W-:Y:S01]  /*7c220*/  FMUL R11, R17.reuse, 8388608 ;  /* 0x4b000000110b7820 */ /* 0x050fe20000400000 */
[----:B------:R-:W-:Y:S02]  /*7c230*/  FSEL R13, RZ, -23, P6 ;  /* 0xc1b80000ff0d7808 */ /* 0x000fe40003000000 */
[----:B------:R-:W-:Y:S01]  /*7c240*/  FSETP.GEU.AND P6, PT, R17, 1.175494350822287508e-38, PT ;  /* 0x008000001100780b */ /* 0x000fe20003fce000 */
[----:B------:R-:W-:Y:S01]  /*7c250*/  STL [R1+0x267c], R18 ;  /* 0x00267c1201007387 */ /* 0x000fe20000100800 */
[----:B------:R-:W-:Y:S01]  /*7c260*/  IADD3 R12, R3, -0x3f3504f3, RZ ;  /* 0xc0cafb0d030c7810 */ /* 0x000fe20007ffe0ff */
[----:B------:R0:W-:Y:S01]  /*7c270*/  I2F R24, R2 ;  /* 0x0000000200187306 */ /* 0x0001e20000201400 */
[----:B------:R-:W-:Y:S01]  /*7c280*/  FSEL R4, R11, R17, !P6 ;  /* 0x000000110b047208 */ /* 0x000fe20007000000 */
[----:B------:R1:W-:Y:S01]  /*7c290*/  STL [R1+0x4], R3 ;  /* 0x0000040301007387 */ /* 0x0003e20000100800 */
[----:B------:R-:W-:-:S03]  /*7c2a0*/  FSEL R19, RZ, -23, P0 ;  /* 0xc1b80000ff137808 */ /* 0x000fc60000000000 */
[----:B------:R0:W-:Y:S01]  /*7c2b0*/  STL [R1+0x6d0], R2 ;  /* 0x0006d00201007387 */ /* 0x0001e20000100800 */
[----:B------:R-:W-:-:S03]  /*7c2c0*/  IADD3 R11, R4, -0x3f3504f3, RZ ;  /* 0xc0cafb0d040b7810 */ /* 0x000fc60007ffe0ff */
[----:B-1----:R-:W3:Y:S01]  /*7c2d0*/  LDL.LU R3, [R1+0x107c] ;  /* 0x00107c0001037983 */ /* 0x002ee20000300800 */
[----:B0-----:R-:W-:-:S03]  /*7c2e0*/  LOP3.LUT R2, R12, 0xff800000, RZ, 0xc0, !PT ;  /* 0xff8000000c027812 */ /* 0x001fc600078ec0ff */
[----:B------:R-:W-:Y:S01]  /*7c2f0*/  STL [R1+0x26a4], R17 ;  /* 0x0026a41101007387 */ /* 0x000fe20000100800 */
[----:B------:R0:W-:Y:S03]  /*7c300*/  I2F R27, R2 ;  /* 0x00000002001b7306 */ /* 0x0001e60000201400 */
[----:B------:R-:W-:Y:S04]  /*7c310*/  STL [R1], R4 ;  /* 0x0000000401007387 */ /* 0x000fe80000100800 */
[----:B------:R0:W-:Y:S04]  /*7c320*/  STL [R1+0x6cc], R2 ;  /* 0x0006cc0201007387 */ /* 0x0001e80000100800 */
[----:B------:R-:W4:Y:S04]  /*7c330*/  LDL.LU R18, [R1+0x6dc] ;  /* 0x0006dc0001127983 */ /* 0x000f280000300800 */
[----:B------:R-:W3:Y:S01]  /*7c340*/  LDL.LU R15, [R1+0x1488] ;  /* 0x00148800010f7983 */ /* 0x000ee20000300800 */
[----:B0-----:R-:W-:-:S04]  /*7c350*/  LOP3.LUT R2, R11, 0xff800000, RZ, 0xc0, !PT ;  /* 0xff8000000b027812 */ /* 0x001fc800078ec0ff */
[----:B------:R0:W-:Y:S01]  /*7c360*/  I2F R23, R2 ;  /* 0x0000000200177306 */ /* 0x0001e20000201400 */
[C---:B--2---:R-:W-:Y:S01]  /*7c370*/  FMUL R25, R16.reuse, 8388608 ;  /* 0x4b00000010197820 */ /* 0x044fe20000400000 */
[----:B------:R-:W-:Y:S01]  /*7c380*/  FSETP.GEU.AND P0, PT, R16, 1.175494350822287508e-38, PT ;  /* 0x008000001000780b */ /* 0x000fe20003f0e000 */
[----:B------:R-:W-:Y:S03]  /*7c390*/  STL [R1+0x26cc], R16 ;  /* 0x0026cc1001007387 */ /* 0x000fe60000100800 */
[----:B------:R-:W-:Y:S01]  /*7c3a0*/  FSEL R25, R25, R16, !P0 ;  /* 0x0000001019197208 */ /* 0x000fe20004000000 */
[----:B------:R0:W-:Y:S04]  /*7c3b0*/  STL [R1+0x6c8], R2 ;  /* 0x0006c80201007387 */ /* 0x0001e80000100800 */
[----:B------:R-:W-:Y:S04]  /*7c3c0*/  STL [R1+0x288c], R25 ;  /* 0x00288c1901007387 */ /* 0x000fe80000100800 */
[----:B0-----:R-:W2:Y:S01]  /*7c3d0*/  LDL.LU R2, [R1+0x1080] ;  /* 0x0010800001027983 */ /* 0x001ea20000300800 */
[----:B------:R-:W-:-:S03]  /*7c3e0*/  FSEL R14, RZ, -23, P1 ;  /* 0xc1b80000ff0e7808 */ /* 0x000fc60000800000 */
[----:B--2---:R-:W-:Y:S04]  /*7c3f0*/  STL [R1+0x144], R2 ;  /* 0x0001440201007387 */ /* 0x004fe80000100800 */
[----:B---3--:R-:W-:Y:S04]  /*7c400*/  STL [R1+0x26f4], R15 ;  /* 0x0026f40f01007387 */ /* 0x008fe80000100800 */
[----:B------:R-:W2:Y:S01]  /*7c410*/  LDL.LU R8, [R1+0x1084] ;  /* 0x0010840001087983 */ /* 0x000ea20000300800 */
[C---:B------:R-:W-:Y:S01]  /*7c420*/  FMUL R26, R15.reuse, 8388608 ;  /* 0x4b0000000f1a7820 */ /* 0x040fe20000400000 */
[----:B------:R-:W-:-:S04]  /*7c430*/  FSETP.GEU.AND P1, PT, R15, 1.175494350822287508e-38, PT ;  /* 0x008000000f00780b */ /* 0x000fc80003f2e000 */
[----:B------:R-:W-:Y:S01]  /*7c440*/  FSEL R26, R26, R15, !P1 ;  /* 0x0000000f1a1a7208 */ /* 0x000fe20004800000 */
[----:B------:R-:W0:Y:S04]  /*7c450*/  S2R R4, SR_TID.X ;  /* 0x0000000000047919 */ /* 0x000e280000002100 */
[----:B--2---:R1:W-:Y:S04]  /*7c460*/  STL [R1+0x148], R8 ;  /* 0x0001480801007387 */ /* 0x0043e80000100800 */
[----:B------:R-:W-:Y:S04]  /*7c470*/  STL [R1+0x287c], R26 ;  /* 0x00287c1a01007387 */ /* 0x000fe80000100800 */
[----:B------:R-:W2:Y:S01]  /*7c480*/  LDL.LU R10, [R1+0x1088] ;  /* 0x00108800010a7983 */ /* 0x000ea20000300800 */
[----:B-1----:R-:W-:-:S04]  /*7c490*/  IADD3 R8, R7, -0x3f3504f3, RZ ;  /* 0xc0cafb0d07087810 */ /* 0x002fc80007ffe0ff */
[----:B------:R-:W-:-:S06]  /*7c4a0*/  LOP3.LUT R8, R8, 0xff800000, RZ, 0xc0, !PT ;  /* 0xff80000008087812 */ /* 0x000fcc00078ec0ff */
[----:B------:R-:W1:Y:S01]  /*7c4b0*/  I2F R8, R8 ;  /* 0x0000000800087306 */ /* 0x000e620000201400 */
[----:B------:R-:W-:Y:S02]  /*7c4c0*/  LOP3.LUT R29, R29, 0xff800000, RZ, 0xc0, !PT ;  /* 0xff8000001d1d7812 */ /* 0x000fe400078ec0ff */
[----:B------:R-:W-:Y:S02]  /*7c4d0*/  LOP3.LUT R28, R28, 0xff800000, RZ, 0xc0, !PT ;  /* 0xff8000001c1c7812 */ /* 0x000fe400078ec0ff */
[----:B------:R-:W-:Y:S02]  /*7c4e0*/  IADD3 R11, R25, -0x3f3504f3, RZ ;  /* 0xc0cafb0d190b7810 */ /* 0x000fe40007ffe0ff */
[----:B0-----:R-:W-:Y:S01]  /*7c4f0*/  SHF.L.U32 R12, R4, 0xc, RZ ;  /* 0x0000000c040c7819 */ /* 0x001fe200000006ff */
[----:B------:R-:W-:Y:S01]  /*7c500*/  I2F R0, R0 ;  /* 0x0000000000007306 */ /* 0x000fe20000201400 */
[----:B------:R-:W-:Y:S02]  /*7c510*/  LOP3.LUT R6, R11, 0xff800000, RZ, 0xc0, !PT ;  /* 0xff8000000b067812 */ /* 0x000fe400078ec0ff */
[----:B------:R-:W-:-:S05]  /*7c520*/  LOP3.LUT R12, R12, 0x6000, RZ, 0xc0, !PT ;  /* 0x000060000c0c7812 */ /* 0x000fca00078ec0ff */
[----:B------:R-:W0:Y:S01]  /*7c530*/  I2F R9, R29 ;  /* 0x0000001d00097306 */ /* 0x000e220000201400 */
[----:B------:R-:W-:Y:S01]  /*7c540*/  LOP3.LUT R4, R4, 0x7f, RZ, 0xc0, !PT ;  /* 0x0000007f04047812 */ /* 0x000fe200078ec0ff */
[----:B-1----:R-:W-:Y:S01]  /*7c550*/  FFMA.FTZ R8, R8, 1.1920928955078125e-07, R13 ;  /* 0x3400000008087823 */ /* 0x002fe2000001000d */
[----:B------:R-:W-:-:S05]  /*7c560*/  IADD3 R11, R26, -0x3f3504f3, RZ ;  /* 0xc0cafb0d1a0b7810 */ /* 0x000fca0007ffe0ff */
[----:B------:R-:W1:Y:S01]  /*7c570*/  I2F R5, R28 ;  /* 0x0000001c00057306 */ /* 0x000e620000201400 */
[----:B------:R-:W-:Y:S02]  /*7c580*/  MOV R2, R22 ;  /* 0x0000001600027202 */ /* 0x000fe40000000f00 */
[----:B------:R-:W-:Y:S02]  /*7c590*/  LEA R12, R4, R12, 0x4 ;  /* 0x0000000c040c7211 */ /* 0x000fe400078e20ff */
[----:B------:R-:W-:-:S03]  /*7c5a0*/  LOP3.LUT R4, R11, 0xff800000, RZ, 0xc0, !PT ;  /* 0xff8000000b047812 */ /* 0x000fc600078ec0ff */
[----:B------:R3:W-:Y:S01]  /*7c5b0*/  I2F R22, R6 ;  /* 0x0000000600167306 */ /* 0x0007e20000201400 */
[----:B------:R-:W-:Y:S02]  /*7c5c0*/  FSEL R13, RZ, -23, P2 ;  /* 0xc1b80000ff0d7808 */ /* 0x000fe40001000000 */
[----:B------:R-:W-:Y:S02]  /*7c5d0*/  FSEL R12, RZ, -23, P3 ;  /* 0xc1b80000ff0c7808 */ /* 0x000fe40001800000 */
[----:B------:R-:W-:Y:S01]  /*7c5e0*/  FSEL R11, RZ, -23, P4 ;  /* 0xc1b80000ff0b7808 */ /* 0x000fe20002000000 */
[----:B0-----:R-:W-:Y:S01]  /*7c5f0*/  FFMA.FTZ R9, R9, 1.1920928955078125e-07, R13 ;  /* 0x3400000009097823 */ /* 0x001fe2000001000d */
[----:B--2---:R4:W-:Y:S04]  /*7c600*/  STL [R1+0x2884], R10 ;  /* 0x0028840a01007387 */ /* 0x0049e80000100800 */
[----:B---3--:R-:W2:Y:S01]  /*7c610*/  LDL.LU R6, [R1+0x108c] ;  /* 0x00108c0001067983 */ /* 0x008ea20000300800 */
[----:B----4-:R-:W-:-:S05]  /*7c620*/  FFMA.FTZ R10, R18, 1.1920928955078125e-07, R20 ;  /* 0x34000000120a7823 */ /* 0x010fca0000010014 */
[----:B------:R0:W-:Y:S04]  /*7c630*/  STL [R1+0x73c], R10 ;  /* 0x00073c0a01007387 */ /* 0x0001e80000100800 */
[----:B------:R3:W-:Y:S01]  /*7c640*/  STL [R1+0x738], R8 ;  /* 0x0007380801007387 */ /* 0x0007e20000100800 */
[----:B------:R4:W1:Y:S01]  /*7c650*/  I2F R20, R4 ;  /* 0x0000000400147306 */ /* 0x0008620000201400 */
[----:B0-----:R-:W-:Y:S02]  /*7c660*/  FFMA.FTZ R10, R0, 1.1920928955078125e-07, R14 ;  /* 0x34000000000a7823 */ /* 0x001fe4000001000e */
[----:B---3--:R-:W-:Y:S02]  /*7c670*/  FFMA.FTZ R8, R21, 1.1920928955078125e-07, R19 ;  /* 0x3400000015087823 */ /* 0x008fe40000010013 */
[----:B------:R-:W3:Y:S04]  /*7c680*/  LDL.LU R21, [R1+0x28b0] ;  /* 0x0028b00001157983 */ /* 0x000ee80000300800 */
[----:B----4-:R-:W4:Y:S04]  /*7c690*/  LDL R4, [R1+0x20] ;  /* 0x0000200001047983 */ /* 0x010f280000100800 */
[----:B------:R1:W-:Y:S04]  /*7c6a0*/  STL [R1+0x734], R8 ;  /* 0x0007340801007387 */ /* 0x0003e80000100800 */
[----:B------:R-:W4:Y:S01]  /*7c6b0*/  LDL.LU R0, [R1+0x28ac] ;  /* 0x0028ac0001007983 */ /* 0x000f220000300800 */
[----:B-1----:R-:W-:-:S02]  /*7c6c0*/  FFMA.FTZ R8, R5, 1.1920928955078125e-07, R12 ;  /* 0x3400000005087823 */ /* 0x002fc4000001000c */
[----:B------:R-:W-:Y:S01]  /*7c6d0*/  FFMA.FTZ R5, R24, 1.1920928955078125e-07, R11 ;  /* 0x3400000018057823 */ /* 0x000fe2000001000b */
[----:B------:R-:W-:Y:S04]  /*7c6e0*/  STL [R1+0x730], R10 ;  /* 0x0007300a01007387 */ /* 0x000fe80000100800 */
[----:B------:R-:W-:Y:S04]  /*7c6f0*/  STL [R1+0x72c], R9 ;  /* 0x00072c0901007387 */ /* 0x000fe80000100800 */
[----:B------:R0:W-:Y:S04]  /*7c700*/  STL [R1+0x728], R8 ;  /* 0x0007280801007387 */ /* 0x0001e80000100800 */
[----:B------:R-:W-:Y:S04]  /*7c710*/  STL [R1+0x724], R5 ;  /* 0x0007240501007387 */ /* 0x000fe80000100800 */
[----:B------:R-:W2:Y:S01]  /*7c720*/  LDL.LU R14, [R1+0x148c] ;  /* 0x00148c00010e7983 */ /* 0x000ea20000300800 */
[----:B------:R-:W-:-:S02]  /*7c730*/  FSEL R19, RZ, -23, P5 ;  /* 0xc1b80000ff137808 */ /* 0x000fc40002800000 */
[----:B------:R-:W-:Y:S02]  /*7c740*/  FSEL R13, RZ, -23, P6 ;  /* 0xc1b80000ff0d7808 */ /* 0x000fe40003000000 */
[----:B------:R-:W-:Y:S01]  /*7c750*/  FSEL R11, RZ, -23, P1 ;  /* 0xc1b80000ff0b7808 */ /* 0x000fe20000800000 */
[----:B0-----:R-:W-:Y:S02]  /*7c760*/  FFMA.FTZ R8, R27, 1.1920928955078125e-07, R19 ;  /* 0x340000001b087823 */ /* 0x001fe40000010013 */
[----:B------:R-:W-:-:S03]  /*7c770*/  FFMA.FTZ R9, R23, 1.1920928955078125e-07, R13 ;  /* 0x3400000017097823 */ /* 0x000fc6000001000d */
[----:B------:R0:W-:Y:S04]  /*7c780*/  STL [R1+0x720], R8 ;  /* 0x0007200801007387 */ /* 0x0001e80000100800 */
[----:B------:R1:W-:Y:S01]  /*7c790*/  STL [R1+0x71c], R9 ;  /* 0x00071c0901007387 */ /* 0x0003e20000100800 */
[----:B0-----:R-:W-:-:S05]  /*7c7a0*/  FFMA.FTZ R8, R20, 1.1920928955078125e-07, R11 ;  /* 0x3400000014087823 */ /* 0x001fca000001000b */
[----:B------:R-:W-:Y:S04]  /*7c7b0*/  STL [R1+0x710], R8 ;  /* 0x0007100801007387 */ /* 0x000fe80000100800 */
[----:B------:R-:W3:Y:S01]  /*7c7c0*/  LDL.LU R13, [R1+0x14c0] ;  /* 0x0014c000010d7983 */ /* 0x000ee20000300800 */
[----:B------:R-:W-:-:S05]  /*7c7d0*/  FSEL R12, RZ, -23, P0 ;  /* 0xc1b80000ff0c7808 */ /* 0x000fca0000000000 */
[----:B------:R-:W-:Y:S02]  /*7c7e0*/  FFMA.FTZ R5, R22, 1.1920928955078125e-07, R12 ;  /* 0x3400000016057823 */ /* 0x000fe4000001000c */
[----:B------:R-:W3:Y:S04]  /*7c7f0*/  LDL.LU R12, [R1+0x14c4] ;  /* 0x0014c400010c7983 */ /* 0x000ee80000300800 */
[----:B------:R-:W3:Y:S04]  /*7c800*/  LDL.LU R11, [R1+0x14c8] ;  /* 0x0014c800010b7983 */ /* 0x000ee80000300800 */
[----:B--2---:R-:W-:Y:S04]  /*7c810*/  STL [R1+0x271c], R14 ;  /* 0x00271c0e01007387 */ /* 0x004fe80000100800 */
[----:B------:R-:W2:Y:S01]  /*7c820*/  LDL.LU R22, [R1+0x14cc] ;  /* 0x0014cc0001167983 */ /* 0x000ea20000300800 */
[----:B----4-:R-:W-:Y:S01]  /*7c830*/  IMAD.IADD R27, R4, 0x1, -R0 ;  /* 0x00000001041b7824 */ /* 0x010fe200078e0a00 */
[----:B------:R-:W-:-:S03]  /*7c840*/  MOV R15, 0x3dc6b27f ;  /* 0x3dc6b27f000f7802 */ /* 0x000fc60000000f00 */
[----:B------:R-:W-:Y:S01]  /*7c850*/  FADD R27, R27, -1 ;  /* 0xbf8000001b1b7421 */ /* 0x000fe20000000000 */
[----:B------:R-:W-:Y:S02]  /*7c860*/  MOV R17, R3 ;  /* 0x0000000300117202 */ /* 0x000fe40000000f00 */
[----:B------:R-:W-:Y:S01]  /*7c870*/  MOV R3, R2 ;  /* 0x0000000200037202 */ /* 0x000fe20000000f00 */
[C---:B---3--:R-:W-:Y:S01]  /*7c880*/  FMUL R24, R13.reuse, 8388608 ;  /* 0x4b0000000d187820 */ /* 0x048fe20000400000 */
[----:B------:R-:W-:-:S04]  /*7c890*/  FSETP.GEU.AND P1, PT, R13, 1.175494350822287508e-38, PT ;  /* 0x008000000d00780b */ /* 0x000fc80003f2e000 */
[----:B------:R-:W-:-:S04]  /*7c8a0*/  FSEL R24, R24, R13, !P1 ;  /* 0x0000000d18187208 */ /* 0x000fc80004800000 */
[----:B------:R-:W-:-:S04]  /*7c8b0*/  IADD3 R0, R24, -0x3f3504f3, RZ ;  /* 0xc0cafb0d18007810 */ /* 0x000fc80007ffe0ff */
[----:B------:R-:W-:Y:S01]  /*7c8c0*/  LOP3.LUT R18, R0, 0xff800000, RZ, 0xc0, !PT ;  /* 0xff80000000127812 */ /* 0x000fe200078ec0ff */
[----:B------:R-:W-:Y:S01]  /*7c8d0*/  FFMA.FTZ R0, R27, R15, -0.16845393180847167969 ;  /* 0xbe2c7f301b007423 */ /* 0x000fe2000001000f */
[C---:B------:R-:W-:Y:S01]  /*7c8e0*/  FSETP.GEU.AND P3, PT, R11.reuse, 1.175494350822287508e-38, PT ;  /* 0x008000000b00780b */ /* 0x040fe20003f6e000 */
[----:B------:R-:W-:Y:S02]  /*7c8f0*/  FMUL R20, R11, 8388608 ;  /* 0x4b0000000b147820 */ /* 0x000fe40000400000 */
[----:B------:R-:W-:Y:S01]  /*7c900*/  FFMA.FTZ R2, R27, R0, 0.1716887056827545166 ;  /* 0x3e2fcf2a1b027423 */ /* 0x000fe20000010000 */
[----:B------:R-:W-:Y:S02]  /*7c910*/  IADD3 R0, R7, -R21, RZ ;  /* 0x8000001507007210 */ /* 0x000fe40007ffe0ff */
[----:B------:R-:W-:Y:S01]  /*7c920*/  FSEL R20, R20, R11, !P3 ;  /* 0x0000000b14147208 */ /* 0x000fe20005800000 */
[C---:B------:R-:W-:Y:S01]  /*7c930*/  FFMA.FTZ R21, R27.reuse, R2, -0.17900948226451873779 ;  /* 0xbe374e431b157423 */ /* 0x040fe20000010002 */
[----:B------:R-:W-:Y:S01]  /*7c940*/  FSETP.GEU.AND P0, PT, R14, 1.175494350822287508e-38, PT ;  /* 0x008000000e00780b */ /* 0x000fe20003f0e000 */
[----:B------:R-:W-:Y:S01]  /*7c950*/  STL [R1+0x2744], R13 ;  /* 0x0027440d01007387 */ /* 0x000fe20000100800 */
[----:B------:R-:W-:Y:S01]  /*7c960*/  IADD3 R7, R20, -0x3f3504f3, RZ ;  /* 0xc0cafb0d14077810 */ /* 0x000fe20007ffe0ff */
[----:B------:R-:W-:-:S02]  /*7c970*/  FFMA.FTZ R2, R27, R21, 0.20512372255325317383 ;  /* 0x3e520bf41b027423 */ /* 0x000fc40000010015 */
[----:B------:R-:W-:Y:S01]  /*7c980*/  STL [R1+0x276c], R12 ;  /* 0x00276c0c01007387 */ /* 0x000fe20000100800 */
[C---:B------:R-:W-:Y:S01]  /*7c990*/  FMUL R23, R12.reuse, 8388608 ;  /* 0x4b0000000c177820 */ /* 0x040fe20000400000 */
[----:B-1----:R-:W-:Y:S02]  /*7c9a0*/  LOP3.LUT R9, R7, 0xff800000, RZ, 0xc0, !PT ;  /* 0xff80000007097812 */ /* 0x002fe400078ec0ff */
[----:B------:R0:W-:Y:S01]  /*7c9b0*/  STL [R1+0x2780], R11 ;  /* 0x0027800b01007387 */ /* 0x0001e20000100800 */
[----:B------:R-:W-:-:S03]  /*7c9c0*/  FSETP.GEU.AND P2, PT, R12, 1.175494350822287508e-38, PT ;  /* 0x008000000c00780b */ /* 0x000fc60003f4e000 */
[----:B------:R1:W-:Y:S01]  /*7c9d0*/  STL [R1+0x2800], R20 ;  /* 0x0028001401007387 */ /* 0x0003e20000100800 */
[----:B------:R-:W-:Y:S02]  /*7c9e0*/  FSEL R23, R23, R12, !P2 ;  /* 0x0000000c17177208 */ /* 0x000fe40005000000 */
[----:B0-----:R-:W-:Y:S02]  /*7c9f0*/  FSEL R11, RZ, -23, P0 ;  /* 0xc1b80000ff0b7808 */ /* 0x001fe40000000000 */
[----:B------:R-:W-:Y:S01]  /*7ca00*/  IADD3 R4, R23, -0x3f3504f3, RZ ;  /* 0xc0cafb0d17047810 */ /* 0x000fe20007ffe0ff */
[C---:B--2---:R-:W-:Y:S01]  /*7ca10*/  FMUL R8, R22.reuse, 8388608 ;  /* 0x4b00000016087820 */ /* 0x044fe20000400000 */
[----:B------:R-:W-:-:S04]  /*7ca20*/  FSETP.GEU.AND P4, PT, R22, 1.175494350822287508e-38, PT ;  /* 0x008000001600780b */ /* 0x000fc80003f8e000 */
[----:B------:R-:W-:-:S04]  /*7ca30*/  FSEL R21, R8, R22, !P4 ;  /* 0x0000001608157208 */ /* 0x000fc80006000000 */
[----:B------:R-:W-:Y:S01]  /*7ca40*/  IADD3 R7, R21, -0x3f3504f3, RZ ;  /* 0xc0cafb0d15077810 */ /* 0x000fe20007ffe0ff */
[----:B------:R0:W-:Y:S04]  /*7ca50*/  STL [R1+0x2804], R21 ;  /* 0x0028041501007387 */ /* 0x0001e80000100800 */
[----:B-1----:R-:W2:Y:S04]  /*7ca60*/  LDL R20, [R1+0x18] ;  /* 0x0000180001147983 */ /* 0x002ea80000100800 */
[----:B------:R-:W3:Y:S01]  /*7ca70*/  LDL.LU R13, [R1+0x630] ;  /* 0x00063000010d7983 */ /* 0x000ee20000300800 */
[----:B0-----:R-:W-:-:S03]  /*7ca80*/  FSEL R21, RZ, -23, P1 ;  /* 0xc1b80000ff157808 */ /* 0x001fc60000800000 */
[----:B------:R-:W3:Y:S04]  /*7ca90*/  LDL R26, [R1+0x14] ;  /* 0x00001400011a7983 */ /* 0x000ee80000100800 */
[----:B------:R-:W4:Y:S04]  /*7caa0*/  LDL R25, [R1+0x10] ;  /* 0x0000100001197983 */ /* 0x000f280000100800 */
[----:B------:R-:W2:Y:S04]  /*7cab0*/  LDL R16, [R1+0xc] ;  /* 0x00000c0001107983 */ /* 0x000ea80000100800 */
[----:B------:R0:W-:Y:S04]  /*7cac0*/  STL [R1+0x6e8], R11 ;  /* 0x0006e80b01007387 */ /* 0x0001e80000100800 */
[----:B------:R-:W-:Y:S04]  /*7cad0*/  STL [R1+0x6e4], R21 ;  /* 0x0006e41501007387 */ /* 0x000fe80000100800 */
[----:B------:R1:W-:Y:S01]  /*7cae0*/  STL [R1+0x28a8], R18 ;  /* 0x0028a81201007387 */ /* 0x0003e20000100800 */
[----:B0-----:R1:W-:Y:S03]  /*7caf0*/  I2F R11, R18 ;  /* 0x00000012000b7306 */ /* 0x0013e60000201400 */
[----:B-1----:R-:W2:Y:S04]  /*7cb00*/  LDL.LU R18, [R1+0x6e8] ;  /* 0x0006e80001127983 */ /* 0x002ea80000300800 */
[----:B------:R0:W-:Y:S04]  /*7cb10*/  STL [R1+0x28a4], R23 ;  /* 0x0028a41701007387 */ /* 0x0001e80000100800 */
[----:B0-----:R-:W3:Y:S01]  /*7cb20*/  LDL.LU R23, [R1+0x6e4] ;  /* 0x0006e40001177983 */ /* 0x001ee20000300800 */
[----:B------:R-:W-:-:S02]  /*7cb30*/  FFMA.FTZ R10, R27, R2, -0.24046532809734344482 ;  /* 0xbe763c8b1b0a7423 */ /* 0x000fc40000010002 */
[----:B------:R-:W-:Y:S02]  /*7cb40*/  FMUL R19, R14, 8388608 ;  /* 0x4b0000000e137820 */ /* 0x000fe40000400000 */
[----:B------:R-:W-:-:S03]  /*7cb50*/  FFMA.FTZ R10, R27, R10, 0.28857114911079406738 ;  /* 0x3e93bf991b0a7423 */ /* 0x000fc6000001000a */
[----:B------:R-:W-:Y:S01]  /*7cb60*/  FSEL R19, R19, R14, !P0 ;  /* 0x0000000e13137208 */ /* 0x000fe20004000000 */
[----:B------:R-:W-:-:S04]  /*7cb70*/  FFMA.FTZ R12, R27, R10, -0.36067417263984680176 ;  /* 0xbeb8aa491b0c7423 */ /* 0x000fc8000001000a */
[----:B------:R-:W-:Y:S01]  /*7cb80*/  FFMA.FTZ R21, R27, R12, 0.48089820146560668945 ;  /* 0x3ef6384a1b157423 */ /* 0x000fe2000001000c */
[----:B------:R-:W-:-:S04]  /*7cb90*/  IADD3 R12, R19, -0x3f3504f3, RZ ;  /* 0xc0cafb0d130c7810 */ /* 0x000fc80007ffe0ff */
[----:B------:R-:W-:-:S06]  /*7cba0*/  LOP3.LUT R12, R12, 0xff800000, RZ, 0xc0, !PT ;  /* 0xff8000000c0c7812 */ /* 0x000fcc00078ec0ff */
[----:B------:R-:W2:Y:S01]  /*7cbb0*/  I2F R12, R12 ;  /* 0x0000000c000c7306 */ /* 0x000ea20000201400 */
[----:B------:R-:W-:-:S07]  /*7cbc0*/  LOP3.LUT R14, R4, 0xff800000, RZ, 0xc0, !PT ;  /* 0xff800000040e7812 */ /* 0x000fce00078ec0ff */
[----:B------:R0:W1:Y:S01]  /*7cbd0*/  I2F R4, R14 ;  /* 0x0000000e00047306 */ /* 0x0000620000201400 */
[----:B--2---:R-:W-:Y:S02]  /*7cbe0*/  FFMA.FTZ R12, R12, 1.1920928955078125e-07, R18 ;  /* 0x340000000c0c7823 */ /* 0x004fe40000010012 */
[----:B------:R-:W2:Y:S01]  /*7cbf0*/  LDL.LU R18, [R1+0x28a8] ;  /* 0x0028a80001127983 */ /* 0x000ea20000300800 */
[----:B---3--:R-:W-:-:S03]  /*7cc00*/  FFMA.FTZ R11, R11, 1.1920928955078125e-07, R23 ;  /* 0x340000000b0b7823 */ /* 0x008fc60000010017 */
[----:B------:R-:W3:Y:S04]  /*7cc10*/  LDL.LU R23, [R1+0x28a4] ;  /* 0x0028a40001177983 */ /* 0x000ee80000300800 */
[----:B------:R0:W-:Y:S02]  /*7cc20*/  STL [R1+0x28a0], R14 ;  /* 0x0028a00e01007387 */ /* 0x0001e40000100800 */
[----:B0-----:R-:W-:-:S05]  /*7cc30*/  FSEL R14, RZ, -23, P2 ;  /* 0xc1b80000ff0e7808 */ /* 0x001fca0001000000 */
[----:B------:R0:W-:Y:S02]  /*7cc40*/  STL [R1+0x6e8], R14 ;  /* 0x0006e80e01007387 */ /* 0x0001e40000100800 */
[----:B0-----:R-:W-:-:S05]  /*7cc50*/  FSEL R14, RZ, -23, P3 ;  /* 0xc1b80000ff0e7808 */ /* 0x001fca0001800000 */
[----:B------:R0:W-:Y:S04]  /*7cc60*/  STL [R1+0x6ec], R14 ;  /* 0x0006ec0e01007387 */ /* 0x0001e80000100800 */
[----:B0-----:R-:W2:Y:S04]  /*7cc70*/  LDL.LU R14, [R1+0x28a0] ;  /* 0x0028a000010e7983 */ /* 0x001ea80000300800 */
[----:B------:R0:W-:Y:S04]  /*7cc80*/  STL [R1+0x289c], R5 ;  /* 0x00289c0501007387 */ /* 0x0001e80000100800 */
[----:B0-----:R-:W1:Y:S01]  /*7cc90*/  LDL.LU R5, [R1+0x6e8] ;  /* 0x0006e80001057983 */ /* 0x001e620000300800 */
[----:B------:R-:W0:Y:S01]  /*7cca0*/  I2F R2, R9 ;  /* 0x0000000900027306 */ /* 0x000e220000201400 */
[----:B-1----:R-:W-:-:S02]  /*7ccb0*/  FFMA.FTZ R4, R4, 1.1920928955078125e-07, R5 ;  /* 0x3400000004047823 */ /* 0x002fc40000010005 */
[----:B------:R-:W2:Y:S04]  /*7ccc0*/  LDL.LU R5, [R1+0x289c] ;  /* 0x00289c0001057983 */ /* 0x000ea80000300800 */
[----:B------:R1:W-:Y:S04]  /*7ccd0*/  STL [R1+0x2898], R12 ;  /* 0x0028980c01007387 */ /* 0x0003e80000100800 */
[----:B-1----:R-:W0:Y:S04]  /*7cce0*/  LDL.LU R12, [R1+0x6ec] ;  /* 0x0006ec00010c7983 */ /* 0x002e280000300800 */
[----:B------:R-:W-:Y:S01]  /*7ccf0*/  STL [R1+0x2894], R11 ;  /* 0x0028940b01007387 */ /* 0x000fe20000100800 */
[----:B------:R-:W-:-:S04]  /*7cd00*/  FADD R0, R0, -1 ;  /* 0xbf80000000007421 */ /* 0x000fc80000000000 */
[----:B------:R-:W-:-:S04]  /*7cd10*/  FFMA.FTZ R8, R0, R15, -0.16845393180847167969 ;  /* 0xbe2c7f3000087423 */ /* 0x000fc8000001000f */
[----:B------:R-:W-:Y:S01]  /*7cd20*/  FFMA.FTZ R8, R0, R8, 0.1716887056827545166 ;  /* 0x3e2fcf2a00087423 */ /* 0x000fe20000010008 */
[----:B------:R-:W-:-:S03]  /*7cd30*/  LOP3.LUT R7, R7, 0xff800000, RZ, 0xc0, !PT ;  /* 0xff80000007077812 */ /* 0x000fc600078ec0ff */
[C---:B------:R-:W-:Y:S01]  /*7cd40*/  FFMA.FTZ R10, R0.reuse, R8, -0.17900948226451873779 ;  /* 0xbe374e43000a7423 */ /* 0x040fe20000010008 */
[----:B------:R-:W-:Y:S02]  /*7cd50*/  MOV R8, R3 ;  /* 0x0000000300087202 */ /* 0x000fe40000000f00 */
[----:B------:R-:W1:Y:S01]  /*7cd60*/  I2F R3, R7 ;  /* 0x0000000700037306 */ /* 0x000e620000201400 */
[----:B------:R-:W-:Y:S02]  /*7cd70*/  FFMA.FTZ R10, R0, R10, 0.20512372255325317383 ;  /* 0x3e520bf4000a7423 */ /* 0x000fe4000001000a */
[----:B0-----:R-:W-:Y:S02]  /*7cd80*/  FFMA.FTZ R2, R2, 1.1920928955078125e-07, R12 ;  /* 0x3400000002027823 */ /* 0x001fe4000001000c */
[----:B------:R-:W2:Y:S04]  /*7cd90*/  LDL.LU R12, [R1+0x2898] ;  /* 0x00289800010c7983 */ /* 0x000ea80000300800 */
[----:B------:R0:W-:Y:S04]  /*7cda0*/  STL [R1+0x2808], R9 ;  /* 0x0028080901007387 */ /* 0x0001e80000100800 */
[----:B0-----:R-:W2:Y:S01]  /*7cdb0*/  LDL.LU R9, [R1+0x634] ;  /* 0x0006340001097983 */ /* 0x001ea20000300800 */
[----:B------:R-:W-:Y:S01]  /*7cdc0*/  FFMA.FTZ R10, R0, R10, -0.24046532809734344482 ;  /* 0xbe763c8b000a7423 */ /* 0x000fe2000001000a */
[----:B------:R-:W-:-:S03]  /*7cdd0*/  FSETP.GEU.AND P0, PT, R22, 1.175494350822287508e-38, PT ;  /* 0x008000001600780b */ /* 0x000fc60003f0e000 */
[C---:B------:R-:W-:Y:S01]  /*7cde0*/  FFMA.FTZ R10, R0.reuse, R10, 0.28857114911079406738 ;  /* 0x3e93bf99000a7423 */ /* 0x040fe2000001000a */
[----:B------:R-:W-:Y:S01]  /*7cdf0*/  FSEL R11, RZ, -23, P0 ;  /* 0xc1b80000ff0b7808 */ /* 0x000fe20000000000 */
[C---:B------:R-:W-:Y:S02]  /*7ce00*/  FFMA.FTZ R21, R27.reuse, R21, -0.72134751081466674805 ;  /* 0xbf38aa3b1b157423 */ /* 0x040fe40000010015 */
[C---:B------:R-:W-:Y:S02]  /*7ce10*/  FFMA.FTZ R10, R0.reuse, R10, -0.36067417263984680176 ;  /* 0xbeb8aa49000a7423 */ /* 0x040fe4000001000a */
[----:B------:R-:W-:Y:S02]  /*7ce20*/  FMUL R21, R27, R21 ;  /* 0x000000151b157220 */ /* 0x000fe40000400000 */
[----:B-1----:R-:W-:Y:S02]  /*7ce30*/  FFMA.FTZ R3, R3, 1.1920928955078125e-07, R11 ;  /* 0x3400000003037823 */ /* 0x002fe4000001000b */
[----:B------:R-:W-:Y:S01]  /*7ce40*/  FFMA.FTZ R10, R0, R10, 0.48089820146560668945 ;  /* 0x3ef6384a000a7423 */ /* 0x000fe2000001000a */
[----:B------:R-:W3:Y:S01]  /*7ce50*/  LDL.LU R11, [R1+0x2894] ;  /* 0x00289400010b7983 */ /* 0x000ee20000300800 */
[----:B------:R-:W-:-:S03]  /*7ce60*/  FMUL R21, R27, R21 ;  /* 0x000000151b157220 */ /* 0x000fc60000400000 */
[----:B------:R4:W-:Y:S01]  /*7ce70*/  STL [R1+0x280c], R7 ;  /* 0x00280c0701007387 */ /* 0x0009e20000100800 */
[----:B------:R-:W-:Y:S01]  /*7ce80*/  FFMA.FTZ R21, R27, 1.4426950216293334961, R21 ;  /* 0x3fb8aa3b1b157823 */ /* 0x000fe20000010015 */
[----:B----4-:R-:W-:Y:S01]  /*7ce90*/  IADD3 R7, R25, -R29, RZ ;  /* 0x8000001d19077210 */ /* 0x010fe20007ffe0ff */
[----:B------:R-:W-:-:S04]  /*7cea0*/  FFMA.FTZ R29, R0, R10, -0.72134751081466674805 ;  /* 0xbf38aa3b001d7423 */ /* 0x000fc8000001000a */
[----:B------:R-:W-:Y:S02]  /*7ceb0*/  FMUL R10, R0, R29 ;  /* 0x0000001d000a7220 */ /* 0x000fe40000400000 */
[----:B--2---:R-:W-:Y:S01]  /*7cec0*/  IMAD.IADD R27, R20, 0x1, -R9 ;  /* 0x00000001141b7824 */ /* 0x004fe200078e0a09 */
[----:B------:R-:W-:Y:S02]  /*7ced0*/  IADD3 R9, R26, -R13, RZ ;  /* 0x8000000d1a097210 */ /* 0x000fe40007ffe0ff */
[----:B------:R-:W-:Y:S01]  /*7cee0*/  IADD3 R13, R16, -R28, RZ ;  /* 0x8000001c100d7210 */ /* 0x000fe20007ffe0ff */
[----:B------:R-:W-:-:S04]  /*7cef0*/  FMUL R16, R0, R10 ;  /* 0x0000000a00107220 */ /* 0x000fc80000400000 */
[----:B------:R-:W-:-:S05]  /*7cf00*/  FFMA.FTZ R0, R0, 1.4426950216293334961, R16 ;  /* 0x3fb8aa3b00007823 */ /* 0x000fca0000010010 */
[----:B------:R0:W-:Y:S02]  /*7cf10*/  STL [R1+0x6f8], R0 ;  /* 0x0006f80001007387 */ /* 0x0001e40000100800 */
[----:B0-----:R-:W-:-:S04]  /*7cf20*/  FADD R0, R13, -1 ;  /* 0xbf8000000d007421 */ /* 0x001fc80000000000 */
[----:B------:R-:W-:-:S04]  /*7cf30*/  FFMA.FTZ R13, R0, R15, -0.16845393180847167969 ;  /* 0xbe2c7f30000d7423 */ /* 0x000fc8000001000f */
[----:B------:R-:W-:Y:S02]  /*7cf40*/  FFMA.FTZ R20, R0, R13, 0.1716887056827545166 ;  /* 0x3e2fcf2a00147423 */ /* 0x000fe4000001000d */
[----:B------:R-:W2:Y:S04]  /*7cf50*/  LDL.LU R13, [R1+0x4] ;  /* 0x00000400010d7983 */ /* 0x000ea80000300800 */
[----:B------:R-:W4:Y:S01]  /*7cf60*/  LDL.LU R16, [R1] ;  /* 0x0000000001107983 */ /* 0x000f220000300800 */
[----:B------:R-:W-:Y:S02]  /*7cf70*/  FADD R28, R9, -1 ;  /* 0xbf800000091c7421 */ /* 0x000fe40000000000 */
[----:B------:R-:W-:Y:S02]  /*7cf80*/  FADD R27, R27, -1 ;  /* 0xbf8000001b1b7421 */ /* 0x000fe40000000000 */
[----:B------:R-:W-:-:S02]  /*7cf90*/  FADD R29, R7, -1 ;  /* 0xbf800000071d7421 */ /* 0x000fc40000000000 */
[CC--:B------:R-:W-:Y:S02]  /*7cfa0*/  FFMA.FTZ R7, R28.reuse, R15.reuse, -0.16845393180847167969 ;  /* 0xbe2c7f301c077423 */ /* 0x0c0fe4000001000f */
[C---:B------:R-:W-:Y:S02]  /*7cfb0*/  FFMA.FTZ R9, R27.reuse, R15, -0.16845393180847167969 ;  /* 0xbe2c7f301b097423 */ /* 0x040fe4000001000f */
[C---:B------:R-:W-:Y:S02]  /*7cfc0*/  FFMA.FTZ R7, R28.reuse, R7, 0.1716887056827545166 ;  /* 0x3e2fcf2a1c077423 */ /* 0x040fe40000010007 */
[C---:B------:R-:W-:Y:S02]  /*7cfd0*/  FFMA.FTZ R9, R27.reuse, R9, 0.1716887056827545166 ;  /* 0x3e2fcf2a1b097423 */ /* 0x040fe40000010009 */
[----:B------:R-:W-:Y:S02]  /*7cfe0*/  FFMA.FTZ R7, R28, R7, -0.17900948226451873779 ;  /* 0xbe374e431c077423 */ /* 0x000fe40000010007 */
[----:B------:R-:W-:-:S02]  /*7cff0*/  FFMA.FTZ R9, R27, R9, -0.17900948226451873779 ;  /* 0xbe374e431b097423 */ /* 0x000fc40000010009 */
[C---:B------:R-:W-:Y:S02]  /*7d000*/  FFMA.FTZ R7, R28.reuse, R7, 0.20512372255325317383 ;  /* 0x3e520bf41c077423 */ /* 0x040fe40000010007 */
[C---:B------:R-:W-:Y:S02]  /*7d010*/  FFMA.FTZ R9, R27.reuse, R9, 0.20512372255325317383 ;  /* 0x3e520bf41b097423 */ /* 0x040fe40000010009 */
[C---:B------:R-:W-:Y:S02]  /*7d020*/  FFMA.FTZ R7, R28.reuse, R7, -0.24046532809734344482 ;  /* 0xbe763c8b1c077423 */ /* 0x040fe40000010007 */
[C---:B------:R-:W-:Y:S02]  /*7d030*/  FFMA.FTZ R9, R27.reuse, R9, -0.24046532809734344482 ;  /* 0xbe763c8b1b097423 */ /* 0x040fe40000010009 */
[----:B------:R-:W-:Y:S02]  /*7d040*/  FFMA.FTZ R25, R28, R7, 0.28857114911079406738 ;  /* 0x3e93bf991c197423 */ /* 0x000fe40000010007 */
[----:B------:R-:W-:Y:S01]  /*7d050*/  FFMA.FTZ R26, R27, R9, 0.28857114911079406738 ;  /* 0x3e93bf991b1a7423 */ /* 0x000fe20000010009 */
[----:B------:R-:W2:Y:S04]  /*7d060*/  LDL R7, [R1+0x8] ;  /* 0x0000080001077983 */ /* 0x000ea80000100800 */
[----:B------:R-:W2:Y:S04]  /*7d070*/  LDL.LU R9, [R1+0x6cc] ;  /* 0x0006cc0001097983 */ /* 0x000ea80000300800 */
[----:B------:R0:W-:Y:S02]  /*7d080*/  STL [R1+0x6dc], R25 ;  /* 0x0006dc1901007387 */ /* 0x0001e40000100800 */
[----:B0-----:R-:W-:-:S02]  /*7d090*/  FFMA.FTZ R25, R0, R20, -0.17900948226451873779 ;  /* 0xbe374e4300197423 */ /* 0x001fc40000010014 */
[----:B------:R-:W2:Y:S04]  /*7d0a0*/  LDL.LU R20, [R1+0x6c8] ;  /* 0x0006c80001147983 */ /* 0x000ea80000300800 */
[----:B----4-:R0:W-:Y:S04]  /*7d0b0*/  STL [R1+0x2890], R16 ;  /* 0x0028901001007387 */ /* 0x0101e80000100800 */
[----:B0-----:R-:W4:Y:S01]  /*7d0c0*/  LDL.LU R16, [R1+0x6dc] ;  /* 0x0006dc0001107983 */ /* 0x001f220000300800 */
[----:B------:R-:W-:-:S04]  /*7d0d0*/  FFMA.FTZ R10, R29, R15, -0.16845393180847167969 ;  /* 0xbe2c7f301d0a7423 */ /* 0x000fc8000001000f */
[----:B------:R-:W-:-:S04]  /*7d0e0*/  FFMA.FTZ R10, R29, R10, 0.1716887056827545166 ;  /* 0x3e2fcf2a1d0a7423 */ /* 0x000fc8000001000a */
[----:B------:R-:W-:-:S04]  /*7d0f0*/  FFMA.FTZ R10, R29, R10, -0.17900948226451873779 ;  /* 0xbe374e431d0a7423 */ /* 0x000fc8000001000a */
[----:B------:R-:W-:Y:S02]  /*7d100*/  FFMA.FTZ R10, R29, R10, 0.20512372255325317383 ;  /* 0x3e520bf41d0a7423 */ /* 0x000fe4000001000a */
[----:B----4-:R-:W-:-:S05]  /*7d110*/  FFMA.FTZ R16, R28, R16, -0.36067417263984680176 ;  /* 0xbeb8aa491c107423 */ /* 0x010fca0000010010 */
[----:B------:R0:W-:Y:S04]  /*7d120*/  STL [R1+0x6dc], R16 ;  /* 0x0006dc1001007387 */ /* 0x0001e80000100800 */
[----:B0-----:R-:W4:Y:S04]  /*7d130*/  LDL.LU R16, [R1+0x2890] ;  /* 0x0028900001107983 */ /* 0x001f280000300800 */
[----:B--2---:R0:W-:Y:S02]  /*7d140*/  STL [R1+0x2888], R20 ;  /* 0x0028881401007387 */ /* 0x0041e40000100800 */
[----:B0-----:R-:W-:-:S02]  /*7d150*/  FFMA.FTZ R20, R0, R25, 0.20512372255325317383 ;  /* 0x3e520bf400147423 */ /* 0x001fc40000010019 */
[----:B------:R-:W2:Y:S01]  /*7d160*/  LDL.LU R25, [R1+0x288c] ;  /* 0x00288c0001197983 */ /* 0x000ea20000300800 */
[----:B------:R-:W-:-:S03]  /*7d170*/  FFMA.FTZ R10, R29, R10, -0.24046532809734344482 ;  /* 0xbe763c8b1d0a7423 */ /* 0x000fc6000001000a */
[----:B------:R0:W-:Y:S01]  /*7d180*/  STL [R1+0x630], R20 ;  /* 0x0006301401007387 */ /* 0x0001e20000100800 */
[----:B------:R-:W-:Y:S02]  /*7d190*/  FFMA.FTZ R10, R29, R10, 0.28857114911079406738 ;  /* 0x3e93bf991d0a7423 */ /* 0x000fe4000001000a */
[----:B------:R-:W-:Y:S01]  /*7d1a0*/  FFMA.FTZ R26, R27, R26, -0.36067417263984680176 ;  /* 0xbeb8aa491b1a7423 */ /* 0x000fe2000001001a */
[----:B0-----:R-:W4:Y:S04]  /*7d1b0*/  LDL.LU R20, [R1+0x2888] ;  /* 0x0028880001147983 */ /* 0x001f280000300800 */
[----:B------:R0:W-:Y:S02]  /*7d1c0*/  STL [R1+0x2880], R8 ;  /* 0x0028800801007387 */ /* 0x0001e40000100800 */
[----:B0-----:R-:W-:-:S02]  /*7d1d0*/  FFMA.FTZ R8, R29, R10, -0.36067417263984680176 ;  /* 0xbeb8aa491d087423 */ /* 0x001fc4000001000a */
[----:B------:R-:W3:Y:S04]  /*7d1e0*/  LDL.LU R10, [R1+0x2884] ;  /* 0x00288400010a7983 */ /* 0x000ee80000300800 */
[----:B------:R0:W-:Y:S04]  /*7d1f0*/  STL [R1+0x634], R8 ;  /* 0x0006340801007387 */ /* 0x0001e80000100800 */
[----:B0-----:R-:W3:Y:S04]  /*7d200*/  LDL.LU R8, [R1+0x2880] ;  /* 0x0028800001087983 */ /* 0x001ee80000300800 */
[----:B------:R0:W-:Y:S02]  /*7d210*/  STL [R1+0x2878], R15 ;  /* 0x0028780f01007387 */ /* 0x0001e40000100800 */
[----:B0-----:R-:W-:-:S02]  /*7d220*/  FFMA.FTZ R15, R27, R26, 0.48089820146560668945 ;  /* 0x3ef6384a1b0f7423 */ /* 0x001fc4000001001a */
[----:B------:R-:W3:Y:S04]  /*7d230*/  LDL.LU R26, [R1+0x287c] ;  /* 0x00287c00011a7983 */ /* 0x000ee80000300800 */
[----:B------:R0:W-:Y:S04]  /*7d240*/  STL [R1+0x6e0], R15 ;  /* 0x0006e00f01007387 */ /* 0x0001e80000100800 */
[----:B0-----:R-:W3:Y:S04]  /*7d250*/  LDL.LU R15, [R1+0x2878] ;  /* 0x00287800010f7983 */ /* 0x001ee80000300800 */
[----:B--2---:R0:W-:Y:S04]  /*7d260*/  STL [R1+0x2874], R25 ;  /* 0x0028741901007387 */ /* 0x0041e80000100800 */
[----:B0-----:R-:W2:Y:S02]  /*7d270*/  LDL.LU R25, [R1+0x6dc] ;  /* 0x0006dc0001197983 */ /* 0x001ea40000300800 */
[----:B--2---:R-:W-:-:S05]  /*7d280*/  FFMA.FTZ R25, R28, R25, 0.48089820146560668945 ;  /* 0x3ef6384a1c197423 */ /* 0x004fca0000010019 */
[----:B------:R0:W-:Y:S04]  /*7d290*/  STL [R1+0x6dc], R25 ;  /* 0x0006dc1901007387 */ /* 0x0001e80000100800 */
[----:B0-----:R-:W2:Y:S04]  /*7d2a0*/  LDL.LU R25, [R1+0x2874] ;  /* 0x0028740001197983 */ /* 0x001ea80000300800 */
[----:B---3--:R0:W-:Y:S04]  /*7d2b0*/  STL [R1+0x2870], R10 ;  /* 0x0028700a01007387 */ /* 0x0081e80000100800 */
[----:B0-----:R-:W3:Y:S02]  /*7d2c0*/  LDL.LU R10, [R1+0x630] ;  /* 0x00063000010a7983 */ /* 0x001ee40000300800 */
[----:B---3--:R-:W-:-:S05]  /*7d2d0*/  FFMA.FTZ R10, R0, R10, -0.24046532809734344482 ;  /* 0xbe763c8b000a7423 */ /* 0x008fca000001000a */
[----:B------:R0:W-:Y:S04]  /*7d2e0*/  STL [R1+0x630], R10 ;  /* 0x0006300a01007387 */ /* 0x0001e80000100800 */
[----:B0-----:R-:W3:Y:S04]  /*7d2f0*/  LDL.LU R10, [R1+0x2870] ;  /* 0x00287000010a7983 */ /* 0x001ee80000300800 */
[----:B------:R0:W-:Y:S04]  /*7d300*/  STL [R1+0x286c], R22 ;  /* 0x00286c1601007387 */ /* 0x0001e80000100800 */
[----:B0-----:R-:W2:Y:S02]  /*7d310*/  LDL.LU R22, [R1+0x634] ;  /* 0x0006340001167983 */ /* 0x001ea40000300800 */
[----:B--2---:R-:W-:-:S05]  /*7d320*/  FFMA.FTZ R22, R29, R22, 0.48089820146560668945 ;  /* 0x3ef6384a1d167423 */ /* 0x004fca0000010016 */
[----:B------:R0:W-:Y:S04]  /*7d330*/  STL [R1+0x634], R22 ;  /* 0x0006341601007387 */ /* 0x0001e80000100800 */
[----:B0-----:R-:W2:Y:S04]  /*7d340*/  LDL.LU R22, [R1+0x286c] ;  /* 0x00286c0001167983 */ /* 0x001ea80000300800 */
[----:B------:R0:W-:Y:S04]  /*7d350*/  STL [R1+0x2868], R4 ;  /* 0x0028680401007387 */ /* 0x0001e80000100800 */
[----:B0-----:R-:W2:Y:S04]  /*7d360*/  LDL.LU R4, [R1+0x6e0] ;  /* 0x0006e00001047983 */ /* 0x001ea80000300800 */
[----:B------:R0:W-:Y:S04]  /*7d370*/  STL [R1+0x2864], R2 ;  /* 0x0028640201007387 */ /* 0x0001e80000100800 */
[----:B0-----:R-:W3:Y:S04]  /*7d380*/  LDL.LU R2, [R1+0x6dc] ;  /* 0x0006dc0001027983 */ /* 0x001ee80000300800 */
[----:B------:R0:W-:Y:S04]  /*7d390*/  STL [R1+0x2860], R6 ;  /* 0x0028600601007387 */ /* 0x0001e80000100800 */
[----:B0-----:R-:W4:Y:S01]  /*7d3a0*/  LDL.LU R6, [R1+0x630] ;  /* 0x0006300001067983 */ /* 0x001f220000300800 */
[----:B--2---:R-:W-:-:S05]  /*7d3b0*/  FFMA.FTZ R4, R27, R4, -0.72134751081466674805 ;  /* 0xbf38aa3b1b047423 */ /* 0x004fca0000010004 */
[----:B------:R0:W-:Y:S01]  /*7d3c0*/  STL [R1+0x6e0], R4 ;  /* 0x0006e00401007387 */ /* 0x0001e20000100800 */
[----:B---3--:R-:W-:-:S03]  /*7d3d0*/  FFMA.FTZ R2, R28, R2, -0.72134751081466674805 ;  /* 0xbf38aa3b1c027423 */ /* 0x008fc60000010002 */
[----:B0-----:R-:W2:Y:S04]  /*7d3e0*/  LDL.LU R4, [R1+0x2868] ;  /* 0x0028680001047983 */ /* 0x001ea80000300800 */
[----:B------:R0:W-:Y:S01]  /*7d3f0*/  STL [R1+0x6dc], R2 ;  /* 0x0006dc0201007387 */ /* 0x0001e20000100800 */
[----:B----4-:R-:W-:-:S03]  /*7d400*/  FFMA.FTZ R6, R0, R6, 0.28857114911079406738 ;  /* 0x3e93bf9900067423 */ /* 0x010fc60000010006 */
[----:B0-----:R-:W3:Y:S04]  /*7d410*/  LDL.LU R2, [R1+0x2864] ;  /* 0x0028640001027983 */ /* 0x001ee80000300800 */
[----:B------:R0:W-:Y:S04]  /*7d420*/  STL [R1+0x630], R6 ;  /* 0x0006300601007387 */ /* 0x0001e80000100800 */
[----:B0-----:R-:W4:Y:S04]  /*7d430*/  LDL.LU R6, [R1+0x2860] ;  /* 0x0028600001067983 */ /* 0x001f280000300800 */
[----:B------:R0:W-:Y:S04]  /*7d440*/  STL [R1+0x285c], R3 ;  /* 0x00285c0301007387 */ /* 0x0001e80000100800 */
[----:B0-----:R-:W2:Y:S04]  /*7d450*/  LDL.LU R3, [R1+0x634] ;  /* 0x0006340001037983 */ /* 0x001ea80000300800 */
[----:B------:R0:W-:Y:S04]  /*7d460*/  STL [R1+0x2858], R21 ;  /* 0x0028581501007387 */ /* 0x0001e80000100800 */
[----:B0-----:R-:W3:Y:S04]  /*7d470*/  LDL.LU R21, [R1+0x6e0] ;  /* 0x0006e00001157983 */ /* 0x001ee80000300800 */
[----:B------:R0:W-:Y:S04]  /*7d480*/  STL [R1+0x2854], R26 ;  /* 0x0028541a01007387 */ /* 0x0001e80000100800 */
[----:B0-----:R-:W4:Y:S04]  /*7d490*/  LDL.LU R26, [R1+0x6dc] ;  /* 0x0006dc00011a7983 */ /* 0x001f280000300800 */
[----:B------:R0:W-:Y:S04]  /*7d4a0*/  STL [R1+0x2850], R19 ;  /* 0x0028501301007387 */ /* 0x0001e80000100800 */
[----:B0-----:R-:W4:Y:S01]  /*7d4b0*/  LDL.LU R19, [R1+0x630] ;  /* 0x0006300001137983 */ /* 0x001f220000300800 */
[----:B--2---:R-:W-:-:S05]  /*7d4c0*/  FFMA.FTZ R3, R29, R3, -0.72134751081466674805 ;  /* 0xbf38aa3b1d037423 */ /* 0x004fca0000010003 */
[----:B------:R0:W-:Y:S01]  /*7d4d0*/  STL [R1+0x634], R3 ;  /* 0x0006340301007387 */ /* 0x0001e20000100800 */
[----:B---3--:R-:W-:-:S03]  /*7d4e0*/  FMUL R21, R27, R21 ;  /* 0x000000151b157220 */ /* 0x008fc60000400000 */
[----:B0-----:R-:W2:Y:S04]  /*7d4f0*/  LDL.LU R3, [R1+0x285c] ;  /* 0x00285c0001037983 */ /* 0x001ea80000300800 */
[----:B------:R0:W-:Y:S01]  /*7d500*/  STL [R1+0x6e0], R21 ;  /* 0x0006e01501007387 */ /* 0x0001e20000100800 */
[----:B----4-:R-:W-:-:S03]  /*7d510*/  FMUL R26, R28, R26 ;  /* 0x0000001a1c1a7220 */ /* 0x010fc60000400000 */
[----:B0-----:R-:W3:Y:S04]  /*7d520*/  LDL.LU R21, [R1+0x2858] ;  /* 0x0028580001157983 */ /* 0x001ee80000300800 */
[----:B------:R0:W-:Y:S01]  /*7d530*/  STL [R1+0x6dc], R26 ;  /* 0x0006dc1a01007387 */ /* 0x0001e20000100800 */
[----:B------:R-:W-:-:S03]  /*7d540*/  FFMA.FTZ R19, R0, R19, -0.36067417263984680176 ;  /* 0xbeb8aa4900137423 */ /* 0x000fc60000010013 */
[----:B0-----:R-:W4:Y:S04]  /*7d550*/  LDL.LU R26, [R1+0x2854] ;  /* 0x00285400011a7983 */ /* 0x001f280000300800 */
[----:B------:R0:W-:Y:S04]  /*7d560*/  STL [R1+0x630], R19 ;  /* 0x0006301301007387 */ /* 0x0001e80000100800 */
[----:B0-----:R-:W2:Y:S04]  /*7d570*/  LDL.LU R19, [R1+0x2850] ;  /* 0x0028500001137983 */ /* 0x001ea80000300800 */
        /* <DEDUP_REMOVED lines=8> */
[----:B--2---:R-:W-:-:S05]  /*7d600*/  FMUL R24, R29, R24 ;  /* 0x000000181d187220 */ /* 0x004fca0000400000 */
[----:B------:R0:W-:Y:S01]  /*7d610*/  STL [R1+0x634], R24 ;  /* 0x0006341801007387 */ /* 0x0001e20000100800 */
[----:B---3--:R-:W-:-:S03]  /*7d620*/  FMUL R18, R27, R18 ;  /* 0x000000121b127220 */ /* 0x008fc60000400000 */
[----:B0-----:R-:W2:Y:S04]  /*7d630*/  LDL.LU R24, [R1+0x284c] ;  /* 0x00284c0001187983 */ /* 0x001ea80000300800 */
[----:B------:R0:W-:Y:S01]  /*7d640*/  STL [R1+0x6e0], R18 ;  /* 0x0006e01201007387 */ /* 0x0001e20000100800 */
[----:B----4-:R-:W-:-:S03]  /*7d650*/  FMUL R23, R28, R23 ;  /* 0x000000171c177220 */ /* 0x010fc60000400000 */
[----:B0-----:R-:W3:Y:S04]  /*7d660*/  LDL.LU R18, [R1+0x2848] ;  /* 0x0028480001127983 */ /* 0x001ee80000300800 */
[----:B------:R0:W-:Y:S01]  /*7d670*/  STL [R1+0x6dc], R23 ;  /* 0x0006dc1701007387 */ /* 0x0001e20000100800 */
[----:B------:R-:W-:-:S03]  /*7d680*/  FFMA.FTZ R14, R0, R14, 0.48089820146560668945 ;  /* 0x3ef6384a000e7423 */ /* 0x000fc6000001000e */
        /* <DEDUP_REMOVED lines=9> */
[----:B--2---:R-:W-:-:S03]  /*7d720*/  FFMA.FTZ R27, R27, 1.4426950216293334961, R5 ;  /* 0x3fb8aa3b1b1b7823 */ /* 0x004fc60000010005 */
[----:B------:R-:W2:Y:S04]  /*7d730*/  LDL.LU R5, [R1+0x283c] ;  /* 0x00283c0001057983 */ /* 0x000ea80000300800 */
[----:B------:R0:W-:Y:S01]  /*7d740*/  STL [R1+0x6f4], R27 ;  /* 0x0006f41b01007387 */ /* 0x0001e20000100800 */
[----:B---3--:R-:W-:-:S03]  /*7d750*/  FFMA.FTZ R28, R28, 1.4426950216293334961, R12 ;  /* 0x3fb8aa3b1c1c7823 */ /* 0x008fc6000001000c */
[----:B0-----:R-:W3:Y:S04]  /*7d760*/  LDL.LU R27, [R1+0x6d0] ;  /* 0x0006d000011b7983 */ /* 0x001ee80000300800 */
[----:B------:R-:W2:Y:S04]  /*7d770*/  LDL.LU R12, [R1+0x2838] ;  /* 0x00283800010c7983 */ /* 0x000ea80000300800 */
[----:B------:R0:W-:Y:S04]  /*7d780*/  STL [R1+0x6f0], R28 ;  /* 0x0006f01c01007387 */ /* 0x0001e80000100800 */
[----:B0-----:R-:W2:Y:S01]  /*7d790*/  LDL.LU R28, [R1+0x630] ;  /* 0x00063000011c7983 */ /* 0x001ea20000300800 */
[----:B----4-:R-:W-:-:S04]  /*7d7a0*/  FMUL R11, R29, R11 ;  /* 0x0000000b1d0b7220 */ /* 0x010fc80000400000 */
[----:B------:R-:W-:Y:S02]  /*7d7b0*/  FFMA.FTZ R29, R29, 1.4426950216293334961, R11 ;  /* 0x3fb8aa3b1d1d7823 */ /* 0x000fe4000001000b */
[----:B------:R-:W4:Y:S04]  /*7d7c0*/  LDL.LU R11, [R1+0x2834] ;  /* 0x00283400010b7983 */ /* 0x000f280000300800 */
[----:B------:R0:W-:Y:S02]  /*7d7d0*/  STL [R1+0x6ec], R29 ;  /* 0x0006ec1d01007387 */ /* 0x0001e40000100800 */
[----:B0-----:R-:W-:Y:S01]  /*7d7e0*/  IMAD.IADD R29, R13, 0x1, -R9 ;  /* 0x000000010d1d7824 */ /* 0x001fe200078e0a09 */
[----:B------:R-:W-:Y:S02]  /*7d7f0*/  IADD3 R9, R16, -R20, RZ ;  /* 0x8000001410097210 */ /* 0x000fe40007ffe0ff */
[----:B---3--:R-:W-:-:S05]  /*7d800*/  IADD3 R27, R7, -R27, RZ ;  /* 0x8000001b071b7210 */ /* 0x008fca0007ffe0ff */
[----:B------:R-:W-:-:S04]  /*7d810*/  FADD R27, R27, -1 ;  /* 0xbf8000001b1b7421 */ /* 0x000fc80000000000 */
[----:B------:R-:W-:Y:S02]  /*7d820*/  FFMA.FTZ R20, R27, R15, -0.16845393180847167969 ;  /* 0xbe2c7f301b147423 */ /* 0x000fe4000001000f */
[----:B--2---:R-:W-:-:S04]  /*7d830*/  FFMA.FTZ R28, R0, R28, -0.72134751081466674805 ;  /* 0xbf38aa3b001c7423 */ /* 0x004fc8000001001c */
[C---:B------:R-:W-:Y:S02]  /*7d840*/  FMUL R28, R0.reuse, R28 ;  /* 0x0000001c001c7220 */ /* 0x040fe40000400000 */
[C---:B------:R-:W-:Y:S02]  /*7d850*/  FFMA.FTZ R20, R27.reuse, R20, 0.1716887056827545166 ;  /* 0x3e2fcf2a1b147423 */ /* 0x040fe40000010014 */
[C---:B------:R-:W-:Y:S02]  /*7d860*/  FMUL R7, R0.reuse, R28 ;  /* 0x0000001c00077220 */ /* 0x040fe40000400000 */
[----:B------:R-:W-:Y:S02]  /*7d870*/  FFMA.FTZ R20, R27, R20, -0.17900948226451873779 ;  /* 0xbe374e431b147423 */ /* 0x000fe40000010014 */
[----:B------:R-:W-:-:S05]  /*7d880*/  FFMA.FTZ R7, R0, 1.4426950216293334961, R7 ;  /* 0x3fb8aa3b00077823 */ /* 0x000fca0000010007 */
[----:B------:R-:W-:Y:S04]  /*7d890*/  STL [R1+0x6e8], R7 ;  /* 0x0006e80701007387 */ /* 0x000fe80000100800 */
[----:B------:R-:W-:Y:S04]  /*7d8a0*/  STL [R1+0x6c8], R20 ;  /* 0x0006c81401007387 */ /* 0x000fe80000100800 */
[----:B------:R0:W-:Y:S04]  /*7d8b0*/  STL [R1+0x2830], R13 ;  /* 0x0028300d01007387 */ /* 0x0001e80000100800 */
[----:B0-----:R-:W2:Y:S02]  /*7d8c0*/  LDL.LU R13, [R1+0x6c8] ;  /* 0x0006c800010d7983 */ /* 0x001ea40000300800 */
[----:B--2---:R-:W-:-:S05]  /*7d8d0*/  FFMA.FTZ R13, R27, R13, 0.20512372255325317383 ;  /* 0x3e520bf41b0d7423 */ /* 0x004fca000001000d */
[----:B------:R0:W-:Y:S04]  /*7d8e0*/  STL [R1+0x6c8], R13 ;  /* 0x0006c80d01007387 */ /* 0x0001e80000100800 */
[----:B0-----:R-:W2:Y:S04]  /*7d8f0*/  LDL.LU R13, [R1+0x2830] ;  /* 0x00283000010d7983 */ /* 0x001ea80000300800 */
[----:B------:R0:W-:Y:S04]  /*7d900*/  STL [R1+0x282c], R10 ;  /* 0x00282c0a01007387 */ /* 0x0001e80000100800 */
[----:B0-----:R-:W3:Y:S02]  /*7d910*/  LDL.LU R10, [R1+0x6c8] ;  /* 0x0006c800010a7983 */ /* 0x001ee40000300800 */
[----:B---3--:R-:W-:-:S05]  /*7d920*/  FFMA.FTZ R10, R27, R10, -0.24046532809734344482 ;  /* 0xbe763c8b1b0a7423 */ /* 0x008fca000001000a */
[----:B------:R0:W-:Y:S04]  /*7d930*/  STL [R1+0x6c8], R10 ;  /* 0x0006c80a01007387 */ /* 0x0001e80000100800 */
[----:B0-----:R-:W3:Y:S04]  /*7d940*/  LDL.LU R10, [R1+0x282c] ;  /* 0x00282c00010a7983 */ /* 0x001ee80000300800 */
[----:B------:R0:W-:Y:S04]  /*7d950*/  STL [R1+0x2828], R22 ;  /* 0x0028281601007387 */ /* 0x0001e80000100800 */
[----:B0-----:R-:W2:Y:S02]  /*7d960*/  LDL.LU R22, [R1+0x6c8] ;  /* 0x0006c80001167983 */ /* 0x001ea40000300800 */
[----:B--2---:R-:W-:-:S05]  /*7d970*/  FFMA.FTZ R22, R27, R22, 0.28857114911079406738 ;  /* 0x3e93bf991b167423 */ /* 0x004fca0000010016 */
[----:B------:R0:W-:Y:S04]  /*7d980*/  STL [R1+0x6c8], R22 ;  /* 0x0006c81601007387 */ /* 0x0001e80000100800 */
[----:B0-----:R-:W2:Y:S04]  /*7d990*/  LDL.LU R22, [R1+0x2828] ;  /* 0x0028280001167983 */ /* 0x001ea80000300800 */
[----:B------:R0:W-:Y:S04]  /*7d9a0*/  STL [R1+0x2824], R4 ;  /* 0x0028240401007387 */ /* 0x0001e80000100800 */
[----:B0-----:R-:W2:Y:S02]  /*7d9b0*/  LDL.LU R4, [R1+0x6c8] ;  /* 0x0006c80001047983 */ /* 0x001ea40000300800 */
[----:B--2---:R-:W-:-:S05]  /*7d9c0*/  FFMA.FTZ R4, R27, R4, -0.36067417263984680176 ;  /* 0xbeb8aa491b047423 */ /* 0x004fca0000010004 */
[----:B------:R0:W-:Y:S04]  /*7d9d0*/  STL [R1+0x6c8], R4 ;  /* 0x0006c80401007387 */ /* 0x0001e80000100800 */
[----:B0-----:R-:W2:Y:S04]  /*7d9e0*/  LDL.LU R4, [R1+0x2824] ;  /* 0x0028240001047983 */ /* 0x001ea80000300800 */
[----:B------:R0:W-:Y:S04]  /*7d9f0*/  STL [R1+0x2820], R2 ;  /* 0x0028200201007387 */ /* 0x0001e80000100800 */
[----:B0-----:R-:W2:Y:S02]  /*7da00*/  LDL.LU R2, [R1+0x6c8] ;  /* 0x0006c80001027983 */ /* 0x001ea40000300800 */
[----:B--2---:R-:W-:-:S05]  /*7da10*/  FFMA.FTZ R2, R27, R2, 0.48089820146560668945 ;  /* 0x3ef6384a1b027423 */ /* 0x004fca0000010002 */
[----:B------:R0:W-:Y:S04]  /*7da20*/  STL [R1+0x6c8], R2 ;  /* 0x0006c80201007387 */ /* 0x0001e80000100800 */
[----:B0-----:R-:W2:Y:S04]  /*7da30*/  LDL.LU R2, [R1+0x2820] ;  /* 0x0028200001027983 */ /* 0x001ea80000300800 */
[----:B------:R0:W-:Y:S04]  /*7da40*/  STL [R1+0x281c], R6 ;  /* 0x00281c0601007387 */ /* 0x0001e80000100800 */
[----:B0-----:R-:W2:Y:S02]  /*7da50*/  LDL.LU R6, [R1+0x6c8] ;  /* 0x0006c80001067983 */ /* 0x001ea40000300800 */
[----:B--2---:R-:W-:-:S05]  /*7da60*/  FFMA.FTZ R6, R27, R6, -0.72134751081466674805 ;  /* 0xbf38aa3b1b067423 */ /* 0x004fca0000010006 */
[----:B------:R0:W-:Y:S04]  /*7da70*/  STL [R1+0x6c8], R6 ;  /* 0x0006c80601007387 */ /* 0x0001e80000100800 */
[----:B0-----:R-:W2:Y:S04]  /*7da80*/  LDL.LU R6, [R1+0x281c] ;  /* 0x00281c0001067983 */ /* 0x001ea80000300800 */
[----:B------:R0:W-:Y:S04]  /*7da90*/  STL [R1+0x2818], R3 ;  /* 0x0028180301007387 */ /* 0x0001e80000100800 */
[----:B0-----:R-:W2:Y:S02]  /*7daa0*/  LDL.LU R3, [R1+0x6c8] ;  /* 0x0006c80001037983 */ /* 0x001ea40000300800 */
[----:B--2---:R-:W-:-:S05]  /*7dab0*/  FMUL R3, R27, R3 ;  /* 0x000000031b037220 */ /* 0x004fca0000400000 */
[----:B------:R0:W-:Y:S04]  /*7dac0*/  STL [R1+0x6c8], R3 ;  /* 0x0006c80301007387 */ /* 0x0001e80000100800 */
[----:B0-----:R-:W2:Y:S04]  /*7dad0*/  LDL.LU R3, [R1+0x2818] ;  /* 0x0028180001037983 */ /* 0x001ea80000300800 */
[----:B------:R0:W-:Y:S04]  /*7dae0*/  STL [R1+0x2814], R21 ;  /* 0x0028141501007387 */ /* 0x0001e80000100800 */
[----:B0-----:R-:W2:Y:S01]  /*7daf0*/  LDL.LU R21, [R1+0x6c8] ;  /* 0x0006c80001157983 */ /* 0x001ea20000300800 */
[----:B------:R-:W-:-:S04]  /*7db00*/  IADD3 R0, R25, -0x3f3504f3, RZ ;  /* 0xc0cafb0d19007810 */ /* 0x000fc80007ffe0ff */
[----:B------:R-:W-:-:S04]  /*7db10*/  LOP3.LUT R0, R0, 0xff800000, RZ, 0xc0, !PT ;  /* 0xff80000000007812 */ /* 0x000fc800078ec0ff */
[----:B------:R-:W-:Y:S01]  /*7db20*/  IADD3 R0, R25, -R0, RZ ;  /* 0x8000000019007210 */ /* 0x000fe20007ffe0ff */
[----:B------:R-:W-:Y:S02]  /*7db30*/  FADD R29, R29, -1 ;  /* 0xbf8000001d1d7421 */ /* 0x000fe40000000000 */
[----:B------:R-:W-:Y:S02]  /*7db40*/  FADD R28, R9, -1 ;  /* 0xbf800000091c7421 */ /* 0x000fe40000000000 */
[CC--:B------:R-:W-:Y:S02]  /*7db50*/  FFMA.FTZ R9, R29.reuse, R15.reuse, -0.16845393180847167969 ;  /* 0xbe2c7f301d097423 */ /* 0x0c0fe4000001000f */
[----:B------:R-:W-:Y:S02]  /*7db60*/  FFMA.FTZ R7, R28, R15, -0.16845393180847167969 ;  /* 0xbe2c7f301c077423 */ /* 0x000fe4000001000f */
[----:B------:R-:W-:Y:S02]  /*7db70*/  FADD R0, R0, -1 ;  /* 0xbf80000000007421 */ /* 0x000fe40000000000 */
[----:B------:R-:W-:-:S02]  /*7db80*/  FFMA.FTZ R9, R29, R9, 0.1716887056827545166 ;  /* 0x3e2fcf2a1d097423 */ /* 0x000fc40000010009 */
[----:B------:R-:W-:Y:S02]  /*7db90*/  FFMA.FTZ R7, R28, R7, 0.1716887056827545166 ;  /* 0x3e2fcf2a1c077423 */ /* 0x000fe40000010007 */
[----:B--2---:R-:W-:-:S05]  /*7dba0*/  FMUL R21, R27, R21 ;  /* 0x000000151b157220 */ /* 0x004fca0000400000 */
[----:B------:R0:W-:Y:S04]  /*7dbb0*/  STL [R1+0x6c8], R21 ;  /* 0x0006c81501007387 */ /* 0x0001e80000100800 */
[----:B0-----:R-:W2:Y:S04]  /*7dbc0*/  LDL.LU R21, [R1+0x2814] ;  /* 0x0028140001157983 */ /* 0x001ea80000300800 */
[----:B------:R0:W-:Y:S04]  /*7dbd0*/  STL [R1+0x2810], R25 ;  /* 0x0028101901007387 */ /* 0x0001e80000100800 */
[----:B0-----:R-:W2:Y:S01]  /*7dbe0*/  LDL.LU R25, [R1+0x6c8] ;  /* 0x0006c80001197983 */ /* 0x001ea20000300800 */
[----:B------:R-:W-:-:S02]  /*7dbf0*/  FFMA.FTZ R20, R0, R15, -0.16845393180847167969 ;  /* 0xbe2c7f3000147423 */ /* 0x000fc4000001000f */
[C---:B------:R-:W-:Y:S02]  /*7dc00*/  FFMA.FTZ R9, R29.reuse, R9, -0.17900948226451873779 ;  /* 0xbe374e431d097423 */ /* 0x040fe40000010009 */
[----:B------:R-:W-:Y:S02]  /*7dc10*/  FFMA.FTZ R7, R28, R7, -0.17900948226451873779 ;  /* 0xbe374e431c077423 */ /* 0x000fe40000010007 */
[----:B------:R-:W-:Y:S02]  /*7dc20*/  FFMA.FTZ R20, R0, R20, 0.1716887056827545166 ;  /* 0x3e2fcf2a00147423 */ /* 0x000fe40000010014 */
[----:B------:R-:W-:Y:S02]  /*7dc30*/  FFMA.FTZ R9, R29, R9, 0.20512372255325317383 ;  /* 0x3e520bf41d097423 */ /* 0x000fe40000010009 */
[----:B------:R-:W-:Y:S02]  /*7dc40*/  FFMA.FTZ R7, R28, R7, 0.20512372255325317383 ;  /* 0x3e520bf41c077423 */ /* 0x000fe40000010007 */
[----:B------:R-:W-:-:S02]  /*7dc50*/  FFMA.FTZ R20, R0, R20, -0.17900948226451873779 ;  /* 0xbe374e4300147423 */ /* 0x000fc40000010014 */
[C---:B------:R-:W-:Y:S02]  /*7dc60*/  FFMA.FTZ R9, R29.reuse, R9, -0.24046532809734344482 ;  /* 0xbe763c8b1d097423 */ /* 0x040fe40000010009 */
[----:B------:R-:W-:Y:S02]  /*7dc70*/  FFMA.FTZ R7, R28, R7, -0.24046532809734344482 ;  /* 0xbe763c8b1c077423 */ /* 0x000fe40000010007 */
[----:B------:R-:W-:Y:S02]  /*7dc80*/  FFMA.FTZ R20, R0, R20, 0.20512372255325317383 ;  /* 0x3e520bf400147423 */ /* 0x000fe40000010014 */
[----:B------:R-:W-:Y:S02]  /*7dc90*/  FFMA.FTZ R9, R29, R9, 0.28857114911079406738 ;  /* 0x3e93bf991d097423 */ /* 0x000fe40000010009 */
[----:B------:R-:W-:Y:S02]  /*7dca0*/  FFMA.FTZ R7, R28, R7, 0.28857114911079406738 ;  /* 0x3e93bf991c077423 */ /* 0x000fe40000010007 */
[----:B------:R-:W-:-:S02]  /*7dcb0*/  FFMA.FTZ R20, R0, R20, -0.24046532809734344482 ;  /* 0xbe763c8b00147423 */ /* 0x000fc40000010014 */
[C---:B------:R-:W-:Y:S02]  /*7dcc0*/  FFMA.FTZ R9, R29.reuse, R9, -0.36067417263984680176 ;  /* 0xbeb8aa491d097423 */ /* 0x040fe40000010009 */
[----:B------:R-:W-:Y:S02]  /*7dcd0*/  FFMA.FTZ R7, R28, R7, -0.36067417263984680176 ;  /* 0xbeb8aa491c077423 */ /* 0x000fe40000010007 */
[----:B------:R-:W-:Y:S02]  /*7dce0*/  FFMA.FTZ R20, R0, R20, 0.28857114911079406738 ;  /* 0x3e93bf9900147423 */ /* 0x000fe40000010014 */
[----:B------:R-:W-:Y:S02]  /*7dcf0*/  FFMA.FTZ R9, R29, R9, 0.48089820146560668945 ;  /* 0x3ef6384a1d097423 */ /* 0x000fe40000010009 */
[----:B------:R-:W-:Y:S02]  /*7dd00*/  FFMA.FTZ R7, R28, R7, 0.48089820146560668945 ;  /* 0x3ef6384a1c077423 */ /* 0x000fe40000010007 */
[----:B------:R-:W-:-:S02]  /*7dd10*/  FFMA.FTZ R20, R0, R20, -0.36067417263984680176 ;  /* 0xbeb8aa4900147423 */ /* 0x000fc40000010014 */
[C---:B------:R-:W-:Y:S02]  /*7dd20*/  FFMA.FTZ R9, R29.reuse, R9, -0.72134751081466674805 ;  /* 0xbf38aa3b1d097423 */ /* 0x040fe40000010009 */
[----:B------:R-:W-:Y:S02]  /*7dd30*/  FFMA.FTZ R7, R28, R7, -0.72134751081466674805 ;  /* 0xbf38aa3b1c077423 */ /* 0x000fe40000010007 */
[----:B------:R-:W-:Y:S02]  /*7dd40*/  FFMA.FTZ R20, R0, R20, 0.48089820146560668945 ;  /* 0x3ef6384a00147423 */ /* 0x000fe40000010014 */
[----:B------:R-:W-:Y:S02]  /*7dd50*/  FMUL R9, R29, R9 ;  /* 0x000000091d097220 */ /* 0x000fe40000400000 */
[----:B------:R-:W-:Y:S02]  /*7dd60*/  FMUL R7, R28, R7 ;  /* 0x000000071c077220 */ /* 0x000fe40000400000 */
[----:B------:R-:W-:-:S02]  /*7dd70*/  FFMA.FTZ R20, R0, R20, -0.72134751081466674805 ;  /* 0xbf38aa3b00147423 */ /* 0x000fc40000010014 */
[----:B------:R-:W-:Y:S02]  /*7dd80*/  FMUL R9, R29, R9 ;  /* 0x000000091d097220 */ /* 0x000fe40000400000 */
[----:B------:R-:W-:-:S04]  /*7dd90*/  FMUL R7, R28, R7 ;  /* 0x000000071c077220 */ /* 0x000fc80000400000 */
[----:B------:R-:W-:Y:S02]  /*7dda0*/  FFMA.FTZ R7, R28, 1.4426950216293334961, R7 ;  /* 0x3fb8aa3b1c077823 */ /* 0x000fe40000010007 */
[----:B--2---:R-:W-:Y:S02]  /*7ddb0*/  FFMA.FTZ R27, R27, 1.4426950216293334961, R25 ;  /* 0x3fb8aa3b1b1b7823 */ /* 0x004fe40000010019 */
[----:B------:R-:W2:Y:S04]  /*7ddc0*/  LDL.LU R25, [R1+0x2810] ;  /* 0x0028100001197983 */ /* 0x000ea80000300800 */
[----:B------:R0:W-:Y:S02]  /*7ddd0*/  STL [R1+0x6e4], R27 ;  /* 0x0006e41b01007387 */ /* 0x0001e40000100800 */
[----:B0-----:R-:W-:-:S02]  /*7dde0*/  FMUL R27, R0, R20 ;  /* 0x00000014001b7220 */ /* 0x001fc40000400000 */
[----:B------:R-:W-:Y:S01]  /*7ddf0*/  FFMA.FTZ R20, R29, 1.4426950216293334961, R9 ;  /* 0x3fb8aa3b1d147823 */ /* 0x000fe20000010009 */
[----:B------:R-:W-:-:S04]  /*7de00*/  IADD3 R9, R26, -0x3f3504f3, RZ ;  /* 0xc0cafb0d1a097810 */ /* 0x000fc80007ffe0ff */
[----:B------:R-:W-:Y:S01]  /*7de10*/  LOP3.LUT R9, R9, 0xff800000, RZ, 0xc0, !PT ;  /* 0xff80000009097812 */ /* 0x000fe200078ec0ff */
[----:B------:R-:W-:Y:S04]  /*7de20*/  STL [R1+0x6e0], R20 ;  /* 0x0006e01401007387 */ /* 0x000fe80000100800 */
[----:B------:R0:W-:Y:S02]  /*7de30*/  STL [R1+0x6dc], R7 ;  /* 0x0006dc0701007387 */ /* 0x0001e40000100800 */
[----:B0-----:R-:W-:Y:S01]  /*7de40*/  IADD3 R7, R26, -R9, RZ ;  /* 0x800000091a077210 */ /* 0x001fe20007ffe0ff */
[----:B------:R-:W-:-:S04]  /*7de50*/  FMUL R9, R0, R27 ;  /* 0x0000001b00097220 */ /* 0x000fc80000400000 */
[----:B------:R-:W-:-:S05]  /*7de60*/  FFMA.FTZ R9, R0, 1.4426950216293334961, R9 ;  /* 0x3fb8aa3b00097823 */ /* 0x000fca0000010009 */
[----:B------:R0:W-:Y:S04]  /*7de70*/  STL [R1+0x6c0], R9 ;  /* 0x0006c00901007387 */ /* 0x0001e80000100800 */
[----:B------:R1:W-:Y:S04]  /*7de80*/  STL [R1+0x27fc], R15 ;  /* 0x0027fc0f01007387 */ /* 0x0003e80000100800 */
[----:B------:R0:W-:Y:S01]  /*7de90*/  STL [R1+0x27f8], R19 ;  /* 0x0027f81301007387 */ /* 0x0001e20000100800 */
[----:B------:R-:W-:-:S03]  /*7dea0*/  IADD3 R20, R19, -0x3f3504f3, RZ ;  /* 0xc0cafb0d13147810 */ /* 0x000fc60007ffe0ff */
[----:B------:R-:W-:Y:S04]  /*7deb0*/  STL [R1+0x27f4], R24 ;  /* 0x0027f41801007387 */ /* 0x000fe80000100800 */
[----:B------:R-:W-:Y:S04]  /*7dec0*/  STL [R1+0x27f0], R5 ;  /* 0x0027f00501007387 */ /* 0x000fe80000100800 */
[----:B------:R-:W-:Y:S04]  /*7ded0*/  STL [R1+0x27ec], R12 ;  /* 0x0027ec0c01007387 */ /* 0x000fe80000100800 */
[----:B----4-:R-:W-:Y:S01]  /*7dee0*/  STL [R1+0x27e8], R11 ;  /* 0x0027e80b01007387 */ /* 0x010fe20000100800 */
[----:B------:R-:W-:-:S03]  /*7def0*/  LOP3.LUT R20, R20, 0xff800000, RZ, 0xc0, !PT ;  /* 0xff80000014147812 */ /* 0x000fc600078ec0ff */
[----:B------:R-:W-:Y:S04]  /*7df00*/  STL [R1+0x27e4], R13 ;  /* 0x0027e40d01007387 */ /* 0x000fe80000100800 */
[----:B------:R-:W-:Y:S04]  /*7df10*/  STL [R1+0x27e0], R16 ;  /* 0x0027e01001007387 */ /* 0x000fe80000100800 */
[----:B------:R-:W-:Y:S04]  /*7df20*/  STL [R1+0x27b4], R23 ;  /* 0x0027b41701007387 */ /* 0x000fe80000100800 */
[----:B---3--:R-:W-:Y:S04]  /*7df30*/  STL [R1+0x27ac], R10 ;  /* 0x0027ac0a01007387 */ /* 0x008fe80000100800 */
[----:B------:R-:W-:Y:S01]  /*7df40*/  STL [R1+0x27a8], R22 ;  /* 0x0027a81601007387 */ /* 0x000fe20000100800 */
[----:B------:R-:W-:-:S03]  /*7df50*/  IADD3 R27, R19, -R20, RZ ;  /* 0x80000014131b7210 */ /* 0x000fc60007ffe0ff */
[----:B------:R3:W-:Y:S04]  /*7df60*/  STL [R1+0x27a4], R4 ;  /* 0x0027a40401007387 */ /* 0x0007e80000100800 */
[----:B------:R-:W-:Y:S04]  /*7df70*/  STL [R1+0x27a0], R2 ;  /* 0x0027a00201007387 */ /* 0x000fe80000100800 */
[----:B------:R4:W-:Y:S04]  /*7df80*/  STL [R1+0x279c], R6 ;  /* 0x00279c0601007387 */ /* 0x0009e80000100800 */
[----:B------:R0:W-:Y:S04]  /*7df90*/  STL [R1+0x2798], R3 ;  /* 0x0027980301007387 */ /* 0x0001e80000100800 */
[----:B------:R-:W2:Y:S01]  /*7dfa0*/  LDL.LU R20, [R1+0x73c] ;  /* 0x00073c0001147983 */ /* 0x000ea20000300800 */
[----:B------:R-:W-:Y:S01]  /*7dfb0*/  IADD3 R29, R23, -R14, RZ ;  /* 0x8000000e171d7210 */ /* 0x000fe20007ffe0ff */
[----:B------:R-:W-:-:S02]  /*7dfc0*/  FADD R0, R7, -1 ;  /* 0xbf80000007007421 */ /* 0x000fc40000000000 */
[----:B------:R-:W-:Y:S02]  /*7dfd0*/  IMAD.IADD R28, R24, 0x1, -R18 ;  /* 0x00000001181c7824 */ /* 0x000fe400078e0a12 */
[----:B------:R-:W-:Y:S02]  /*7dfe0*/  FADD R27, R27, -1 ;  /* 0xbf8000001b1b7421 */ /* 0x000fe40000000000 */
[-C--:B------:R-:W-:Y:S02]  /*7dff0*/  FFMA.FTZ R7, R0, R15.reuse, -0.16845393180847167969 ;  /* 0xbe2c7f3000077423 */ /* 0x080fe4000001000f */
[----:B------:R-:W-:Y:S02]  /*7e000*/  FADD R28, R28, -1 ;  /* 0xbf8000001c1c7421 */ /* 0x000fe40000000000 */
[----:B------:R-:W-:Y:S01]  /*7e010*/  FADD R29, R29, -1 ;  /* 0xbf8000001d1d7421 */ /* 0x000fe20000000000 */
[----:B------:R-:W-:Y:S01]  /*7e020*/  MOV R18, R8 ;  /* 0x0000000800127202 */ /* 0x000fe20000000f00 */
[----:B0-----:R-:W-:-:S02]  /*7e030*/  FFMA.FTZ R9, R27, R15, -0.16845393180847167969 ;  /* 0xbe2c7f301b097423 */ /* 0x001fc4000001000f */
[----:B------:R-:W-:Y:S02]  /*7e040*/  FFMA.FTZ R7, R0, R7, 0.1716887056827545166 ;  /* 0x3e2fcf2a00077423 */ /* 0x000fe40000010007 */
[-C--:B------:R-:W-:Y:S02]  /*7e050*/  FFMA.FTZ R8, R28, R15.reuse, -0.16845393180847167969 ;  /* 0xbe2c7f301c087423 */ /* 0x080fe4000001000f */
[----:B------:R-:W-:Y:S02]  /*7e060*/  FFMA.FTZ R14, R29, R15, -0.16845393180847167969 ;  /* 0xbe2c7f301d0e7423 */ /* 0x000fe4000001000f */
[----:B------:R-:W-:Y:S01]  /*7e070*/  FFMA.FTZ R9, R27, R9, 0.1716887056827545166 ;  /* 0x3e2fcf2a1b097423 */ /* 0x000fe20000010009 */
[----:B-1----:R-:W2:Y:S01]  /*7e080*/  LDL R15, [R1+0x20] ;  /* 0x00002000010f7983 */ /* 0x002ea20000100800 */
[----:B------:R-:W-:Y:S02]  /*7e090*/  FFMA.FTZ R7, R0, R7, -0.17900948226451873779 ;  /* 0xbe374e4300077423 */ /* 0x000fe40000010007 */
[----:B------:R-:W-:Y:S01]  /*7e0a0*/  FFMA.FTZ R8, R28, R8, 0.1716887056827545166 ;  /* 0x3e2fcf2a1c087423 */ /* 0x000fe20000010008 */
[----:B------:R-:W2:Y:S01]  /*7e0b0*/  LDL.LU R19, [R1+0x6f8] ;  /* 0x0006f80001137983 */ /* 0x000ea20000300800 */
[----:B------:R-:W-:-:S02]  /*7e0c0*/  FFMA.FTZ R14, R29, R14, 0.1716887056827545166 ;  /* 0x3e2fcf2a1d0e7423 */ /* 0x000fc4000001000e */
[----:B------:R-:W-:Y:S01]  /*7e0d0*/  FFMA.FTZ R9, R27, R9, -0.17900948226451873779 ;  /* 0xbe374e431b097423 */ /* 0x000fe20000010009 */
[----:B---3--:R-:W3:Y:S01]  /*7e0e0*/  LDL.LU R4, [R1+0x738] ;  /* 0x0007380001047983 */ /* 0x008ee20000300800 */
[----:B------:R-:W-:Y:S02]  /*7e0f0*/  FFMA.FTZ R7, R0, R7, 0.20512372255325317383 ;  /* 0x3e520bf400077423 */ /* 0x000fe40000010007 */
[----:B------:R-:W-:Y:S01]  /*7e100*/  FFMA.FTZ R8, R28, R8, -0.17900948226451873779 ;  /* 0xbe374e431c087423 */ /* 0x000fe20000010008 */
[----:B------:R-:W3:Y:S01]  /*7e110*/  LDL.LU R24, [R1+0x6f4] ;  /* 0x0006f40001187983 */ /* 0x000ee20000300800 */
[----:B------:R-:W-:Y:S02]  /*7e120*/  FFMA.FTZ R14, R29, R14, -0.17900948226451873779 ;  /* 0xbe374e431d0e7423 */ /* 0x000fe4000001000e */
[----:B------:R-:W-:Y:S01]  /*7e130*/  FFMA.FTZ R9, R27, R9, 0.20512372255325317383 ;  /* 0x3e520bf41b097423 */ /* 0x000fe20000010009 */
[----:B------:R-:W3:Y:S01]  /*7e140*/  LDL.LU R23, [R1+0x734] ;  /* 0x0007340001177983 */ /* 0x000ee20000300800 */
[----:B------:R-:W-:-:S02]  /*7e150*/  FFMA.FTZ R7, R0, R7, -0.24046532809734344482 ;  /* 0xbe763c8b00077423 */ /* 0x000fc40000010007 */
[----:B------:R-:W-:Y:S01]  /*7e160*/  FFMA.FTZ R8, R28, R8, 0.20512372255325317383 ;  /* 0x3e520bf41c087423 */ /* 0x000fe20000010008 */
[----:B------:R-:W3:Y:S01]  /*7e170*/  LDL.LU R5, [R1+0x6f0] ;  /* 0x0006f00001057983 */ /* 0x000ee20000300800 */
[----:B------:R-:W-:Y:S02]  /*7e180*/  FFMA.FTZ R14, R29, R14, 0.20512372255325317383 ;  /* 0x3e520bf41d0e7423 */ /* 0x000fe4000001000e */
[----:B------:R-:W-:Y:S01]  /*7e190*/  FFMA.FTZ R9, R27, R9, -0.24046532809734344482 ;  /* 0xbe763c8b1b097423 */ /* 0x000fe20000010009 */
[----:B----4-:R-:W4:Y:S01]  /*7e1a0*/  LDL.LU R6, [R1+0x730] ;  /* 0x0007300001067983 */ /* 0x010f220000300800 */
[----:B------:R-:W-:Y:S02]  /*7e1b0*/  FFMA.FTZ R7, R0, R7, 0.28857114911079406738 ;  /* 0x3e93bf9900077423 */ /* 0x000fe40000010007 */
[----:B------:R-:W-:Y:S01]  /*7e1c0*/  FFMA.FTZ R8, R28, R8, -0.24046532809734344482 ;  /* 0xbe763c8b1c087423 */ /* 0x000fe20000010008 */
[----:B------:R-:W4:Y:S01]  /*7e1d0*/  LDL.LU R12, [R1+0x6ec] ;  /* 0x0006ec00010c7983 */ /* 0x000f220000300800 */
[----:B------:R-:W-:-:S02]  /*7e1e0*/  FFMA.FTZ R14, R29, R14, -0.24046532809734344482 ;  /* 0xbe763c8b1d0e7423 */ /* 0x000fc4000001000e */
[----:B------:R-:W-:Y:S01]  /*7e1f0*/  FFMA.FTZ R9, R27, R9, 0.28857114911079406738 ;  /* 0x3e93bf991b097423 */ /* 0x000fe20000010009 */
[----:B------:R-:W4:Y:S01]  /*7e200*/  LDL.LU R3, [R1+0x72c] ;  /* 0x00072c0001037983 */ /* 0x000f220000300800 */
[----:B------:R-:W-:Y:S02]  /*7e210*/  FFMA.FTZ R7, R0, R7, -0.36067417263984680176 ;  /* 0xbeb8aa4900077423 */ /* 0x000fe40000010007 */
[----:B------:R-:W-:Y:S01]  /*7e220*/  FFMA.FTZ R8, R28, R8, 0.28857114911079406738 ;  /* 0x3e93bf991c087423 */ /* 0x000fe20000010008 */
[----:B------:R-:W4:Y:S01]  /*7e230*/  LDL.LU R11, [R1+0x6e8] ;  /* 0x0006e800010b7983 */ /* 0x000f220000300800 */
[----:B------:R-:W-:Y:S02]  /*7e240*/  FFMA.FTZ R14, R29, R14, 0.28857114911079406738 ;  /* 0x3e93bf991d0e7423 */ /* 0x000fe4000001000e */
[----:B------:R-:W-:Y:S01]  /*7e250*/  FFMA.FTZ R9, R27, R9, -0.36067417263984680176 ;  /* 0xbeb8aa491b097423 */ /* 0x000fe20000010009 */
[----:B------:R-:W4:Y:S01]  /*7e260*/  LDL.LU R13, [R1+0x6e4] ;  /* 0x0006e400010d7983 */ /* 0x000f220000300800 */
[----:B------:R-:W-:-:S02]  /*7e270*/  FFMA.FTZ R7, R0, R7, 0.48089820146560668945 ;  /* 0x3ef6384a00077423 */ /* 0x000fc40000010007 */
[----:B------:R-:W-:Y:S01]  /*7e280*/  FFMA.FTZ R8, R28, R8, -0.36067417263984680176 ;  /* 0xbeb8aa491c087423 */ /* 0x000fe20000010008 */
[----:B------:R-:W4:Y:S01]  /*7e290*/  LDL.LU R16, [R1+0x6e0] ;  /* 0x0006e00001107983 */ /* 0x000f220000300800 */
[----:B------:R-:W-:Y:S02]  /*7e2a0*/  FFMA.FTZ R14, R29, R14, -0.36067417263984680176 ;  /* 0xbeb8aa491d0e7423 */ /* 0x000fe4000001000e */
[----:B------:R-:W-:Y:S01]  /*7e2b0*/  FFMA.FTZ R9, R27, R9, 0.48089820146560668945 ;  /* 0x3ef6384a1b097423 */ /* 0x000fe20000010009 */
[----:B------:R-:W4:Y:S01]  /*7e2c0*/  LDL.LU R10, [R1+0x10] ;  /* 0x00001000010a7983 */ /* 0x000f220000300800 */
[----:B------:R-:W-:Y:S02]  /*7e2d0*/  FFMA.FTZ R7, R0, R7, -0.72134751081466674805 ;  /* 0xbf38aa3b00077423 */ /* 0x000fe40000010007 */
[----:B------:R-:W-:Y:S01]  /*7e2e0*/  FFMA.FTZ R8, R28, R8, 0.48089820146560668945 ;  /* 0x3ef6384a1c087423 */ /* 0x000fe20000010008 */
[----:B------:R-:W4:Y:S01]  /*7e2f0*/  LDL.LU R22, [R1+0xc] ;  /* 0x00000c0001167983 */ /* 0x000f220000300800 */
[----:B------:R-:W-:-:S02]  /*7e300*/  FFMA.FTZ R14, R29, R14, 0.48089820146560668945 ;  /* 0x3ef6384a1d0e7423 */ /* 0x000fc4000001000e */
[----:B------:R-:W-:Y:S02]  /*7e310*/  FFMA.FTZ R9, R27, R9, -0.72134751081466674805 ;  /* 0xbf38aa3b1b097423 */ /* 0x000fe40000010009 */
[----:B------:R-:W-:Y:S02]  /*7e320*/  FMUL R7, R0, R7 ;  /* 0x0000000700077220 */ /* 0x000fe40000400000 */
[----:B------:R-:W-:Y:S02]  /*7e330*/  FFMA.FTZ R8, R28, R8, -0.72134751081466674805 ;  /* 0xbf38aa3b1c087423 */ /* 0x000fe40000010008 */
[----:B------:R-:W-:Y:S02]  /*7e340*/  FFMA.FTZ R2, R29, R14, -0.72134751081466674805 ;  /* 0xbf38aa3b1d027423 */ /* 0x000fe4000001000e */
[----:B------:R-:W-:Y:S02]  /*7e350*/  FMUL R9, R27, R9 ;  /* 0x000000091b097220 */ /* 0x000fe40000400000 */
[----:B------:R-:W-:-:S02]  /*7e360*/  FMUL R7, R0, R7 ;  /* 0x0000000700077220 */ /* 0x000fc40000400000 */
[----:B------:R-:W-:Y:S02]  /*7e370*/  FMUL R8, R28, R8 ;  /* 0x000000081c087220 */ /* 0x000fe40000400000 */
[----:B------:R-:W-:Y:S02]  /*7e380*/  FMUL R2, R29, R2 ;  /* 0x000000021d027220 */ /* 0x000fe40000400000 */
[----:B------:R-:W-:Y:S02]  /*7e390*/  FMUL R9, R27, R9 ;  /* 0x000000091b097220 */ /* 0x000fe40000400000 */
[----:B------:R-:W-:Y:S02]  /*7e3a0*/  FFMA.FTZ R0, R0, 1.4426950216293334961, R7 ;  /* 0x3fb8aa3b00007823 */ /* 0x000fe40000010007 */
[----:B------:R-:W-:Y:S02]  /*7e3b0*/  FMUL R14, R28, R8 ;  /* 0x000000081c0e7220 */ /* 0x000fe40000400000 */
[----:B------:R-:W-:-:S02]  /*7e3c0*/  FMUL R8, R29, R2 ;  /* 0x000000021d087220 */ /* 0x000fc40000400000 */
[----:B------:R-:W4:Y:S01]  /*7e3d0*/  LDL.LU R2, [R1+0x8] ;  /* 0x0000080001027983 */ /* 0x000f220000300800 */
[----:B------:R-:W-:-:S03]  /*7e3e0*/  FFMA.FTZ R27, R27, 1.4426950216293334961, R9 ;  /* 0x3fb8aa3b1b1b7823 */ /* 0x000fc60000010009 */
[----:B------:R-:W4:Y:S01]  /*7e3f0*/  LDL.LU R7, [R1+0x280c] ;  /* 0x00280c0001077983 */ /* 0x000f220000300800 */
[----:B------:R-:W-:-:S03]  /*7e400*/  FFMA.FTZ R14, R28, 1.4426950216293334961, R14 ;  /* 0x3fb8aa3b1c0e7823 */ /* 0x000fc6000001000e */
[----:B------:R0:W-:Y:S01]  /*7e410*/  STL [R1+0x6c4], R0 ;  /* 0x0006c40001007387 */ /* 0x0001e20000100800 */
[----:B------:R-:W-:-:S03]  /*7e420*/  FFMA.FTZ R8, R29, 1.4426950216293334961, R8 ;  /* 0x3fb8aa3b1d087823 */ /* 0x000fc60000010008 */
[----:B0-----:R-:W4:Y:S04]  /*7e430*/  LDL.LU R0, [R1+0x71c] ;  /* 0x00071c0001007983 */ /* 0x001f280000300800 */
[----:B------:R-:W4:Y:S04]  /*7e440*/  LDL.LU R9, [R1+0x2808] ;  /* 0x0028080001097983 */ /* 0x000f280000300800 */
[----:B------:R0:W-:Y:S04]  /*7e450*/  STL [R1+0x6cc], R27 ;  /* 0x0006cc1b01007387 */ /* 0x0001e80000100800 */
[----:B0-----:R-:W4:Y:S04]  /*7e460*/  LDL.LU R27, [R1+0x720] ;  /* 0x00072000011b7983 */ /* 0x001f280000300800 */
[----:B------:R-:W4:Y:S04]  /*7e470*/  LDL.LU R28, [R1+0x724] ;  /* 0x00072400011c7983 */ /* 0x000f280000300800 */
[----:B------:R0:W-:Y:S04]  /*7e480*/  STL [R1+0x6c8], R14 ;  /* 0x0006c80e01007387 */ /* 0x0001e80000100800 */
[----:B0-----:R-:W4:Y:S04]  /*7e490*/  LDL.LU R14, [R1+0x710] ;  /* 0x00071000010e7983 */ /* 0x001f280000300800 */
[----:B------:R-:W4:Y:S01]  /*7e4a0*/  LDL.LU R29, [R1+0x728] ;  /* 0x00072800011d7983 */ /* 0x000f220000300800 */
[----:B--2---:R-:W-:-:S03]  /*7e4b0*/  FADD R20, R20, R21 ;  /* 0x0000001514147221 */ /* 0x004fc60000000000 */
[----:B------:R-:W2:Y:S04]  /*7e4c0*/  LDL.LU R21, [R1+0x2804] ;  /* 0x0028040001157983 */ /* 0x000ea80000300800 */
[----:B------:R0:W-:Y:S04]  /*7e4d0*/  STL [R1+0x648], R20 ;  /* 0x0006481401007387 */ /* 0x0001e80000100800 */
[----:B0-----:R-:W2:Y:S01]  /*7e4e0*/  LDL.LU R20, [R1+0x2800] ;  /* 0x0028000001147983 */ /* 0x001ea20000300800 */
[----:B------:R-:W-:-:S03]  /*7e4f0*/  ISETP.GE.U32.AND P4, PT, R15, 0x7f800000, PT ;  /* 0x7f8000000f00780c */ /* 0x000fc60003f86070 */
[----:B------:R-:W2:Y:S01]  /*7e500*/  LDL.LU R15, [R1+0x27fc] ;  /* 0x0027fc00010f7983 */ /* 0x000ea20000300800 */
[----:B---3--:R-:W-:-:S03]  /*7e510*/  FADD R4, R4, R19 ;  /* 0x0000001304047221 */ /* 0x008fc60000000000 */
[----:B------:R-:W3:Y:S01]  /*7e520*/  LDL.LU R19, [R1+0x27f8] ;  /* 0x0027f80001137983 */ /* 0x000ee20000300800 */
[----:B------:R-:W-:-:S03]  /*7e530*/  FADD R23, R23, R24 ;  /* 0x0000001817177221 */ /* 0x000fc60000000000 */
[----:B------:R-:W3:Y:S01]  /*7e540*/  LDL.LU R24, [R1+0x27f4] ;  /* 0x0027f40001187983 */ /* 0x000ee20000300800 */
[----:B----4-:R-:W-:-:S03]  /*7e550*/  FADD R6, R6, R5 ;  /* 0x0000000506067221 */ /* 0x010fc60000000000 */
[----:B------:R-:W4:Y:S01]  /*7e560*/  LDL.LU R5, [R1+0x27f0] ;  /* 0x0027f00001057983 */ /* 0x000f220000300800 */
[----:B------:R-:W-:-:S03]  /*7e570*/  FADD R3, R3, R12 ;  /* 0x0000000c03037221 */ /* 0x000fc60000000000 */
[----:B------:R-:W3:Y:S01]  /*7e580*/  LDL.LU R12, [R1+0x27ec] ;  /* 0x0027ec00010c7983 */ /* 0x000ee20000300800 */
[----:B------:R-:W-:Y:S02]  /*7e590*/  FADD R27, R27, R16 ;  /* 0x000000101b1b7221 */ /* 0x000fe40000000000 */
[----:B------:R-:W-:Y:S02]  /*7e5a0*/  FADD R28, R28, R13 ;  /* 0x0000000d1c1c7221 */ /* 0x000fe40000000000 */
[----:B------:R-:W-:Y:S02]  /*7e5b0*/  FADD R29, R29, R11 ;  /* 0x0000000b1d1d7221 */ /* 0x000fe40000000000 */
[----:B------:R-:W3:Y:S04]  /*7e5c0*/  LDL.LU R11, [R1+0x27e8] ;  /* 0x0027e800010b7983 */ /* 0x000ee80000300800 */
[----:B------:R-:W3:Y:S04]  /*7e5d0*/  LDL.LU R13, [R1+0x27e4] ;  /* 0x0027e400010d7983 */ /* 0x000ee80000300800 */
[----:B------:R-:W3:Y:S04]  /*7e5e0*/  LDL.LU R16, [R1+0x27e0] ;  /* 0x0027e00001107983 */ /* 0x000ee80000300800 */
[----:B------:R0:W-:Y:S04]  /*7e5f0*/  STL [R1+0x27dc], R9 ;  /* 0x0027dc0901007387 */ /* 0x0001e80000100800 */
[----:B0-----:R-:W3:Y:S04]  /*7e600*/  LDL R9, [R1+0x1c] ;  /* 0x00001c0001097983 */ /* 0x001ee80000100800 */
[----:B--2---:R0:W-:Y:S04]  /*7e610*/  STL [R1+0x27d8], R20 ;  /* 0x0027d81401007387 */ /* 0x0041e80000100800 */
[----:B0-----:R-:W2:Y:S01]  /*7e620*/  LDL.LU R20, [R1+0x6dc] ;  /* 0x0006dc0001147983 */ /* 0x001ea20000300800 */
[----:B---3--:R-:W-:-:S03]  /*7e630*/  ISETP.GE.U32.AND P2, PT, R9, 0x7f800000, PT ;  /* 0x7f8000000900780c */ /* 0x008fc60003f46070 */
[----:B------:R-:W3:Y:S01]  /*7e640*/  LDL.LU R9, [R1+0x27dc] ;  /* 0x0027dc0001097983 */ /* 0x000ee20000300800 */
[----:B--2---:R-:W-:-:S03]  /*7e650*/  FADD R0, R0, R20 ;  /* 0x0000001400007221 */ /* 0x004fc60000000000 */
[----:B------:R-:W3:Y:S04]  /*7e660*/  LDL.LU R20, [R1+0x27d8] ;  /* 0x0027d80001147983 */ /* 0x000ee80000300800 */
[----:B------:R0:W-:Y:S04]  /*7e670*/  STL [R1+0x27d4], R25 ;  /* 0x0027d41901007387 */ /* 0x0001e80000100800 */
[----:B0-----:R-:W4:Y:S04]  /*7e680*/  LDL.LU R25, [R1+0x6c0] ;  /* 0x0006c00001197983 */ /* 0x001f280000300800 */
[----:B------:R0:W-:Y:S04]  /*7e690*/  STL [R1+0x27d0], R7 ;  /* 0x0027d00701007387 */ /* 0x0001e80000100800 */
[----:B0-----:R-:W2:Y:S04]  /*7e6a0*/  LDL.LU R7, [R1+0x6cc] ;  /* 0x0006cc0001077983 */ /* 0x001ea80000300800 */
[----:B------:R0:W-:Y:S04]  /*7e6b0*/  STL [R1+0x27cc], R21 ;  /* 0x0027cc1501007387 */ /* 0x0001e80000100800 */
[----:B0-----:R-:W3:Y:S04]  /*7e6c0*/  LDL.LU R21, [R1+0x6c4] ;  /* 0x0006c40001157983 */ /* 0x001ee80000300800 */
[----:B------:R0:W-:Y:S04]  /*7e6d0*/  STL [R1+0x27c8], R26 ;  /* 0x0027c81a01007387 */ /* 0x0001e80000100800 */
[----:B0-----:R-:W3:Y:S04]  /*7e6e0*/  LDL.LU R26, [R1+0x20] ;  /* 0x00002000011a7983 */ /* 0x001ee80000300800 */
[----:B------:R0:W-:Y:S04]  /*7e6f0*/  STL [R1+0x27c4], R27 ;  /* 0x0027c41b01007387 */ /* 0x0001e80000100800 */
[----:B0-----:R0:W3:Y:S04]  /*7e700*/  LDL.LU R27, [R1+0x648] ;  /* 0x00064800011b7983 */ /* 0x0010e80000300800 */
[----:B------:R1:W-:Y:S04]  /*7e710*/  STL [R1+0x27c0], R15 ;  /* 0x0027c00f01007387 */ /* 0x0003e80000100800 */
[----:B-1----:R-:W3:Y:S04]  /*7e720*/  LDL.LU R15, [R1+0x18] ;  /* 0x00001800010f7983 */ /* 0x002ee80000300800 */
[----:B------:R1:W-:Y:S04]  /*7e730*/  STL [R1+0x27bc], R19 ;  /* 0x0027bc1301007387 */ /* 0x0003e80000100800 */
[----:B-1----:R-:W3:Y:S04]  /*7e740*/  LDL.LU R19, [R1+0x1c] ;  /* 0x00001c0001137983 */ /* 0x002ee80000300800 */
[----:B------:R1:W-:Y:S04]  /*7e750*/  STL [R1+0x27b8], R24 ;  /* 0x0027b81801007387 */ /* 0x0003e80000100800 */
[----:B-1----:R-:W3:Y:S04]  /*7e760*/  LDL.LU R24, [R1+0x14] ;  /* 0x0000140001187983 */ /* 0x002ee80000300800 */
[----:B------:R1:W-:Y:S04]  /*7e770*/  STL [R1+0x27b0], R8 ;  /* 0x0027b00801007387 */ /* 0x0003e80000100800 */
[----:B-1----:R-:W3:Y:S01]  /*7e780*/  LDL.LU R8, [R1+0x6c8] ;  /* 0x0006c80001087983 */ /* 0x002ee20000300800 */
[----:B----4-:R-:W-:-:S03]  /*7e790*/  FADD R5, R5, R25 ;  /* 0x0000001905057221 */ /* 0x010fc60000000000 */
[----:B------:R-:W4:Y:S01]  /*7e7a0*/  LDL.LU R25, [R1+0x27d4] ;  /* 0x0027d40001197983 */ /* 0x000f220000300800 */
[----:B--2---:R-:W-:-:S03]  /*7e7b0*/  FADD R12, R12, R7 ;  /* 0x000000070c0c7221 */ /* 0x004fc60000000000 */
[----:B------:R-:W2:Y:S01]  /*7e7c0*/  LDL.LU R7, [R1+0x27d0] ;  /* 0x0027d00001077983 */ /* 0x000ea20000300800 */
[----:B---3--:R-:W-:Y:S01]  /*7e7d0*/  FADD R14, R14, R21 ;  /* 0x000000150e0e7221 */ /* 0x008fe20000000000 */
[----:B------:R-:W-:Y:S02]  /*7e7e0*/  @P4 MOV R21, 0x7f800000 ;  /* 0x7f80000000154802 */ /* 0x000fe40000000f00 */
[----:B------:R-:W-:-:S03]  /*7e7f0*/  FSETP.NEU.AND P1, PT, R26, RZ, PT ;  /* 0x000000ff1a00720b */ /* 0x000fc60003f2d000 */
[----:B------:R-:W-:Y:S02]  /*7e800*/  @P4 FFMA.FTZ R27, R26, R21, +INF ;  /* 0x7f8000001a1b4423 */ /* 0x000fe40000010015 */
[----:B------:R-:W3:Y:S03]  /*7e810*/  LDL.LU R21, [R1+0x27cc] ;  /* 0x0027cc0001157983 */ /* 0x000ee60000300800 */
[----:B------:R-:W-:Y:S01]  /*7e820*/  FSEL R27, R27, -INF , P1 ;  /* 0xff8000001b1b7808 */ /* 0x000fe20000800000 */
[----:B------:R-:W2:Y:S01]  /*7e830*/  LDL.LU R26, [R1+0x27c8] ;  /* 0x0027c800011a7983 */ /* 0x000ea20000300800 */
[----:B------:R-:W-:-:S03]  /*7e840*/  ISETP.GE.U32.AND P6, PT, R15, 0x7f800000, PT ;  /* 0x7f8000000f00780c */ /* 0x000fc60003fc6070 */
[----:B------:R1:W-:Y:S10]  /*7e850*/  STL [R1+0x16c8], R27 ;  /* 0x0016c81b01007387 */ /* 0x0003f40000100800 */
[----:B-1----:R-:W-:-:S04]  /*7e860*/  @P6 IMAD.MOV.U32 R27, RZ, RZ, 0x7f800000 ;  /* 0x7f800000ff1b6424 */ /* 0x002fc800078e00ff */
[----:B------:R-:W-:Y:S02]  /*7e870*/  @P6 FFMA.FTZ R23, R15, R27, +INF ;  /* 0x7f8000000f176423 */ /* 0x000fe4000001001b */
[----:B------:R0:W2:Y:S01]  /*7e880*/  LDL.LU R27, [R1+0x27c4] ;  /* 0x0027c400011b7983 */ /* 0x0000a20000300800 */
[----:B------:R-:W-:Y:S01]  /*7e890*/  ISETP.GE.U32.AND P0, PT, R24, 0x7f800000, PT ;  /* 0x7f8000001800780c */ /* 0x000fe20003f06070 */
[----:B------:R-:W-:Y:S01]  /*7e8a0*/  FADD R11, R11, R8 ;  /* 0x000000080b0b7221 */ /* 0x000fe20000000000 */
[----:B------:R-:W-:-:S05]  /*7e8b0*/  @P2 MOV R8, 0x7f800000 ;  /* 0x7f80000000082802 */ /* 0x000fca0000000f00 */
[----:B------:R-:W-:Y:S01]  /*7e8c0*/  @P2 FFMA.FTZ R4, R19, R8, +INF ;  /* 0x7f80000013042423 */ /* 0x000fe20000010008 */
[----:B------:R-:W-:Y:S02]  /*7e8d0*/  FSETP.NEU.AND P2, PT, R15, RZ, PT ;  /* 0x000000ff0f00720b */ /* 0x000fe40003f4d000 */
[----:B------:R-:W4:Y:S01]  /*7e8e0*/  LDL.LU R15, [R1+0x27c0] ;  /* 0x0027c000010f7983 */ /* 0x000f220000300800 */
[----:B------:R-:W-:Y:S02]  /*7e8f0*/  ISETP.GE.U32.AND P3, PT, R10, 0x7f800000, PT ;  /* 0x7f8000000a00780c */ /* 0x000fe40003f66070 */
[----:B------:R-:W-:Y:S02]  /*7e900*/  FSETP.NEU.AND P5, PT, R19, RZ, PT ;  /* 0x000000ff1300720b */ /* 0x000fe40003fad000 */
[----:B------:R-:W-:Y:S02]  /*7e910*/  @P0 MOV R19, 0x7f800000 ;  /* 0x7f80000000130802 */ /* 0x000fe40000000f00 */
[----:B------:R-:W-:-:S03]  /*7e920*/  ISETP.GE.U32.AND P4, PT, R22, 0x7f800000, PT ;  /* 0x7f8000001600780c */ /* 0x000fc60003f86070 */
[----:B------:R-:W-:Y:S01]  /*7e930*/  @P0 FFMA.FTZ R6, R24, R19, +INF ;  /* 0x7f80000018060423 */ /* 0x000fe20000010013 */
[----:B------:R-:W-:Y:S01]  /*7e940*/  ISETP.GE.U32.AND P1, PT, R2, 0x7f800000, PT ;  /* 0x7f8000000200780c */ /* 0x000fe20003f26070 */
[----:B------:R-:W4:Y:S01]  /*7e950*/  LDL.LU R19, [R1+0x27bc] ;  /* 0x0027bc0001137983 */ /* 0x000f220000300800 */
[----:B------:R-:W-:Y:S02]  /*7e960*/  FSETP.NEU.AND P6, PT, R24, RZ, PT ;  /* 0x000000ff1800720b */ /* 0x000fe40003fcd000 */
[----:B------:R-:W-:Y:S01]  /*7e970*/  @P3 MOV R8, 0x7f800000 ;  /* 0x7f80000000083802 */ /* 0x000fe20000000f00 */
[----:B------:R-:W4:Y:S01]  /*7e980*/  LDL.LU R24, [R1+0x27b8] ;  /* 0x0027b80001187983 */ /* 0x000f220000300800 */
[----:B------:R-:W-:Y:S02]  /*7e990*/  FSEL R4, R4, -INF , P5 ;  /* 0xff80000004047808 */ /* 0x000fe40002800000 */
[C---:B------:R-:W-:Y:S01]  /*7e9a0*/  FSETP.NEU.AND P0, PT, R10.reuse, RZ, PT ;  /* 0x000000ff0a00720b */ /* 0x040fe20003f0d000 */
[----:B------:R-:W-:Y:S01]  /*7e9b0*/  @P3 FFMA.FTZ R3, R10, R8, +INF ;  /* 0x7f8000000a033423 */ /* 0x000fe20000010008 */
[----:B------:R-:W-:Y:S01]  /*7e9c0*/  FSEL R8, R23, -INF , P2 ;  /* 0xff80000017087808 */ /* 0x000fe20001000000 */
[----:B------:R1:W-:Y:S01]  /*7e9d0*/  STL [R1+0x16c0], R4 ;  /* 0x0016c00401007387 */ /* 0x0003e20000100800 */
[----:B------:R-:W-:-:S02]  /*7e9e0*/  ISETP.GE.U32.AND P3, PT, R13, 0x7f800000, PT ;  /* 0x7f8000000d00780c */ /* 0x000fc40003f66070 */
[----:B------:R-:W-:Y:S01]  /*7e9f0*/  @P4 MOV R10, 0x7f800000 ;  /* 0x7f800000000a4802 */ /* 0x000fe20000000f00 */
[----:B------:R-:W4:Y:S01]  /*7ea00*/  LDL.LU R23, [R1+0x27b4] ;  /* 0x0027b40001177983 */ /* 0x000f220000300800 */
[----:B------:R-:W-:-:S03]  /*7ea10*/  FSEL R6, R6, -INF , P6 ;  /* 0xff80000006067808 */ /* 0x000fc60003000000 */
[----:B------:R0:W-:Y:S01]  /*7ea20*/  STL [R1+0x16d0], R8 ;  /* 0x0016d00801007387 */ /* 0x0001e20000100800 */
[----:B-1----:R-:W-:Y:S01]  /*7ea30*/  @P1 MOV R4, 0x7f800000 ;  /* 0x7f80000000041802 */ /* 0x002fe20000000f00 */
[C---:B------:R-:W-:Y:S01]  /*7ea40*/  @P4 FFMA.FTZ R29, R22.reuse, R10, +INF ;  /* 0x7f800000161d4423 */ /* 0x040fe2000001000a */
[----:B------:R-:W-:Y:S02]  /*7ea50*/  FSETP.NEU.AND P2, PT, R22, RZ, PT ;  /* 0x000000ff1600720b */ /* 0x000fe40003f4d000 */
[----:B------:R-:W-:Y:S01]  /*7ea60*/  FSEL R3, R3, -INF , P0 ;  /* 0xff80000003037808 */ /* 0x000fe20000000000 */
[C---:B------:R-:W-:Y:S01]  /*7ea70*/  @P1 FFMA.FTZ R28, R2.reuse, R4, +INF ;  /* 0x7f800000021c1423 */ /* 0x040fe20000010004 */
[----:B0-----:R-:W4:Y:S01]  /*7ea80*/  LDL.LU R8, [R1+0x27b0] ;  /* 0x0027b00001087983 */ /* 0x001f220000300800 */
[----:B------:R-:W-:-:S03]  /*7ea90*/  FSETP.NEU.AND P4, PT, R2, RZ, PT ;  /* 0x000000ff0200720b */ /* 0x000fc60003f8d000 */
[----:B------:R-:W4:Y:S04]  /*7eaa0*/  LDL.LU R10, [R1+0x27ac] ;  /* 0x0027ac00010a7983 */ /* 0x000f280000300800 */
[----:B------:R-:W4:Y:S04]  /*7eab0*/  LDL.LU R22, [R1+0x27a8] ;  /* 0x0027a80001167983 */ /* 0x000f280000300800 */
[----:B------:R-:W4:Y:S04]  /*7eac0*/  LDL.LU R4, [R1+0x27a4] ;  /* 0x0027a40001047983 */ /* 0x000f280000300800 */
[----:B------:R-:W4:Y:S04]  /*7ead0*/  LDL.LU R2, [R1+0x27a0] ;  /* 0x0027a00001027983 */ /* 0x000f280000300800 */
[----:B------:R0:W-:Y:S04]  /*7eae0*/  STL [R1+0x16d4], R6 ;  /* 0x0016d40601007387 */ /* 0x0001e80000100800 */
[----:B0-----:R-:W4:Y:S04]  /*7eaf0*/  LDL.LU R6, [R1+0x279c] ;  /* 0x00279c0001067983 */ /* 0x001f280000300800 */
[----:B------:R0:W-:Y:S02]  /*7eb00*/  STL [R1+0x16dc], R3 ;  /* 0x0016dc0301007387 */ /* 0x0001e40000100800 */
[----:B0-----:R-:W-:-:S02]  /*7eb10*/  @P3 MOV R3, 0x7f800000 ;  /* 0x7f80000000033802 */ /* 0x001fc40000000f00 */
[----:B---3--:R0:W-:Y:S03]  /*7eb20*/  STL [R1+0x2508], R21 ;  /* 0x0025081501007387 */ /* 0x0081e60000100800 */
[----:B--2---:R-:W-:Y:S02]  /*7eb30*/  @P3 FFMA.FTZ R27, R13, R3, +INF ;  /* 0x7f8000000d1b3423 */ /* 0x004fe40000010003 */
[----:B------:R-:W2:Y:S01]  /*7eb40*/  LDL.LU R3, [R1+0x2798] ;  /* 0x0027980001037983 */ /* 0x000ea20000300800 */
[----:B------:R-:W-:Y:S01]  /*7eb50*/  ISETP.GE.U32.AND P5, PT, R16, 0x7f800000, PT ;  /* 0x7f8000001000780c */ /* 0x000fe20003fa6070 */
[----:B------:R-:W-:Y:S01]  /*7eb60*/  IMAD.IADD R9, R20, 0x1, -R9 ;  /* 0x0000000114097824 */ /* 0x000fe200078e0a09 */
[----:B----4-:R-:W-:Y:S02]  /*7eb70*/  ISETP.GE.U32.AND P0, PT, R25, 0x7f800000, PT ;  /* 0x7f8000001900780c */ /* 0x010fe40003f06070 */
[----:B------:R-:W-:Y:S01]  /*7eb80*/  IADD3 R7, R21, -R7, RZ ;  /* 0x8000000715077210 */ /* 0x000fe20007ffe0ff */
[----:B------:R-:W-:Y:S01]  /*7eb90*/  FADD R9, R9, -1 ;  /* 0xbf80000009097421 */ /* 0x000fe20000000000 */
[----:B------:R-:W-:-:S02]  /*7eba0*/  ISETP.GE.U32.AND P6, PT, R26, 0x7f800000, PT ;  /* 0x7f8000001a00780c */ /* 0x000fc40003fc6070 */
[----:B------:R-:W-:Y:S01]  /*7ebb0*/  FSETP.NEU.AND P1, PT, R13, RZ, PT ;  /* 0x000000ff0d00720b */ /* 0x000fe20003f2d000 */
[----:B------:R-:W-:-:S04]  /*7ebc0*/  FADD R7, R7, -1 ;  /* 0xbf80000007077421 */ /* 0x000fc80000000000 */
[----:B0-----:R-:W-:Y:S02]  /*7ebd0*/  @P5 MOV R21, 0x7f800000 ;  /* 0x7f80000000155802 */ /* 0x001fe40000000f00 */
[----:B------:R-:W-:-:S03]  /*7ebe0*/  FSETP.NEU.AND P3, PT, R16, RZ, PT ;  /* 0x000000ff1000720b */ /* 0x000fc60003f6d000 */
[----:B------:R-:W-:Y:S01]  /*7ebf0*/  @P5 FFMA.FTZ R0, R16, R21, +INF ;  /* 0x7f80000010005423 */ /* 0x000fe20000010015 */
[----:B------:R-:W-:Y:S01]  /*7ec00*/  @P0 MOV R21, 0x7f800000 ;  /* 0x7f80000000150802 */ /* 0x000fe20000000f00 */
[-C--:B------:R-:W-:Y:S02]  /*7ec10*/  FFMA.FTZ R13, R9, R15.reuse, -0.16845393180847167969 ;  /* 0xbe2c7f30090d7423 */ /* 0x080fe4000001000f */
[----:B------:R-:W-:Y:S02]  /*7ec20*/  FFMA.FTZ R15, R7, R15, -0.16845393180847167969 ;  /* 0xbe2c7f30070f7423 */ /* 0x000fe4000001000f */
[----:B------:R-:W-:Y:S02]  /*7ec30*/  FFMA.FTZ R13, R9, R13, 0.1716887056827545166 ;  /* 0x3e2fcf2a090d7423 */ /* 0x000fe4000001000d */
[----:B------:R-:W-:Y:S02]  /*7ec40*/  FFMA.FTZ R16, R7, R15, 0.1716887056827545166 ;  /* 0x3e2fcf2a07107423 */ /* 0x000fe4000001000f */
[----:B------:R-:W-:-:S02]  /*7ec50*/  FFMA.FTZ R13, R9, R13, -0.17900948226451873779 ;  /* 0xbe374e43090d7423 */ /* 0x000fc4000001000d */
[----:B------:R-:W-:Y:S02]  /*7ec60*/  @P6 IMAD.MOV.U32 R15, RZ, RZ, 0x7f800000 ;  /* 0x7f800000ff0f6424 */ /* 0x000fe400078e00ff */
[----:B------:R-:W-:Y:S01]  /*7ec70*/  FFMA.FTZ R13, R9, R13, 0.20512372255325317383 ;  /* 0x3e520bf4090d7423 */ /* 0x000fe2000001000d */
[C---:B------:R-:W-:Y:S01]  /*7ec80*/  FSETP.NEU.AND P5, PT, R25.reuse, RZ, PT ;  /* 0x000000ff1900720b */ /* 0x040fe20003fad000 */
[----:B------:R-:W-:Y:S01]  /*7ec90*/  @P0 FFMA.FTZ R5, R25, R21, +INF ;  /* 0x7f80000019050423 */ /* 0x000fe20000010015 */
[C---:B------:R-:W-:Y:S01]  /*7eca0*/  FSETP.NEU.AND P0, PT, R26.reuse, RZ, PT ;  /* 0x000000ff1a00720b */ /* 0x040fe20003f0d000 */
[----:B------:R-:W-:Y:S02]  /*7ecb0*/  @P6 FFMA.FTZ R14, R26, R15, +INF ;  /* 0x7f8000001a0e6423 */ /* 0x000fe4000001000f */
[----:B------:R-:W-:Y:S02]  /*7ecc0*/  FFMA.FTZ R25, R7, R16, -0.17900948226451873779 ;  /* 0xbe374e4307197423 */ /* 0x000fe40000010010 */
[----:B------:R-:W-:Y:S01]  /*7ecd0*/  FFMA.FTZ R26, R9, R13, -0.24046532809734344482 ;  /* 0xbe763c8b091a7423 */ /* 0x000fe2000001000d */
[----:B------:R-:W-:Y:S01]  /*7ece0*/  FSEL R13, R29, -INF , P2 ;  /* 0xff8000001d0d7808 */ /* 0x000fe20001000000 */
[----:B------:R0:W-:Y:S01]  /*7ecf0*/  STL [R1+0x6c0], R5 ;  /* 0x0006c00501007387 */ /* 0x0001e20000100800 */
[----:B------:R-:W-:Y:S01]  /*7ed00*/  FFMA.FTZ R25, R7, R25, 0.20512372255325317383 ;  /* 0x3e520bf407197423 */ /* 0x000fe20000010019 */
[----:B------:R-:W-:-:S03]  /*7ed10*/  ISETP.GE.U32.AND P2, PT, R19, 0x7f800000, PT ;  /* 0x7f8000001300780c */ /* 0x000fc60003f46070 */
[C---:B------:R-:W-:Y:S01]  /*7ed20*/  FFMA.FTZ R25, R7.reuse, R25, -0.24046532809734344482 ;  /* 0xbe763c8b07197423 */ /* 0x040fe20000010019 */
[----:B0-----:R-:W3:Y:S04]  /*7ed30*/  LDL.LU R5, [R1+0x2794] ;  /* 0x0027940001057983 */ /* 0x001ee80000300800 */
[----:B------:R-:W-:Y:S04]  /*7ed40*/  STL [R1+0x1458], R14 ;  /* 0x0014580e01007387 */ /* 0x000fe80000100800 */
[----:B------:R0:W-:Y:S01]  /*7ed50*/  STL [R1+0x16c4], R13 ;  /* 0x0016c40d01007387 */ /* 0x0001e20000100800 */
[----:B------:R-:W-:Y:S01]  /*7ed60*/  FFMA.FTZ R25, R7, R25, 0.28857114911079406738 ;  /* 0x3e93bf9907197423 */ /* 0x000fe20000010019 */
[----:B------:R-:W-:-:S02]  /*7ed70*/  FSEL R0, R0, -INF , P3 ;  /* 0xff80000000007808 */ /* 0x000fc40001800000 */
[----:B0-----:R-:W-:Y:S01]  /*7ed80*/  FSEL R13, R28, -INF , P4 ;  /* 0xff8000001c0d7808 */ /* 0x001fe20002000000 */
[----:B------:R-:W-:Y:S01]  /*7ed90*/  FFMA.FTZ R26, R9, R26, 0.28857114911079406738 ;  /* 0x3e93bf99091a7423 */ /* 0x000fe2000001001a */
[----:B------:R-:W-:-:S03]  /*7eda0*/  ISETP.GE.U32.AND P6, PT, R24, 0x7f800000, PT ;  /* 0x7f8000001800780c */ /* 0x000fc60003fc6070 */
[----:B------:R0:W-:Y:S01]  /*7edb0*/  STL [R1+0x16cc], R13 ;  /* 0x0016cc0d01007387 */ /* 0x0001e20000100800 */
[----:B------:R-:W-:Y:S02]  /*7edc0*/  FFMA.FTZ R25, R7, R25, -0.36067417263984680176 ;  /* 0xbeb8aa4907197423 */ /* 0x000fe40000010019 */
[----:B------:R-:W-:Y:S01]  /*7edd0*/  FFMA.FTZ R26, R9, R26, -0.36067417263984680176 ;  /* 0xbeb8aa49091a7423 */ /* 0x000fe2000001001a */
[----:B0-----:R-:W-:Y:S02]  /*7ede0*/  FSEL R13, R27, -INF , P1 ;  /* 0xff8000001b0d7808 */ /* 0x001fe40000800000 */
[----:B------:R-:W-:-:S03]  /*7edf0*/  ISETP.GE.U32.AND P3, PT, R23, 0x7f800000, PT ;  /* 0x7f8000001700780c */ /* 0x000fc60003f66070 */
[----:B------:R-:W-:Y:S01]  /*7ee00*/  STL [R1+0x16d8], R13 ;  /* 0x0016d80d01007387 */ /* 0x000fe20000100800 */
[----:B------:R-:W-:-:S03]  /*7ee10*/  @P2 MOV R27, 0x7f800000 ;  /* 0x7f800000001b2802 */ /* 0x000fc60000000f00 */
[----:B------:R0:W-:Y:S01]  /*7ee20*/  STL [R1+0x16e0], R0 ;  /* 0x0016e00001007387 */ /* 0x0001e20000100800 */
[----:B------:R-:W-:Y:S01]  /*7ee30*/  FFMA.FTZ R26, R9, R26, 0.48089820146560668945 ;  /* 0x3ef6384a091a7423 */ /* 0x000fe2000001001a */
[C---:B------:R-:W-:Y:S01]  /*7ee40*/  FSETP.NEU.AND P1, PT, R19.reuse, RZ, PT ;  /* 0x000000ff1300720b */ /* 0x040fe20003f2d000 */
[----:B------:R-:W-:Y:S02]  /*7ee50*/  @P2 FFMA.FTZ R12, R19, R27, +INF ;  /* 0x7f800000130c2423 */ /* 0x000fe4000001001b */
[----:B0-----:R-:W-:-:S04]  /*7ee60*/  FFMA.FTZ R0, R7, R25, 0.48089820146560668945 ;  /* 0x3ef6384a07007423 */ /* 0x001fc80000010019 */
[----:B------:R-:W-:Y:S02]  /*7ee70*/  FFMA.FTZ R0, R7, R0, -0.72134751081466674805 ;  /* 0xbf38aa3b07007423 */ /* 0x000fe40000010000 */
[----:B------:R-:W-:Y:S01]  /*7ee80*/  FFMA.FTZ R25, R9, R26, -0.72134751081466674805 ;  /* 0xbf38aa3b09197423 */ /* 0x000fe2000001001a */
[----:B------:R-:W-:Y:S01]  /*7ee90*/  @P6 MOV R26, 0x7f800000 ;  /* 0x7f800000001a6802 */ /* 0x000fe20000000f00 */
[----:B------:R-:W-:Y:S01]  /*7eea0*/  FMUL R19, R7, R0 ;  /* 0x0000000007137220 */ /* 0x000fe20000400000 */
[----:B------:R-:W-:-:S03]  /*7eeb0*/  FSETP.NEU.AND P2, PT, R24, RZ, PT ;  /* 0x000000ff1800720b */ /* 0x000fc60003f4d000 */
[C---:B------:R-:W-:Y:S02]  /*7eec0*/  FMUL R19, R7.reuse, R19 ;  /* 0x0000001307137220 */ /* 0x040fe40000400000 */
[----:B------:R-:W-:Y:S01]  /*7eed0*/  @P6 FFMA.FTZ R11, R24, R26, +INF ;  /* 0x7f800000180b6423 */ /* 0x000fe2000001001a */
[----:B------:R-:W-:Y:S01]  /*7eee0*/  @P3 MOV R24, 0x7f800000 ;  /* 0x7f80000000183802 */ /* 0x000fe20000000f00 */
[----:B------:R-:W-:Y:S02]  /*7eef0*/  FFMA.FTZ R19, R7, 1.4426950216293334961, R19 ;  /* 0x3fb8aa3b07137823 */ /* 0x000fe40000010013 */
[----:B------:R-:W-:Y:S02]  /*7ef00*/  FADD R4, R4, R8 ;  /* 0x0000000804047221 */ /* 0x000fe40000000000 */
[----:B------:R-:W-:Y:S01]  /*7ef10*/  @P3 FFMA.FTZ R4, R23, R24, +INF ;  /* 0x7f80000017043423 */ /* 0x000fe20000010018 */
[----:B------:R-:W-:Y:S04]  /*7ef20*/  STL [R1+0x1450], R12 ;  /* 0x0014500c01007387 */ /* 0x000fe80000100800 */
[----:B------:R0:W-:Y:S04]  /*7ef30*/  STL [R1+0x144c], R11 ;  /* 0x00144c0b01007387 */ /* 0x0001e80000100800 */
[----:B------:R-:W-:Y:S01]  /*7ef40*/  STL [R1+0x13f8], R4 ;  /* 0x0013f80401007387 */ /* 0x000fe20000100800 */
[----:B--2---:R-:W-:-:S05]  /*7ef50*/  FADD R19, R3, R19 ;  /* 0x0000001303137221 */ /* 0x004fca0000000000 */
[----:B------:R-:W-:Y:S04]  /*7ef60*/  STL [R1+0x250c], R19 ;  /* 0x00250c1301007387 */ /* 0x000fe80000100800 */
[----:B0-----:R-:W2:Y:S01]  /*7ef70*/  LDL R11, [R1+0xa8] ;  /* 0x0000a800010b7983 */ /* 0x001ea20000100800 */
[----:B------:R-:W-:Y:S01]  /*7ef80*/  ISETP.GE.U32.AND P4, PT, R20, 0x7f800000, PT ;  /* 0x7f8000001400780c */ /* 0x000fe20003f86070 */
[----:B------:R-:W-:-:S04]  /*7ef90*/  FMUL R25, R9, R25 ;  /* 0x0000001909197220 */ /* 0x000fc80000400000 */
[----:B------:R-:W-:-:S04]  /*7efa0*/  FMUL R25, R9, R25 ;  /* 0x0000001909197220 */ /* 0x000fc80000400000 */
[----:B------:R-:W-:Y:S01]  /*7efb0*/  FFMA.FTZ R25, R9, 1.4426950216293334961, R25 ;  /* 0x3fb8aa3b09197823 */ /* 0x000fe20000010019 */
[----:B--2---:R0:W-:Y:S04]  /*7efc0*/  STL [R1+0x2784], R11 ;  /* 0x0027840b01007387 */ /* 0x0041e80000100800 */
[----:B0-----:R-:W2:Y:S01]  /*7efd0*/  LDL R11, [R1+0xac] ;  /* 0x0000ac00010b7983 */ /* 0x001ea20000100800 */
[----:B------:R-:W-:Y:S01]  /*7efe0*/  @P4 MOV R0, 0x7f800000 ;  /* 0x7f80000000004802 */ /* 0x000fe20000000f00 */
[----:B------:R-:W-:-:S04]  /*7eff0*/  FADD R2, R2, R25 ;  /* 0x0000001902027221 */ /* 0x000fc80000000000 */
[----:B------:R-:W-:-:S05]  /*7f000*/  @P4 FFMA.FTZ R2, R20, R0, +INF ;  /* 0x7f80000014024423 */ /* 0x000fca0000010000 */
[----:B------:R-:W-:Y:S04]  /*7f010*/  STL [R1+0x13f0], R2 ;  /* 0x0013f00201007387 */ /* 0x000fe80000100800 */
[----:B--2---:R0:W-:Y:S04]  /*7f020*/  STL [R1+0x2788], R11 ;  /* 0x0027880b01007387 */ /* 0x0041e80000100800 */
[----:B0-----:R-:W2:Y:S04]  /*7f030*/  LDL R11, [R1+0xb0] ;  /* 0x0000b000010b7983 */ /* 0x001ea80000100800 */
[----:B--2---:R0:W-:Y:S04]  /*7f040*/  STL [R1+0x278c], R11 ;  /* 0x00278c0b01007387 */ /* 0x0041e80000100800 */
[----:B0-----:R-:W2:Y:S01]  /*7f050*/  LDL R11, [R1+0xb4] ;  /* 0x0000b400010b7983 */ /* 0x001ea20000100800 */
[----:B------:R-:W-:-:S02]  /*7f060*/  FSETP.NEU.AND P3, PT, R23, RZ, PT ;  /* 0x000000ff1700720b */ /* 0x000fc40003f6d000 */
[----:B------:R-:W-:Y:S02]  /*7f070*/  FSETP.GT.AND P6, PT, |R22|, 8.50705917302346158658e+37, PT ;  /* 0x7e8000001600780b */ /* 0x000fe40003fc4200 */
[----:B------:R-:W-:Y:S02]  /*7f080*/  MOV R29, R17 ;  /* 0x00000011001d7202 */ /* 0x000fe40000000f00 */
[----:B------:R-:W-:Y:S01]  /*7f090*/  MOV R27, R18 ;  /* 0x00000012001b7202 */ /* 0x000fe20000000f00 */
[----:B--2---:R0:W-:Y:S04]  /*7f0a0*/  STL [R1+0x2790], R11 ;  /* 0x0027900b01007387 */ /* 0x0041e80000100800 */
[----:B0-----:R-:W2:Y:S04]  /*7f0b0*/  LDL R11, [R1+0xb8] ;  /* 0x0000b800010b7983 */ /* 0x001ea80000100800 */
        /* <DEDUP_REMOVED lines=10> */
[----:B------:R-:W4:Y:S01]  /*7f160*/  LDL.LU R17, [R1+0x78] ;  /* 0x0000780001117983 */ /* 0x000f220000300800 */
[----:B---3--:R-:W-:-:S03]  /*7f170*/  MOV R24, R5 ;  /* 0x0000000500187202 */ /* 0x008fc60000000f00 */
[----:B------:R-:W3:Y:S01]  /*7f180*/  LDL.LU R18, [R1+0x74] ;  /* 0x0000740001127983 */ /* 0x000ee20000300800 */
[----:B------:R-:W-:-:S03]  /*7f190*/  MOV R25, R6 ;  /* 0x0000000600197202 */ /* 0x000fc60000000f00 */
[----:B------:R-:W3:Y:S04]  /*7f1a0*/  LDL.LU R8, [R1+0x70] ;  /* 0x0000700001087983 */ /* 0x000ee80000300800 */
[----:B------:R-:W3:Y:S04]  /*7f1b0*/  LDL.LU R9, [R1+0x6c] ;  /* 0x00006c0001097983 */ /* 0x000ee80000300800 */
[----:B------:R-:W3:Y:S04]  /*7f1c0*/  LDL.LU R4, [R1+0x68] ;  /* 0x0000680001047983 */ /* 0x000ee80000300800 */
[----:B------:R-:W3:Y:S01]  /*7f1d0*/  LDL.LU R5, [R1+0x64] ;  /* 0x0000640001057983 */ /* 0x000ee20000300800 */
[----:B------:R-:W-:-:S03]  /*7f1e0*/  IMAD.MOV.U32 R26, RZ, RZ, R10 ;  /* 0x000000ffff1a7224 */ /* 0x000fc600078e000a */
[----:B------:R-:W3:Y:S04]  /*7f1f0*/  LDL.LU R6, [R1+0x60] ;  /* 0x0000600001067983 */ /* 0x000ee80000300800 */
[----:B------:R-:W3:Y:S04]  /*7f200*/  LDL.LU R7, [R1+0x5c] ;  /* 0x00005c0001077983 */ /* 0x000ee80000300800 */
[----:B------:R-:W3:Y:S04]  /*7f210*/  LDL.LU R3, [R1+0x58] ;  /* 0x0000580001037983 */ /* 0x000ee80000300800 */
[----:B------:R-:W3:Y:S04]  /*7f220*/  LDL.LU R2, [R1+0x54] ;  /* 0x0000540001027983 */ /* 0x000ee80000300800 */
[----:B------:R-:W3:Y:S04]  /*7f230*/  LDL.LU R10, [R1+0x50] ;  /* 0x00005000010a7983 */ /* 0x000ee80000300800 */
[----:B------:R0:W-:Y:S04]  /*7f240*/  STL [R1+0x2510], R20 ;  /* 0x0025101401007387 */ /* 0x0001e80000100800 */
[----:B0-----:R-:W3:Y:S01]  /*7f250*/  LDL.LU R20, [R1+0xa4] ;  /* 0x0000a40001147983 */ /* 0x001ee20000300800 */
[----:B--2---:R-:W-:-:S05]  /*7f260*/  @P6 FMUL R11, R11, 0.25 ;  /* 0x3e8000000b0b6820 */ /* 0x004fca0000400000 */
[----:B------:R0:W-:Y:S04]  /*7f270*/  @P6 STL [R1+0xb8], R11 ;  /* 0x0000b80b01006387 */ /* 0x0001e80000100800 */
[----:B0-----:R-:W2:Y:S02]  /*7f280*/  LDL.LU R11, [R1+0x2790] ;  /* 0x00279000010b7983 */ /* 0x001ea40000300800 */
[----:B--2---:R-:W-:-:S05]  /*7f290*/  @P6 FMUL R11, R11, 0.25 ;  /* 0x3e8000000b0b6820 */ /* 0x004fca0000400000 */
[----:B------:R0:W-:Y:S04]  /*7f2a0*/  @P6 STL [R1+0xb4], R11 ;  /* 0x0000b40b01006387 */ /* 0x0001e80000100800 */
[----:B0-----:R-:W2:Y:S02]  /*7f2b0*/  LDL.LU R11, [R1+0x278c] ;  /* 0x00278c00010b7983 */ /* 0x001ea40000300800 */
[----:B--2---:R-:W-:-:S05]  /*7f2c0*/  @P6 FMUL R11, R11, 0.25 ;  /* 0x3e8000000b0b6820 */ /* 0x004fca0000400000 */
[----:B------:R0:W-:Y:S04]  /*7f2d0*/  @P6 STL [R1+0xb0], R11 ;  /* 0x0000b00b01006387 */ /* 0x0001e80000100800 */
[----:B0-----:R-:W2:Y:S01]  /*7f2e0*/  LDL.LU R11, [R1+0x2788] ;  /* 0x00278800010b7983 */ /* 0x001ea20000300800 */
[----:B------:R-:W-:Y:S01]  /*7f2f0*/  FSETP.GEU.AND P4, PT, |R22|, 1.175494350822287508e-38, PT ;  /* 0x008000001600780b */ /* 0x000fe20003f8e200 */
[----:B--2---:R-:W-:-:S05]  /*7f300*/  @P6 FMUL R11, R11, 0.25 ;  /* 0x3e8000000b0b6820 */ /* 0x004fca0000400000 */
[----:B------:R0:W-:Y:S04]  /*7f310*/  @P6 STL [R1+0xac], R11 ;  /* 0x0000ac0b01006387 */ /* 0x0001e80000100800 */
[----:B0-----:R-:W2:Y:S01]  /*7f320*/  LDL.LU R11, [R1+0x2784] ;  /* 0x00278400010b7983 */ /* 0x001ea20000300800 */
[----:B------:R-:W-:Y:S02]  /*7f330*/  @P6 FMUL R25, R25, 0.25 ;  /* 0x3e80000019196820 */ /* 0x000fe40000400000 */
[----:B------:R-:W-:Y:S02]  /*7f340*/  @P6 FMUL R26, R26, 0.25 ;  /* 0x3e8000001a1a6820 */ /* 0x000fe40000400000 */
[----:B------:R-:W-:Y:S02]  /*7f350*/  @P6 FMUL R29, R29, 0.25 ;  /* 0x3e8000001d1d6820 */ /* 0x000fe40000400000 */
[----:B------:R-:W-:-:S02]  /*7f360*/  @!P4 FMUL R25, R25, 16777216 ;  /* 0x4b8000001919c820 */ /* 0x000fc40000400000 */
[----:B------:R-:W-:Y:S02]  /*7f370*/  @P6 FMUL R24, R24, 0.25 ;  /* 0x3e80000018186820 */ /* 0x000fe40000400000 */
[----:B------:R-:W-:Y:S02]  /*7f380*/  @!P4 FMUL R26, R26, 16777216 ;  /* 0x4b8000001a1ac820 */ /* 0x000fe40000400000 */
[----:B------:R-:W-:Y:S02]  /*7f390*/  @P6 FMUL R27, R27, 0.25 ;  /* 0x3e8000001b1b6820 */ /* 0x000fe40000400000 */
[----:B------:R-:W-:Y:S02]  /*7f3a0*/  @!P4 FMUL R29, R29, 16777216 ;  /* 0x4b8000001d1dc820 */ /* 0x000fe40000400000 */
[----:B------:R-:W-:Y:S02]  /*7f3b0*/  @!P4 FMUL R24, R24, 16777216 ;  /* 0x4b8000001818c820 */ /* 0x000fe40000400000 */
[----:B------:R-:W-:-:S02]  /*7f3c0*/  @!P4 FMUL R27, R27, 16777216 ;  /* 0x4b8000001b1bc820 */ /* 0x000fc40000400000 */
[----:B--2---:R-:W-:-:S05]  /*7f3d0*/  @P6 FMUL R11, R11, 0.25 ;  /* 0x3e8000000b0b6820 */ /* 0x004fca0000400000 */
[----:B------:R0:W-:Y:S04]  /*7f3e0*/  @P6 STL [R1+0xa8], R11 ;  /* 0x0000a80b01006387 */ /* 0x0001e80000100800 */
[----:B0-----:R-:W2:Y:S04]  /*7f3f0*/  LDL.LU R11, [R1+0x2780] ;  /* 0x00278000010b7983 */ /* 0x001ea80000300800 */
[----:B------:R0:W-:Y:S04]  /*7f400*/  STL [R1+0x2514], R25 ;  /* 0x0025141901007387 */ /* 0x0001e80000100800 */
[----:B0-----:R-:W2:Y:S04]  /*7f410*/  LDL R25, [R1+0xa8] ;  /* 0x0000a80001197983 */ /* 0x001ea80000100800 */
[----:B------:R0:W-:Y:S04]  /*7f420*/  STL [R1+0x2518], R26 ;  /* 0x0025181a01007387 */ /* 0x0001e80000100800 */
[----:B0-----:R-:W2:Y:S04]  /*7f430*/  LDL R26, [R1+0xac] ;  /* 0x0000ac00011a7983 */ /* 0x001ea80000100800 */
[----:B------:R0:W-:Y:S04]  /*7f440*/  STL [R1+0x251c], R29 ;  /* 0x00251c1d01007387 */ /* 0x0001e80000100800 */
[----:B0-----:R-:W2:Y:S04]  /*7f450*/  LDL R29, [R1+0xb0] ;  /* 0x0000b000011d7983 */ /* 0x001ea80000100800 */
[----:B------:R0:W-:Y:S04]  /*7f460*/  STL [R1+0x2520], R24 ;  /* 0x0025201801007387 */ /* 0x0001e80000100800 */
[----:B0-----:R-:W2:Y:S04]  /*7f470*/  LDL R24, [R1+0xb4] ;  /* 0x0000b40001187983 */ /* 0x001ea80000100800 */
[----:B------:R0:W-:Y:S04]  /*7f480*/  STL [R1+0x2524], R27 ;  /* 0x0025241b01007387 */ /* 0x0001e80000100800 */
[----:B0-----:R-:W2:Y:S01]  /*7f490*/  LDL R27, [R1+0xb8] ;  /* 0x0000b800011b7983 */ /* 0x001ea20000100800 */
[----:B---3--:R-:W-:-:S02]  /*7f4a0*/  @P6 FMUL R20, R20, 0.25 ;  /* 0x3e80000014146820 */ /* 0x008fc40000400000 */
[----:B----4-:R-:W-:Y:S02]  /*7f4b0*/  @P6 FMUL R0, R0, 0.25 ;  /* 0x3e80000000006820 */ /* 0x010fe40000400000 */
[----:B------:R-:W-:Y:S02]  /*7f4c0*/  @P6 FMUL R19, R19, 0.25 ;  /* 0x3e80000013136820 */ /* 0x000fe40000400000 */
[----:B------:R-:W-:Y:S02]  /*7f4d0*/  @P6 FMUL R23, R23, 0.25 ;  /* 0x3e80000017176820 */ /* 0x000fe40000400000 */
[----:B------:R-:W-:Y:S02]  /*7f4e0*/  @P6 FMUL R28, R28, 0.25 ;  /* 0x3e8000001c1c6820 */ /* 0x000fe40000400000 */
[----:B------:R-:W-:Y:S02]  /*7f4f0*/  @!P4 FMUL R20, R20, 16777216 ;  /* 0x4b8000001414c820 */ /* 0x000fe40000400000 */
[----:B------:R-:W-:-:S02]  /*7f500*/  @P6 FMUL R21, R21, 0.25 ;  /* 0x3e80000015156820 */ /* 0x000fc40000400000 */
[----:B------:R-:W-:Y:S02]  /*7f510*/  @!P4 FMUL R0, R0, 16777216 ;  /* 0x4b8000000000c820 */ /* 0x000fe40000400000 */
[----:B------:R-:W-:Y:S02]  /*7f520*/  @P6 FMUL R12, R12, 0.25 ;  /* 0x3e8000000c0c6820 */ /* 0x000fe40000400000 */
[----:B------:R-:W-:Y:S02]  /*7f530*/  @!P4 FMUL R19, R19, 16777216 ;  /* 0x4b8000001313c820 */ /* 0x000fe40000400000 */
        /* <DEDUP_REMOVED lines=30> */
[----:B------:R-:W-:Y:S02]  /*7f720*/  @!P4 FMUL R7, R7, 16777216 ;  /* 0x4b8000000707c820 */ /* 0x000fe40000400000 */
[----:B------:R-:W-:Y:S02]  /*7f730*/  @!P4 FMUL R22, R22, 16777216 ;  /* 0x4b8000001616c820 */ /* 0x000fe40000400000 */
[----:B------:R-:W-:-:S02]  /*7f740*/  @!P4 FMUL R3, R3, 16777216 ;  /* 0x4b8000000303c820 */ /* 0x000fc40000400000 */
[----:B------:R-:W-:Y:S02]  /*7f750*/  @!P4 FMUL R2, R2, 16777216 ;  /* 0x4b8000000202c820 */ /* 0x000fe40000400000 */
[----:B--2---:R-:W-:Y:S02]  /*7f760*/  @!P4 FMUL R25, R25, 16777216 ;  /* 0x4b8000001919c820 */ /* 0x004fe40000400000 */
[----:B------:R-:W-:Y:S02]  /*7f770*/  @!P4 FMUL R26, R26, 16777216 ;  /* 0x4b8000001a1ac820 */ /* 0x000fe40000400000 */
[----:B------:R-:W-:Y:S02]  /*7f780*/  @!P4 FMUL R29, R29, 16777216 ;  /* 0x4b8000001d1dc820 */ /* 0x000fe40000400000 */
[----:B------:R-:W-:Y:S02]  /*7f790*/  @!P4 FMUL R24, R24, 16777216 ;  /* 0x4b8000001818c820 */ /* 0x000fe40000400000 */
[----:B------:R-:W-:-:S05]  /*7f7a0*/  @!P4 FMUL R27, R27, 16777216 ;  /* 0x4b8000001b1bc820 */ /* 0x000fca0000400000 */
[----:B------:R-:W-:Y:S04]  /*7f7b0*/  @!P4 STL [R1+0xb8], R27 ;  /* 0x0000b81b0100c387 */ /* 0x000fe80000100800 */
[----:B------:R-:W-:Y:S04]  /*7f7c0*/  @!P4 STL [R1+0xb4], R24 ;  /* 0x0000b4180100c387 */ /* 0x000fe80000100800 */
[----:B------:R-:W-:Y:S04]  /*7f7d0*/  @!P4 STL [R1+0xb0], R29 ;  /* 0x0000b01d0100c387 */ /* 0x000fe80000100800 */
[----:B------:R-:W-:Y:S04]  /*7f7e0*/  @!P4 STL [R1+0xac], R26 ;  /* 0x0000ac1a0100c387 */ /* 0x000fe80000100800 */
[----:B------:R-:W-:Y:S04]  /*7f7f0*/  @!P4 STL [R1+0xa8], R25 ;  /* 0x0000a8190100c387 */ /* 0x000fe80000100800 */
[----:B------:R-:W-:Y:S04]  /*7f800*/  STL [R1+0xa4], R20 ;  /* 0x0000a41401007387 */ /* 0x000fe80000100800 */
[----:B------:R-:W-:Y:S04]  /*7f810*/  STL [R1+0xa0], R0 ;  /* 0x0000a00001007387 */ /* 0x000fe80000100800 */
[----:B------:R-:W-:Y:S04]  /*7f820*/  STL [R1+0x9c], R19 ;  /* 0x00009c1301007387 */ /* 0x000fe80000100800 */
[----:B------:R-:W-:Y:S04]  /*7f830*/  STL [R1+0x98], R23 ;  /* 0x0000981701007387 */ /* 0x000fe80000100800 */
[----:B------:R-:W-:Y:S04]  /*7f840*/  STL [R1+0x94], R28 ;  /* 0x0000941c01007387 */ /* 0x000fe80000100800 */
[----:B------:R-:W-:Y:S04]  /*7f850*/  STL [R1+0x90], R21 ;  /* 0x0000901501007387 */ /* 0x000fe80000100800 */
[----:B------:R0:W-:Y:S04]  /*7f860*/  STL [R1+0x8c], R12 ;  /* 0x00008c0c01007387 */ /* 0x0001e80000100800 */
        /* <DEDUP_REMOVED lines=15> */
[----:B0-----:R-:W2:Y:S01]  /*7f960*/  LDL R12, [R1+0x138] ;  /* 0x00013800010c7983 */ /* 0x001ea20000100800 */
[----:B------:R-:W-:-:S04]  /*7f970*/  @P6 FMUL R10, R10, 0.25 ;  /* 0x3e8000000a0a6820 */ /* 0x000fc80000400000 */
[----:B------:R-:W-:Y:S01]  /*7f980*/  @!P4 FMUL R10, R10, 16777216 ;  /* 0x4b8000000a0ac820 */ /* 0x000fe20000400000 */
[----:B--2---:R0:W-:Y:S04]  /*7f990*/  STL [R1+0x2770], R12 ;  /* 0x0027700c01007387 */ /* 0x0041e80000100800 */
[----:B0-----:R-:W2:Y:S04]  /*7f9a0*/  LDL R12, [R1+0x13c] ;  /* 0x00013c00010c7983 */ /* 0x001ea80000100800 */
[----:B------:R-:W-:Y:S04]  /*7f9b0*/  STL [R1+0x50], R10 ;  /* 0x0000500a01007387 */ /* 0x000fe80000100800 */
[----:B--2---:R0:W-:Y:S04]  /*7f9c0*/  STL [R1+0x2774], R12 ;  /* 0x0027740c01007387 */ /* 0x0041e80000100800 */
[----:B0-----:R-:W2:Y:S04]  /*7f9d0*/  LDL R12, [R1+0x140] ;  /* 0x00014000010c7983 */ /* 0x001ea80000100800 */
[----:B--2---:R0:W-:Y:S04]  /*7f9e0*/  STL [R1+0x2778], R12 ;  /* 0x0027780c01007387 */ /* 0x0041e80000100800 */
[----:B0-----:R-:W2:Y:S01]  /*7f9f0*/  LDL R12, [R1+0x144] ;  /* 0x00014400010c7983 */ /* 0x001ea20000100800 */
[----:B------:R-:W-:-:S03]  /*7fa00*/  FSETP.GT.AND P6, PT, |R11|, 8.50705917302346158658e+37, PT ;  /* 0x7e8000000b00780b */ /* 0x000fc60003fc4200 */
[----:B--2---:R0:W-:Y:S04]  /*7fa10*/  STL [R1+0x277c], R12 ;  /* 0x00277c0c01007387 */ /* 0x0041e80000100800 */
[----:B0-----:R-:W2:Y:S04]  /*7fa20*/  LDL R12, [R1+0x148] ;  /* 0x00014800010c7983 */ /* 0x001ea80000100800 */
[----:B------:R-:W3:Y:S04]  /*7fa30*/  LDL.LU R22, [R1+0x134] ;  /* 0x0001340001167983 */ /* 0x000ee80000300800 */
        /* <DEDUP_REMOVED lines=38> */
[----:B---3--:R-:W-:Y:S02]  /*7fca0*/  @P6 FMUL R22, R22, 0.25 ;  /* 0x3e80000016166820 */ /* 0x008fe40000400000 */
[----:B--2---:R-:W-:-:S05]  /*7fcb0*/  @P6 FMUL R12, R12, 0.25 ;  /* 0x3e8000000c0c6820 */ /* 0x004fca0000400000 */
[----:B------:R0:W-:Y:S04]  /*7fcc0*/  @P6 STL [R1+0x138], R12 ;  /* 0x0001380c01006387 */ /* 0x0001e80000100800 */
[----:B0-----:R-:W2:Y:S04]  /*7fcd0*/  LDL.LU R12, [R1+0x276c] ;  /* 0x00276c00010c7983 */ /* 0x001ea80000300800 */
[----:B------:R0:W-:Y:S04]  /*7fce0*/  STL [R1+0x2758], R22 ;  /* 0x0027581601007387 */ /* 0x0001e80000100800 */
[----:B0-----:R-:W3:Y:S04]  /*7fcf0*/  LDL R22, [R1+0x138] ;  /* 0x0001380001167983 */ /* 0x001ee80000100800 */
[----:B---3--:R0:W-:Y:S04]  /*7fd00*/  STL [R1+0x275c], R22 ;  /* 0x00275c1601007387 */ /* 0x0081e80000100800 */
[----:B0-----:R-:W3:Y:S04]  /*7fd10*/  LDL R22, [R1+0x13c] ;  /* 0x00013c0001167983 */ /* 0x001ee80000100800 */
[----:B---3--:R0:W-:Y:S04]  /*7fd20*/  STL [R1+0x2760], R22 ;  /* 0x0027601601007387 */ /* 0x0081e80000100800 */
[----:B0-----:R-:W3:Y:S04]  /*7fd30*/  LDL R22, [R1+0x140] ;  /* 0x0001400001167983 */ /* 0x001ee80000100800 */
[----:B---3--:R0:W-:Y:S04]  /*7fd40*/  STL [R1+0x2764], R22 ;  /* 0x0027641601007387 */ /* 0x0081e80000100800 */
[----:B0-----:R-:W3:Y:S01]  /*7fd50*/  LDL R22, [R1+0x144] ;  /* 0x0001440001167983 */ /* 0x001ee20000100800 */
[----:B------:R-:W-:-:S03]  /*7fd60*/  FSETP.GEU.AND P4, PT, |R11|, 1.175494350822287508e-38, PT ;  /* 0x008000000b00780b */ /* 0x000fc60003f8e200 */
[----:B---3--:R0:W-:Y:S04]  /*7fd70*/  STL [R1+0x2768], R22 ;  /* 0x0027681601007387 */ /* 0x0081e80000100800 */
[----:B0-----:R-:W3:Y:S06]  /*7fd80*/  LDL R22, [R1+0x148] ;  /* 0x0001480001167983 */ /* 0x001eec0000100800 */
[----:B---3--:R-:W-:-:S05]  /*7fd90*/  @!P4 FMUL R22, R22, 16777216 ;  /* 0x4b8000001616c820 */ /* 0x008fca0000400000 */
[----:B------:R0:W-:Y:S04]  /*7fda0*/  @!P4 STL [R1+0x148], R22 ;  /* 0x000148160100c387 */ /* 0x0001e80000100800 */
[----:B0-----:R-:W3:Y:S02]  /*7fdb0*/  LDL.LU R22, [R1+0x2768] ;  /* 0x0027680001167983 */ /* 0x001ee40000300800 */
        /* <DEDUP_REMOVED lines=11> */
[----:B0-----:R-:W3:Y:S01]  /*7fe70*/  LDL.LU R22, [R1+0x2758] ;  /* 0x0027580001167983 */ /* 0x001ee20000300800 */
[----:B----4-:R-:W-:Y:S02]  /*7fe80*/  @P6 FMUL R27, R27, 0.25 ;  /* 0x3e8000001b1b6820 */ /* 0x010fe40000400000 */
[----:B------:R-:W-:Y:S02]  /*7fe90*/  @P6 FMUL R24, R24, 0.25 ;  /* 0x3e80000018186820 */ /* 0x000fe40000400000 */
[----:B------:R-:W-:Y:S02]  /*7fea0*/  @P6 FMUL R29, R29, 0.25 ;  /* 0x3e8000001d1d6820 */ /* 0x000fe40000400000 */
[----:B------:R-:W-:-:S02]  /*7feb0*/  @P6 FMUL R26, R26, 0.25 ;  /* 0x3e8000001a1a6820 */ /* 0x000fc40000400000 */
[----:B------:R-:W-:Y:S02]  /*7fec0*/  @P6 FMUL R25, R25, 0.25 ;  /* 0x3e80000019196820 */ /* 0x000fe40000400000 */
[----:B------:R-:W-:Y:S02]  /*7fed0*/  @!P4 FMUL R27, R27, 16777216 ;  /* 0x4b8000001b1bc820 */ /* 0x000fe40000400000 */
[----:B------:R-:W-:Y:S02]  /*7fee0*/  @P6 FMUL R20, R20, 0.25 ;  /* 0x3e80000014146820 */ /* 0x000fe40000400000 */
[----:B------:R-:W-:Y:S02]  /*7fef0*/  @!P4 FMUL R24, R24, 16777216 ;  /* 0x4b8000001818c820 */ /* 0x000fe40000400000 */
[----:B------:R-:W-:Y:S02]  /*7ff00*/  @P6 FMUL R0, R0, 0.25 ;  /* 0x3e80000000006820 */ /* 0x000fe40000400000 */
[----:B------:R-:W-:-:S02]  /*7ff10*/  @!P4 FMUL R29, R29, 16777216 ;  /* 0x4b8000001d1dc820 */ /* 0x000fc40000400000 */
        /* <DEDUP_REMOVED lines=38> */
[----:B------:R-:W-:Y:S02]  /*80180*/  @!P4 FMUL R7, R7, 16777216 ;  /* 0x4b8000000707c820 */ /* 0x000fe40000400000 */
[----:B------:R-:W-:Y:S02]  /*80190*/  @!P4 FMUL R11, R11, 16777216 ;  /* 0x4b8000000b0bc820 */ /* 0x000fe40000400000 */
[----:B------:R-:W-:Y:S02]  /*801a0*/  @!P4 FMUL R3, R3, 16777216 ;  /* 0x4b8000000303c820 */ /* 0x000fe40000400000 */
[----:B------:R-:W-:-:S02]  /*801b0*/  @!P4 FMUL R2, R2, 16777216 ;  /* 0x4b8000000202c820 */ /* 0x000fc40000400000 */
[----:B---3--:R-:W-:-:S05]  /*801c0*/  @!P4 FMUL R22, R22, 16777216 ;  /* 0x4b8000001616c820 */ /* 0x008fca0000400000 */
        /* <DEDUP_REMOVED lines=12> */
[----:B------:R0:W-:Y:S01]  /*80290*/  STL [R1+0x104], R13 ;  /* 0x0001040d01007387 */ /* 0x0001e20000100800 */
        /* <DEDUP_REMOVED lines=14> */
[----:B0-----:R-:W3:Y:S02]  /*80380*/  LDL R13, [R1+0x158] ;  /* 0x00015800010d7983 */ /* 0x001ee40000100800 */
[----:B------:R-:W-:-:S04]  /*80390*/  @P6 FMUL R10, R10, 0.25 ;  /* 0x3e8000000a0a6820 */ /* 0x000fc80000400000 */
[----:B------:R-:W-:Y:S01]  /*803a0*/  @!P4 FMUL R10, R10, 16777216 ;  /* 0x4b8000000a0ac820 */ /* 0x000fe20000400000 */
[----:B---3--:R0:W-:Y:S04]  /*803b0*/  STL [R1+0x2748], R13 ;  /* 0x0027480d01007387 */ /* 0x0081e80000100800 */
[----:B0-----:R-:W3:Y:S01]  /*803c0*/  LDL R13, [R1+0x164] ;  /* 0x00016400010d7983 */ /* 0x001ee20000100800 */
[----:B------:R-:W-:Y:S03]  /*803d0*/  STL [R1+0x4c], R10 ;  /* 0x00004c0a01007387 */ /* 0x000fe60000100800 */
[----:B---3--:R0:W-:Y:S04]  /*803e0*/  STL [R1+0x274c], R13 ;  /* 0x00274c0d01007387 */ /* 0x0081e80000100800 */
[----:B0-----:R-:W3:Y:S04]  /*803f0*/  LDL R13, [R1+0x168] ;  /* 0x00016800010d7983 */ /* 0x001ee80000100800 */
[----:B---3--:R0:W-:Y:S04]  /*80400*/  STL [R1+0x2750], R13 ;  /* 0x0027500d01007387 */ /* 0x0081e80000100800 */
[----:B0-----:R-:W3:Y:S01]  /*80410*/  LDL R13, [R1+0x174] ;  /* 0x00017400010d7983 */ /* 0x001ee20000100800 */
[----:B--2---:R-:W-:-:S03]  /*80420*/  FSETP.GT.AND P6, PT, |R12|, 8.50705917302346158658e+37, PT ;  /* 0x7e8000000c00780b */ /* 0x004fc60003fc4200 */
[----:B---3--:R0:W-:Y:S04]  /*80430*/  STL [R1+0x2754], R13 ;  /* 0x0027540d01007387 */ /* 0x0081e80000100800 */
[----:B0-----:R-:W2:Y:S01]  /*80440*/  LDL R13, [R1+0x178] ;  /* 0x00017800010d7983 */ /* 0x001ea20000100800 */
        /* <DEDUP_REMOVED lines=42> */
[----:B0-----:R-:W2:Y:S01]  /*806f0*/  LDL.LU R13, [R1+0x2744] ;  /* 0x00274400010d7983 */ /* 0x001ea20000300800 */
[----:B------:R0:W-:Y:S03]  /*80700*/  STL [R1+0x2730], R11 ;  /* 0x0027300b01007387 */ /* 0x0001e60000100800 */
        /* <DEDUP_REMOVED lines=254> */
[----:B------:R0:W-:Y:S02]  /*816f0*/  STL [R1+0x1c4], R15 ;  /* 0x0001c40f01007387 */ /* 0x0001e40000100800 */
        /* <DEDUP_REMOVED lines=162> */
[----:B------:R0:W-:Y:S01]  /*82120*/  STL [R1+0x2c0], R16 ;  /* 0x0002c01001007387 */ /* 0x0001e20000100800 */
        /* <DEDUP_REMOVED lines=496> */
[----:B------:R-:W-:Y:S01]  /*84030*/  STL [R1+0x420], R2 ;  /* 0x0004200201007387 */ /* 0x000fe20000100800 */
[----:B0-----:R-:W3:Y:S01]  /*84040*/  LDL R8, [R1+0x440] ;  /* 0x0004400001087983 */ /* 0x001ee20000100800 */
        /* <DEDUP_REMOVED lines=943> */
[----:B------:R-:W-:Y:S02]  /*87b40*/  @!P4 FMUL R2, R2, 16777216 ;  /* 0x4b8000000202c820 */ /* 0x000fe40000400000 */
[----:B------:R-:W-:Y:S02]  /*87b50*/  @!P4 FMUL R10, R10, 16777216 ;  /* 0x4b8000000a0ac820 */ /* 0x000fe40000400000 */
        /* <DEDUP_REMOVED lines=28> */
[----:B------:R0:W-:Y:S02]  /*87d20*/  STL [R1+0x7c8], R10 ;  /* 0x0007c80a01007387 */ /* 0x0001e40000100800 */
[----:B0-----:R-:W3:Y:S04]  /*87d30*/  LDL R10, [R1+0x7dc] ;  /* 0x0007dc00010a7983 */ /* 0x001ee80000100800 */
[----:B---3--:R0:W-:Y:S04]  /*87d40*/  STL [R1+0x2568], R10 ;  /* 0x0025680a01007387 */ /* 0x0081e80000100800 */
[----:B0-----:R-:W3:Y:S04]  /*87d50*/  LDL R10, [R1+0x7d8] ;  /* 0x0007d800010a7983 */ /* 0x001ee80000100800 */
        /* <DEDUP_REMOVED lines=156> */
[----:B0-----:R-:W3:Y:S02]  /*88720*/  LDL.LU R11, [R1+0x88c] ;  /* 0x00088c00010b7983 */ /* 0x001ee40000300800 */
        /* <DEDUP_REMOVED lines=52> */
[----:B------:R0:W-:Y:S04]  /*88a70*/  STL [R1+0x2530], R11 ;  /* 0x0025300b01007387 */ /* 0x0001e80000100800 */
[----:B0-----:R-:W2:Y:S04]  /*88a80*/  LDL R11, [R1+0x874] ;  /* 0x00087400010b7983 */ /* 0x001ea80000100800 */
[----:B--2---:R0:W-:Y:S04]  /*88a90*/  STL [R1+0x2534], R11 ;  /* 0x0025340b01007387 */ /* 0x0041e80000100800 */
[----:B0-----:R-:W2:Y:S04]  /*88aa0*/  LDL R11, [R1+0x864] ;  /* 0x00086400010b7983 */ /* 0x001ea80000100800 */
[----:B--2---:R0:W-:Y:S04]  /*88ab0*/  STL [R1+0x2538], R11 ;  /* 0x0025380b01007387 */ /* 0x0041e80000100800 */
[----:B0-----:R-:W2:Y:S01]  /*88ac0*/  LDL R11, [R1+0x860] ;  /* 0x00086000010b7983 */ /* 0x001ea20000100800 */
[----:B------:R-:W-:-:S03]  /*88ad0*/  FSETP.GEU.AND P4, PT, |R10|, 1.175494350822287508e-38, PT ;  /* 0x008000000a00780b */ /* 0x000fc60003f8e200 */
[----:B--2---:R0:W-:Y:S04]  /*88ae0*/  STL [R1+0x253c], R11 ;  /* 0x00253c0b01007387 */ /* 0x0041e80000100800 */
[----:B0-----:R-:W2:Y:S06]  /*88af0*/  LDL R11, [R1+0x850] ;  /* 0x00085000010b7983 */ /* 0x001eac0000100800 */
[----:B--2---:R-:W-:-:S05]  /*88b00*/  @!P4 FMUL R11, R11, 16777216 ;  /* 0x4b8000000b0bc820 */ /* 0x004fca0000400000 */
[----:B------:R0:W-:Y:S04]  /*88b10*/  @!P4 STL [R1+0x850], R11 ;  /* 0x0008500b0100c387 */ /* 0x0001e80000100800 */
[----:B0-----:R-:W2:Y:S02]  /*88b20*/  LDL.LU R11, [R1+0x253c] ;  /* 0x00253c00010b7983 */ /* 0x001ea40000300800 */
        /* <DEDUP_REMOVED lines=8> */
[----:B0-----:R-:W2:Y:S01]  /*88bb0*/  LDL.LU R11, [R1+0x2530] ;  /* 0x00253000010b7983 */ /* 0x001ea20000300800 */
[----:B---3--:R-:W-:Y:S02]  /*88bc0*/  @P6 FMUL R22, R22, 0.25 ;  /* 0x3e80000016166820 */ /* 0x008fe40000400000 */
[----:B----4-:R-:W-:Y:S02]  /*88bd0*/  @P6 FMUL R27, R27, 0.25 ;  /* 0x3e8000001b1b6820 */ /* 0x010fe40000400000 */
        /* <DEDUP_REMOVED lines=14> */
[----:B------:R-:W-:Y:S02]  /*88cc0*/  @!P4 FMUL R19, R19, 16777216 ;  /* 0x4b8000001313c820 */ /* 0x000fe40000400000 */
[----:B------:R-:W-:Y:S02]  /*88cd0*/  @!P4 FMUL R21, R21, 16777216 ;  /* 0x4b8000001515c820 */ /* 0x000fe40000400000 */
[----:B--2---:R-:W-:-:S05]  /*88ce0*/  @!P4 FMUL R11, R11, 16777216 ;  /* 0x4b8000000b0bc820 */ /* 0x004fca0000400000 */
[----:B------:R0:W-:Y:S04]  /*88cf0*/  STL [R1+0x88c], R11 ;  /* 0x00088c0b01007387 */ /* 0x0001e80000100800 */
[----:B0-----:R-:W2:Y:S01]  /*88d00*/  LDL.LU R11, [R1+0x252c] ;  /* 0x00252c00010b7983 */ /* 0x001ea20000300800 */
[----:B------:R0:W-:Y:S03]  /*88d10*/  STL [R1+0x8ac], R22 ;  /* 0x0008ac1601007387 */ /* 0x0001e60000100800 */
[----:B0-----:R-:W3:Y:S01]  /*88d20*/  LDL.LU R22, [R1+0x2528] ;  /* 0x0025280001167983 */ /* 0x001ee20000300800 */
[----:B------:R0:W-:Y:S03]  /*88d30*/  STL [R1+0x8b8], R27 ;  /* 0x0008b81b01007387 */ /* 0x0001e60000100800 */
[----:B0-----:R-:W4:Y:S01]  /*88d40*/  LDL.LU R27, [R1+0x2524] ;  /* 0x00252400011b7983 */ /* 0x001f220000300800 */
[----:B------:R0:W-:Y:S03]  /*88d50*/  STL [R1+0x8bc], R24 ;  /* 0x0008bc1801007387 */ /* 0x0001e60000100800 */
[----:B0-----:R-:W2:Y:S01]  /*88d60*/  LDL.LU R24, [R1+0x2520] ;  /* 0x0025200001187983 */ /* 0x001ea20000300800 */
[----:B------:R0:W-:Y:S03]  /*88d70*/  STL [R1+0x8c8], R29 ;  /* 0x0008c81d01007387 */ /* 0x0001e60000100800 */
[----:B0-----:R-:W3:Y:S01]  /*88d80*/  LDL.LU R29, [R1+0x251c] ;  /* 0x00251c00011d7983 */ /* 0x001ee20000300800 */
[----:B------:R0:W-:Y:S03]  /*88d90*/  STL [R1+0x8cc], R26 ;  /* 0x0008cc1a01007387 */ /* 0x0001e60000100800 */
[----:B0-----:R-:W3:Y:S01]  /*88da0*/  LDL.LU R26, [R1+0x2518] ;  /* 0x00251800011a7983 */ /* 0x001ee20000300800 */
[----:B------:R0:W-:Y:S03]  /*88db0*/  STL [R1+0x8d8], R25 ;  /* 0x0008d81901007387 */ /* 0x0001e60000100800 */
[----:B0-----:R-:W3:Y:S01]  /*88dc0*/  LDL.LU R25, [R1+0x2514] ;  /* 0x0025140001197983 */ /* 0x001ee20000300800 */
[----:B------:R0:W-:Y:S03]  /*88dd0*/  STL [R1+0x8dc], R20 ;  /* 0x0008dc1401007387 */ /* 0x0001e60000100800 */
[----:B0-----:R-:W3:Y:S01]  /*88de0*/  LDL.LU R20, [R1+0x2510] ;  /* 0x0025100001147983 */ /* 0x001ee20000300800 */
[----:B------:R0:W-:Y:S03]  /*88df0*/  STL [R1+0x8e8], R19 ;  /* 0x0008e81301007387 */ /* 0x0001e60000100800 */
[----:B0-----:R0:W3:Y:S01]  /*88e00*/  LDL.LU R19, [R1+0x250c] ;  /* 0x00250c0001137983 */ /* 0x0010e20000300800 */
[----:B------:R1:W-:Y:S03]  /*88e10*/  STL [R1+0x8ec], R21 ;  /* 0x0008ec1501007387 */ /* 0x0003e60000100800 */
[----:B-1----:R-:W3:Y:S01]  /*88e20*/  LDL.LU R21, [R1+0x2508] ;  /* 0x0025080001157983 */ /* 0x002ee20000300800 */
[----:B------:R-:W-:-:S02]  /*88e30*/  @P6 FMUL R2, R2, 0.25 ;  /* 0x3e80000002026820 */ /* 0x000fc40000400000 */
[----:B------:R-:W-:Y:S02]  /*88e40*/  @P6 FMUL R3, R3, 0.25 ;  /* 0x3e80000003036820 */ /* 0x000fe40000400000 */
[----:B------:R-:W-:Y:S02]  /*88e50*/  @P6 FMUL R28, R28, 0.25 ;  /* 0x3e8000001c1c6820 */ /* 0x000fe40000400000 */
[----:B------:R-:W-:Y:S02]  /*88e60*/  @P6 FMUL R7, R7, 0.25 ;  /* 0x3e80000007076820 */ /* 0x000fe40000400000 */
[----:B------:R-:W-:Y:S02]  /*88e70*/  @!P4 FMUL R2, R2, 16777216 ;  /* 0x4b8000000202c820 */ /* 0x000fe40000400000 */
[----:B------:R-:W-:Y:S02]  /*88e80*/  @P6 FMUL R6, R6, 0.25 ;  /* 0x3e80000006066820 */ /* 0x000fe40000400000 */
[----:B------:R-:W-:-:S02]  /*88e90*/  @!P4 FMUL R3, R3, 16777216 ;  /* 0x4b8000000303c820 */ /* 0x000fc40000400000 */
[----:B------:R-:W-:Y:S02]  /*88ea0*/  @P6 FMUL R5, R5, 0.25 ;  /* 0x3e80000005056820 */ /* 0x000fe40000400000 */
[----:B------:R-:W-:Y:S02]  /*88eb0*/  @P6 FMUL R4, R4, 0.25 ;  /* 0x3e80000004046820 */ /* 0x000fe40000400000 */
[----:B------:R-:W-:Y:S02]  /*88ec0*/  @!P4 FMUL R28, R28, 16777216 ;  /* 0x4b8000001c1cc820 */ /* 0x000fe40000400000 */
[----:B------:R-:W-:Y:S01]  /*88ed0*/  @P6 FMUL R9, R9, 0.25 ;  /* 0x3e80000009096820 */ /* 0x000fe20000400000 */
[----:B------:R1:W-:Y:S01]  /*88ee0*/  STL [R1+0x958], R2 ;  /* 0x0009580201007387 */ /* 0x0003e20000100800 */
[----:B------:R-:W-:Y:S02]  /*88ef0*/  @!P4 FMUL R7, R7, 16777216 ;  /* 0x4b8000000707c820 */ /* 0x000fe40000400000 */
[----:B------:R-:W-:-:S02]  /*88f00*/  @P6 FMUL R8, R8, 0.25 ;  /* 0x3e80000008086820 */ /* 0x000fc40000400000 */
[----:B------:R-:W-:Y:S02]  /*88f10*/  @!P4 FMUL R6, R6, 16777216 ;  /* 0x4b8000000606c820 */ /* 0x000fe40000400000 */
[----:B------:R-:W-:Y:S02]  /*88f20*/  @P6 FMUL R18, R18, 0.25 ;  /* 0x3e80000012126820 */ /* 0x000fe40000400000 */
[----:B------:R-:W-:Y:S02]  /*88f30*/  @P6 FMUL R17, R17, 0.25 ;  /* 0x3e80000011116820 */ /* 0x000fe40000400000 */
[----:B------:R-:W-:Y:S02]  /*88f40*/  @P6 FMUL R16, R16, 0.25 ;  /* 0x3e80000010106820 */ /* 0x000fe40000400000 */
[----:B------:R-:W-:Y:S02]  /*88f50*/  @P6 FMUL R15, R15, 0.25 ;  /* 0x3e8000000f0f6820 */ /* 0x000fe40000400000 */
[----:B------:R-:W-:-:S02]  /*88f60*/  @P6 FMUL R14, R14, 0.25 ;  /* 0x3e8000000e0e6820 */ /* 0x000fc40000400000 */
[----:B------:R-:W-:Y:S01]  /*88f70*/  @P6 FMUL R13, R13, 0.25 ;  /* 0x3e8000000d0d6820 */ /* 0x000fe20000400000 */
[----:B-1----:R-:W3:Y:S01]  /*88f80*/  LDL.LU R2, [R1+0x2504] ;  /* 0x0025040001027983 */ /* 0x002ee20000300800 */
[----:B------:R-:W-:Y:S02]  /*88f90*/  @P6 FMUL R0, R0, 0.25 ;  /* 0x3e80000000006820 */ /* 0x000fe40000400000 */
[----:B------:R-:W-:Y:S02]  /*88fa0*/  @P6 FMUL R12, R12, 0.25 ;  /* 0x3e8000000c0c6820 */ /* 0x000fe40000400000 */
[----:B------:R-:W-:Y:S02]  /*88fb0*/  @P6 FMUL R10, R10, 0.25 ;  /* 0x3e8000000a0a6820 */ /* 0x000fe40000400000 */
[----:B------:R-:W-:Y:S01]  /*88fc0*/  @P6 FMUL R23, R23, 0.25 ;  /* 0x3e80000017176820 */ /* 0x000fe20000400000 */
[----:B------:R1:W-:Y:S01]  /*88fd0*/  STL [R1+0x95c], R3 ;  /* 0x00095c0301007387 */ /* 0x0003e20000100800 */
[----:B------:R-:W-:-:S02]  /*88fe0*/  @!P4 FMUL R5, R5, 16777216 ;  /* 0x4b8000000505c820 */ /* 0x000fc40000400000 */
[----:B------:R-:W-:Y:S02]  /*88ff0*/  @!P4 FMUL R4, R4, 16777216 ;  /* 0x4b8000000404c820 */ /* 0x000fe40000400000 */
[----:B------:R-:W-:Y:S02]  /*89000*/  @!P4 FMUL R9, R9, 16777216 ;  /* 0x4b8000000909c820 */ /* 0x000fe40000400000 */
[----:B------:R-:W-:Y:S02]  /*89010*/  @!P4 FMUL R8, R8, 16777216 ;  /* 0x4b8000000808c820 */ /* 0x000fe40000400000 */
[----:B------:R-:W-:Y:S02]  /*89020*/  @!P4 FMUL R18, R18, 16777216 ;  /* 0x4b8000001212c820 */ /* 0x000fe40000400000 */
[----:B------:R-:W-:Y:S01]  /*89030*/  @!P4 FMUL R17, R17, 16777216 ;  /* 0x4b8000001111c820 */ /* 0x000fe20000400000 */
[----:B-1----:R-:W3:Y:S01]  /*89040*/  LDL.LU R3, [R1+0x2500] ;  /* 0x0025000001037983 */ /* 0x002ee20000300800 */
[----:B------:R1:W-:Y:S02]  /*89050*/  STL [R1+0x968], R28 ;  /* 0x0009681c01007387 */ /* 0x0003e40000100800 */
[----:B------:R-:W-:Y:S02]  /*89060*/  STL [R1+0x96c], R7 ;  /* 0x00096c0701007387 */ /* 0x000fe40000100800 */
[----:B------:R-:W-:Y:S01]  /*89070*/  STL [R1+0x978], R6 ;  /* 0x0009780601007387 */ /* 0x000fe20000100800 */
[----:B------:R-:W-:Y:S01]  /*89080*/  STL [R1+0x97c], R5 ;  /* 0x00097c0501007387 */ /* 0x000fe20000100800 */
[----:B------:R0:W-:Y:S02]  /*89090*/  STL [R1+0x988], R4 ;  /* 0x0009880401007387 */ /* 0x0001e40000100800 */
[----:B------:R-:W-:-:S02]  /*890a0*/  @!P4 FMUL R16, R16, 16777216 ;  /* 0x4b8000001010c820 */ /* 0x000fc40000400000 */
[----:B------:R-:W-:Y:S02]  /*890b0*/  STL [R1+0x98c], R9 ;  /* 0x00098c0901007387 */ /* 0x000fe40000100800 */
[----:B------:R-:W-:Y:S01]  /*890c0*/  @!P4 FMUL R15, R15, 16777216 ;  /* 0x4b8000000f0fc820 */ /* 0x000fe20000400000 */
[----:B------:R-:W-:Y:S01]  /*890d0*/  STL [R1+0x998], R8 ;  /* 0x0009980801007387 */ /* 0x000fe20000100800 */
[----:B------:R-:W-:Y:S02]  /*890e0*/  @!P4 FMUL R0, R0, 16777216 ;  /* 0x4b8000000000c820 */ /* 0x000fe40000400000 */
[----:B------:R-:W-:Y:S02]  /*890f0*/  STL [R1+0x99c], R18 ;  /* 0x00099c1201007387 */ /* 0x000fe40000100800 */
[----:B------:R-:W-:Y:S02]  /*89100*/  STL [R1+0x9ac], R17 ;  /* 0x0009ac1101007387 */ /* 0x000fe40000100800 */
[----:B------:R-:W-:Y:S01]  /*89110*/  @!P4 FMUL R14, R14, 16777216 ;  /* 0x4b8000000e0ec820 */ /* 0x000fe20000400000 */
[----:B------:R-:W-:Y:S01]  /*89120*/  STL [R1+0xd40], R16 ;  /* 0x000d401001007387 */ /* 0x000fe20000100800 */
[----:B------:R-:W-:-:S02]  /*89130*/  @!P4 FMUL R13, R13, 16777216 ;  /* 0x4b8000000d0dc820 */ /* 0x000fc40000400000 */
[----:B------:R-:W-:Y:S02]  /*89140*/  STL [R1+0xd44], R15 ;  /* 0x000d440f01007387 */ /* 0x000fe40000100800 */
[----:B------:R-:W-:Y:S02]  /*89150*/  STL [R1+0xd58], R0 ;  /* 0x000d580001007387 */ /* 0x000fe40000100800 */
[----:B------:R-:W-:Y:S02]  /*89160*/  @!P4 FMUL R10, R10, 16777216 ;  /* 0x4b8000000a0ac820 */ /* 0x000fe40000400000 */
[----:B------:R-:W-:Y:S02]  /*89170*/  @!P4 FMUL R12, R12, 16777216 ;  /* 0x4b8000000c0cc820 */ /* 0x000fe40000400000 */
[----:B-1----:R-:W-:Y:S01]  /*89180*/  IMAD.MOV.U32 R28, RZ, RZ, c[0x0][0x1c8] ;  /* 0x00007200ff1c7624 */ /* 0x002fe200078e00ff */
[----:B------:R-:W-:Y:S01]  /*89190*/  STL [R1+0xd48], R14 ;  /* 0x000d480e01007387 */ /* 0x000fe20000100800 */
[----:B------:R-:W-:Y:S02]  /*891a0*/  STL [R1+0xd50], R13 ;  /* 0x000d500d01007387 */ /* 0x000fe40000100800 */
[----:B------:R-:W-:Y:S02]  /*891b0*/  STL [R1+0x2340], R10 ;  /* 0x0023400a01007387 */ /* 0x000fe40000100800 */
[----:B------:R-:W-:Y:S01]  /*891c0*/  @!P4 FMUL R23, R23, 16777216 ;  /* 0x4b8000001717c820 */ /* 0x000fe20000400000 */
[----:B------:R4:W-:Y:S01]  /*891d0*/  STL [R1+0xd4c], R12 ;  /* 0x000d4c0c01007387 */ /* 0x0009e20000100800 */
[----:B0-----:R-:W-:-:S02]  /*891e0*/  IMAD R4, R28, 0x232, RZ ;  /* 0x000002321c047824 */ /* 0x001fc400078e02ff */
[C---:B------:R-:W-:Y:S01]  /*891f0*/  IMAD R5, R28.reuse, 0x2a8, RZ ;  /* 0x000002a81c057824 */ /* 0x040fe200078e02ff */
[----:B------:R-:W-:Y:S01]  /*89200*/  STL [R1+0xd54], R23 ;  /* 0x000d541701007387 */ /* 0x000fe20000100800 */
[----:B----4-:R-:W-:Y:S02]  /*89210*/  IMAD.MOV.U32 R12, RZ, RZ, R27 ;  /* 0x000000ffff0c7224 */ /* 0x010fe400078e001b */
[C---:B------:R-:W-:Y:S01]  /*89220*/  IMAD R27, R28.reuse, 0x10a, RZ ;  /* 0x0000010a1c1b7824 */ /* 0x040fe200078e02ff */
[----:B--2---:R-:W-:Y:S01]  /*89230*/  MOV R14, R24 ;  /* 0x00000018000e7202 */ /* 0x004fe20000000f00 */
[C---:B------:R-:W-:Y:S01]  /*89240*/  IMAD R24, R28.reuse, 0x42, RZ ;  /* 0x000000421c187824 */ /* 0x040fe200078e02ff */
[----:B---3--:R-:W-:Y:S01]  /*89250*/  MOV R16, R26 ;  /* 0x0000001a00107202 */ /* 0x008fe20000000f00 */
[C---:B------:R-:W-:Y:S01]  /*89260*/  IMAD R26, R28.reuse, 0x108, RZ ;  /* 0x000001081c1a7824 */ /* 0x040fe200078e02ff */
[----:B------:R-:W-:Y:S01]  /*89270*/  MOV R13, R25 ;  /* 0x00000019000d7202 */ /* 0x000fe20000000f00 */
[----:B------:R-:W-:Y:S01]  /*89280*/  IMAD R25, R28, 0x84, RZ ;  /* 0x000000841c197824 */ /* 0x000fe200078e02ff */
[----:B------:R-:W-:-:S13]  /*89290*/  ISETP.GE.U32.AND P6, PT, R21, 0x7f800000, PT ;  /* 0x7f8000001500780c */ /* 0x000fda0003fc6070 */
[----:B------:R-:W-:-:S05]  /*892a0*/  @P6 MOV R0, 0x7f800000 ;  /* 0x7f80000000006802 */ /* 0x000fca0000000f00 */
[----:B------:R-:W-:-:S05]  /*892b0*/  @P6 FFMA.FTZ R19, R21, R0, +INF ;  /* 0x7f80000015136423 */ /* 0x000fca0000010000 */
[----:B------:R-:W-:Y:S01]  /*892c0*/  STL [R1+0x13e0], R19 ;  /* 0x0013e01301007387 */ /* 0x000fe20000100800 */
[----:B------:R0:W-:Y:S02]  /*892d0*/  STL.64 [R1+0x24f0], R24 ;  /* 0x0024f01801007387 */ /* 0x0001e40000100a00 */
[----:B------:R1:W-:Y:S02]  /*892e0*/  STL.64 [R1+0x24f8], R26 ;  /* 0x0024f81a01007387 */ /* 0x0003e40000100a00 */
[----:B------:R2:W-:Y:S01]  /*892f0*/  STL.64 [R1+0x24e8], R4 ;  /* 0x0024e80401007387 */ /* 0x0005e20000100a00 */
[----:B0-----:R-:W2:Y:S01]  /*89300*/  LDL.LU R24, [R1+0x6c0] ;  /* 0x0006c00001187983 */ /* 0x001ea20000300800 */
[C---:B------:R-:W-:Y:S02]  /*89310*/  IMAD R25, R28.reuse, 0x202, RZ ;  /* 0x000002021c197824 */ /* 0x040fe400078e02ff */
[C---:B-1----:R-:W-:Y:S02]  /*89320*/  IMAD R27, R28.reuse, 0x101, RZ ;  /* 0x000001011c1b7824 */ /* 0x042fe400078e02ff */
[----:B------:R-:W-:-:S02]  /*89330*/  IMAD R10, R28, 0x2ba, RZ ;  /* 0x000002ba1c0a7824 */ /* 0x000fc400078e02ff */
[C---:B------:R-:W-:Y:S02]  /*89340*/  IMAD R0, R28.reuse, 0x102, RZ ;  /* 0x000001021c007824 */ /* 0x040fe400078e02ff */
[C---:B------:R-:W-:Y:S02]  /*89350*/  IMAD R8, R28.reuse, 0x204, RZ ;  /* 0x000002041c087824 */ /* 0x040fe400078e02ff */
[C---:B------:R-:W-:Y:S01]  /*89360*/  IMAD R26, R28.reuse, 0x81, RZ ;  /* 0x000000811c1a7824 */ /* 0x040fe200078e02ff */
[----:B------:R0:W-:Y:S01]  /*89370*/  STL.64 [R1+0x24c0], R10 ;  /* 0x0024c00a01007387 */ /* 0x0001e20000100a00 */
[C---:B------:R-:W-:Y:S02]  /*89380*/  IMAD R9, R28.reuse, 0x157, RZ ;  /* 0x000001571c097824 */ /* 0x040fe400078e02ff */
[----:B------:R-:W-:Y:S01]  /*89390*/  IMAD R19, R28, 0x82, RZ ;  /* 0x000000821c137824 */ /* 0x000fe200078e02ff */
[----:B------:R-:W-:Y:S01]  /*893a0*/  FSETP.NEU.AND P4, PT, R20, RZ, PT ;  /* 0x000000ff1400720b */ /* 0x000fe20003f8d000 */
[----:B------:R-:W-:-:S02]  /*893b0*/  IMAD R20, R28, 0x104, RZ ;  /* 0x000001041c147824 */ /* 0x000fc400078e02ff */
[----:B------:R-:W-:Y:S01]  /*893c0*/  IMAD R23, R28, 0x106, RZ ;  /* 0x000001061c177824 */ /* 0x000fe200078e02ff */
[----:B--2---:R-:W-:Y:S01]  /*893d0*/  FSEL R4, R24, -INF , P5 ;  /* 0xff80000018047808 */ /* 0x004fe20002800000 */
[----:B------:R-:W-:-:S04]  /*893e0*/  IADD3 R24, P6, R25, R2, RZ ;  /* 0x0000000219187210 */ /* 0x000fc80007fde0ff */
[----:B------:R-:W-:Y:S01]  /*893f0*/  LEA.HI.X.SX32 R25, R27, R3, 0x1, P6 ;  /* 0x000000031b197211 */ /* 0x000fe200030f0eff */
[----:B------:R-:W-:Y:S01]  /*89400*/  STL [R1+0x16e4], R4 ;  /* 0x0016e40401007387 */ /* 0x000fe20000100800 */
[----:B0-----:R-:W-:-:S03]  /*89410*/  IADD3 R10, P5, R0, R2, RZ ;  /* 0x00000002000a7210 */ /* 0x001fc60007fbe0ff */
[----:B------:R0:W-:Y:S01]  /*89420*/  STL.64 [R1+0xea8], R24 ;  /* 0x000ea81801007387 */ /* 0x0001e20000100a00 */
[----:B------:R-:W-:Y:S01]  /*89430*/  LEA.HI.X.SX32 R11, R26, R3, 0x1, P5 ;  /* 0x000000031a0b7211 */ /* 0x000fe200028f0eff */
[----:B------:R-:W-:Y:S01]  /*89440*/  IMAD R27, R28, 0x206, RZ ;  /* 0x000002061c1b7824 */ /* 0x000fe200078e02ff */
[----:B0-----:R-:W-:Y:S01]  /*89450*/  IADD3 R24, P6, R8, R2, RZ ;  /* 0x0000000208187210 */ /* 0x001fe20007fde0ff */
[----:B------:R-:W-:-:S03]  /*89460*/  IMAD R8, R28, 0x2bc, RZ ;  /* 0x000002bc1c087824 */ /* 0x000fc600078e02ff */
[-C--:B------:R-:W-:Y:S02]  /*89470*/  LEA.HI.X.SX32 R25, R0, R3.reuse, 0x1, P6 ;  /* 0x0000000300197211 */ /* 0x080fe400030f0eff */
[----:B------:R-:W-:Y:S01]  /*89480*/  STL.64 [R1+0x24d0], R8 ;  /* 0x0024d00801007387 */ /* 0x000fe20000100a00 */
[----:B------:R-:W-:Y:S02]  /*89490*/  STL [R1+0x24d8], R9 ;  /* 0x0024d80901007387 */ /* 0x000fe40000100800 */
[----:B------:R0:W-:Y:S02]  /*894a0*/  STL.64 [R1+0xc18], R10 ;  /* 0x000c180a01007387 */ /* 0x0001e40000100a00 */
[----:B------:R1:W-:Y:S01]  /*894b0*/  STL.64 [R1+0xeb0], R24 ;  /* 0x000eb01801007387 */ /* 0x0003e20000100a00 */
[-C--:B0-----:R-:W-:Y:S01]  /*894c0*/  IADD3 R10, P5, R27, R2.reuse, RZ ;  /* 0x000000021b0a7210 */ /* 0x081fe20007fbe0ff */
[C---:B------:R-:W-:Y:S02]  /*894d0*/  IMAD R27, R28.reuse, 0x103, RZ ;  /* 0x000001031c1b7824 */ /* 0x040fe400078e02ff */
[C---:B-1----:R-:W-:Y:S01]  /*894e0*/  IMAD R24, R28.reuse, 0x41, RZ ;  /* 0x000000411c187824 */ /* 0x042fe200078e02ff */
[----:B------:R-:W-:Y:S01]  /*894f0*/  IADD3 R8, P6, R19, R2, RZ ;  /* 0x0000000213087210 */ /* 0x000fe20007fde0ff */
[----:B------:R-:W-:Y:S01]  /*89500*/  IMAD R25, R28, 0x208, RZ ;  /* 0x000002081c197824 */ /* 0x000fe200078e02ff */
[----:B------:R-:W-:-:S02]  /*89510*/  LEA.HI.X.SX32 R11, R27, R3, 0x1, P5 ;  /* 0x000000031b0b7211 */ /* 0x000fc400028f0eff */
[----:B------:R-:W-:-:S03]  /*89520*/  LEA.HI.X.SX32 R9, R24, R3, 0x1, P6 ;  /* 0x0000000318097211 */ /* 0x000fc600030f0eff */
[----:B------:R0:W-:Y:S02]  /*89530*/  STL.64 [R1+0xec8], R10 ;  /* 0x000ec80a01007387 */ /* 0x0001e40000100a00 */
[----:B------:R1:W-:Y:S02]  /*89540*/  STL.64 [R1+0xd28], R8 ;  /* 0x000d280801007387 */ /* 0x0003e40000100a00 */
[----:B------:R-:W-:Y:S01]  /*89550*/  IMAD R24, R28, 0x105, RZ ;  /* 0x000001051c187824 */ /* 0x000fe200078e02ff */
[-C--:B0-----:R-:W-:Y:S02]  /*89560*/  IADD3 R10, P5, R20, R2.reuse, RZ ;  /* 0x00000002140a7210 */ /* 0x081fe40007fbe0ff */
[----:B-1----:R-:W-:Y:S01]  /*89570*/  IADD3 R8, P6, R25, R2, RZ ;  /* 0x0000000219087210 */ /* 0x002fe20007fde0ff */
[----:B------:R-:W-:Y:S01]  /*89580*/  IMAD R25, R28, 0x20a, RZ ;  /* 0x0000020a1c197824 */ /* 0x000fe200078e02ff */
[-C--:B------:R-:W-:Y:S02]  /*89590*/  LEA.HI.X.SX32 R11, R19, R3.reuse, 0x1, P5 ;  /* 0x00000003130b7211 */ /* 0x080fe400028f0eff */
[----:B------:R-:W-:-:S02]  /*895a0*/  LEA.HI.X.SX32 R9, R20, R3, 0x1, P6 ;  /* 0x0000000314097211 */ /* 0x000fc400030f0eff */
[-C--:B------:R-:W-:Y:S01]  /*895b0*/  IADD3 R26, P5, R25, R2.reuse, RZ ;  /* 0x00000002191a7210 */ /* 0x080fe20007fbe0ff */
[----:B------:R-:W-:Y:S02]  /*895c0*/  IMAD R25, R28, 0x20c, RZ ;  /* 0x0000020c1c197824 */ /* 0x000fe400078e02ff */
[----:B------:R0:W-:Y:S01]  /*895d0*/  STL.64 [R1+0xec0], R8 ;  /* 0x000ec00801007387 */ /* 0x0001e20000100a00 */
[----:B------:R1:W-:Y:S01]  /*895e0*/  STL.64 [R1+0xc10], R10 ;  /* 0x000c100a01007387 */ /* 0x0003e20000100a00 */
[----:B------:R-:W-:Y:S01]  /*895f0*/  LEA.HI.X.SX32 R27, R24, R3, 0x1, P5 ;  /* 0x00000003181b7211 */ /* 0x000fe200028f0eff */
[----:B------:R-:W-:-:S04]  /*89600*/  IADD3 R24, P5, R25, R2, RZ ;  /* 0x0000000219187210 */ /* 0x000fc80007fbe0ff */
[CC--:B------:R-:W-:Y:S02]  /*89610*/  LEA.HI.X.SX32 R25, R23.reuse, R3.reuse, 0x1, P5 ;  /* 0x0000000317197211 */ /* 0x0c0fe400028f0eff */
[----:B0-----:R-:W-:Y:S01]  /*89620*/  IADD3 R8, P6, R23, R2, RZ ;  /* 0x0000000217087210 */ /* 0x001fe20007fde0ff */
[C---:B-1----:R-:W-:Y:S01]  /*89630*/  IMAD R11, R28.reuse, 0x83, RZ ;  /* 0x000000831c0b7824 */ /* 0x042fe200078e02ff */
[----:B------:R0:W-:Y:S04]  /*89640*/  STL.64 [R1+0xeb8], R26 ;  /* 0x000eb81a01007387 */ /* 0x0001e80000100a00 */
[----:B------:R-:W-:Y:S01]  /*89650*/  LEA.HI.X.SX32 R9, R11, R3, 0x1, P6 ;  /* 0x000000030b097211 */ /* 0x000fe200030f0eff */
[----:B0-----:R-:W2:Y:S04]  /*89660*/  LDL.LU.64 R26, [R1+0x24f8] ;  /* 0x0024f800011a7983 */ /* 0x001ea80000300a00 */
[----:B------:R-:W-:Y:S02]  /*89670*/  STL.64 [R1+0xc08], R8 ;  /* 0x000c080801007387 */ /* 0x000fe40000100a00 */
[----:B------:R0:W-:Y:S02]  /*89680*/  STL.64 [R1+0xed0], R24 ;  /* 0x000ed01801007387 */ /* 0x0001e40000100a00 */
[----:B0-----:R-:W3:Y:S01]  /*89690*/  LDL.LU.64 R24, [R1+0x24f0] ;  /* 0x0024f00001187983 */ /* 0x001ee20000300a00 */
[----:B------:R-:W-:-:S02]  /*896a0*/  IMAD R4, R28, 0x20e, RZ ;  /* 0x0000020e1c047824 */ /* 0x000fc400078e02ff */
[----:B------:R-:W-:-:S03]  /*896b0*/  IMAD R11, R28, 0x107, RZ ;  /* 0x000001071c0b7824 */ /* 0x000fc600078e02ff */
[----:B------:R-:W-:Y:S01]  /*896c0*/  IADD3 R8, P6, R4, R2, RZ ;  /* 0x0000000204087210 */ /* 0x000fe20007fde0ff */
[C---:B------:R-:W-:Y:S02]  /*896d0*/  IMAD R18, R28.reuse, 0x152, RZ ;  /* 0x000001521c127824 */ /* 0x040fe400078e02ff */
[C---:B------:R-:W-:Y:S01]  /*896e0*/  IMAD R19, R28.reuse, 0x2c, RZ ;  /* 0x0000002c1c137824 */ /* 0x040fe200078e02ff */
[----:B------:R-:W-:Y:S01]  /*896f0*/  LEA.HI.X.SX32 R9, R11, R3, 0x1, P6 ;  /* 0x000000030b097211 */ /* 0x000fe200030f0eff */
[C---:B------:R-:W-:Y:S02]  /*89700*/  IMAD R10, R28.reuse, 0x21, RZ ;  /* 0x000000211c0a7824 */ /* 0x040fe400078e02ff */
[C---:B------:R-:W-:Y:S02]  /*89710*/  IMAD R11, R28.reuse, 0x210, RZ ;  /* 0x000002101c0b7824 */ /* 0x040fe400078e02ff */
[C---:B------:R-:W-:Y:S01]  /*89720*/  IMAD R23, R28.reuse, 0x58, RZ ;  /* 0x000000581c177824 */ /* 0x040fe200078e02ff */
[----:B------:R-:W-:Y:S01]  /*89730*/  MOV R15, R29 ;  /* 0x0000001d000f7202 */ /* 0x000fe20000000f00 */
[----:B------:R-:W-:-:S02]  /*89740*/  IMAD R29, R28, 0x86, RZ ;  /* 0x000000861c1d7824 */ /* 0x000fc400078e02ff */
[----:B------:R-:W-:Y:S01]  /*89750*/  IMAD R6, R28, 0x116, RZ ;  /* 0x000001161c067824 */ /* 0x000fe200078e02ff */
[----:B---3--:R-:W-:-:S05]  /*89760*/  IADD3 R4, P5, R24, R2, RZ ;  /* 0x0000000218047210 */ /* 0x008fca0007fbe0ff */
[----:B------:R-:W-:Y:S01]  /*89770*/  STL [R1+0xdd0], R4 ;  /* 0x000dd00401007387 */ /* 0x000fe20000100800 */
[----:B------:R-:W-:Y:S02]  /*89780*/  STL.64 [R1+0xee8], R8 ;  /* 0x000ee80801007387 */ /* 0x000fe40000100a00 */
[----:B------:R0:W-:Y:S02]  /*89790*/  STL.64 [R1+0x24e0], R18 ;  /* 0x0024e01201007387 */ /* 0x0001e40000100a00 */
[----:B0-----:R-:W-:Y:S02]  /*897a0*/  MOV R18, R4 ;  /* 0x0000000400127202 */ /* 0x001fe40000000f00 */
[----:B------:R-:W-:Y:S02]  /*897b0*/  MOV R19, R5 ;  /* 0x0000000500137202 */ /* 0x000fe40000000f00 */
[----:B------:R-:W3:Y:S01]  /*897c0*/  LDL.LU.64 R4, [R1+0x24e8] ;  /* 0x0024e80001047983 */ /* 0x000ee20000300a00 */
[----:B------:R-:W-:-:S02]  /*897d0*/  IADD3 R8, P6, R25, R2, RZ ;  /* 0x0000000219087210 */ /* 0x000fc40007fde0ff */
[-C--:B------:R-:W-:Y:S02]  /*897e0*/  LEA.HI.X.SX32 R19, R10, R3.reuse, 0x1, P5 ;  /* 0x000000030a137211 */ /* 0x080fe400028f0eff */
[-C--:B------:R-:W-:Y:S01]  /*897f0*/  LEA.HI.X.SX32 R9, R24, R3.reuse, 0x1, P6 ;  /* 0x0000000318097211 */ /* 0x080fe200030f0eff */
[----:B--2---:R-:W-:Y:S02]  /*89800*/  IADD3 R18, P5, R26, R2, RZ ;  /* 0x000000021a127210 */ /* 0x004fe40007fbe0ff */
[----:B------:R0:W-:Y:S02]  /*89810*/  STL [R1+0xdd4], R19 ;  /* 0x000dd41301007387 */ /* 0x0001e40000100800 */
[----:B------:R1:W-:Y:S02]  /*89820*/  STL.64 [R1+0xd20], R8 ;  /* 0x000d200801007387 */ /* 0x0003e40000100a00 */
[----:B------:R2:W-:Y:S01]  /*89830*/  STL.64 [R1+0x24c8], R22 ;  /* 0x0024c81601007387 */ /* 0x0005e20000100a00 */
[----:B0-----:R-:W-:-:S02]  /*89840*/  LEA.HI.X.SX32 R19, R25, R3, 0x1, P5 ;  /* 0x0000000319137211 */ /* 0x001fc400028f0eff */
[----:B-1----:R-:W-:Y:S01]  /*89850*/  IADD3 R8, P6, R11, R2, RZ ;  /* 0x000000020b087210 */ /* 0x002fe20007fde0ff */
[----:B------:R-:W-:-:S03]  /*89860*/  IMAD R11, R28, 0x212, RZ ;  /* 0x000002121c0b7824 */ /* 0x000fc600078e02ff */
[----:B------:R-:W-:Y:S01]  /*89870*/  LEA.HI.X.SX32 R9, R26, R3, 0x1, P6 ;  /* 0x000000031a097211 */ /* 0x000fe200030f0eff */
[----:B------:R0:W-:Y:S01]  /*89880*/  STL.64 [R1+0xc00], R18 ;  /* 0x000c001201007387 */ /* 0x0001e20000100a00 */
[-C--:B--2---:R-:W-:Y:S01]  /*89890*/  IADD3 R22, P5, R11, R2.reuse, RZ ;  /* 0x000000020b167210 */ /* 0x084fe20007fbe0ff */
[C---:B------:R-:W-:Y:S02]  /*898a0*/  IMAD R10, R28.reuse, 0x85, RZ ;  /* 0x000000851c0a7824 */ /* 0x040fe400078e02ff */
[----:B------:R1:W-:Y:S01]  /*898b0*/  STL.64 [R1+0xee0], R8 ;  /* 0x000ee00801007387 */ /* 0x0003e20000100a00 */
[C---:B------:R-:W-:Y:S01]  /*898c0*/  IMAD R11, R28.reuse, 0x216, RZ ;  /* 0x000002161c0b7824 */ /* 0x040fe200078e02ff */
[----:B0-----:R-:W-:Y:S01]  /*898d0*/  IADD3 R18, P6, R27, R2, RZ ;  /* 0x000000021b127210 */ /* 0x001fe20007fde0ff */
[----:B-1----:R-:W-:-:S03]  /*898e0*/  IMAD R9, R28, 0x109, RZ ;  /* 0x000001091c097824 */ /* 0x002fc600078e02ff */
[-C--:B------:R-:W-:Y:S01]  /*898f0*/  LEA.HI.X.SX32 R19, R10, R3.reuse, 0x1, P6 ;  /* 0x000000030a137211 */ /* 0x080fe200030f0eff */
[----:B------:R-:W-:Y:S01]  /*89900*/  IMAD R8, R28, 0x214, RZ ;  /* 0x000002141c087824 */ /* 0x000fe200078e02ff */
[-C--:B------:R-:W-:Y:S02]  /*89910*/  LEA.HI.X.SX32 R23, R9, R3.reuse, 0x1, P5 ;  /* 0x0000000309177211 */ /* 0x080fe400028f0eff */
[-C--:B------:R-:W-:Y:S02]  /*89920*/  IADD3 R10, P6, R11, R2.reuse, RZ ;  /* 0x000000020b0a7210 */ /* 0x080fe40007fde0ff */
[----:B------:R-:W-:Y:S01]  /*89930*/  IADD3 R8, P5, R8, R2, RZ ;  /* 0x0000000208087210 */ /* 0x000fe20007fbe0ff */
[----:B------:R-:W-:Y:S01]  /*89940*/  STL.64 [R1+0xed8], R22 ;  /* 0x000ed81601007387 */ /* 0x000fe20000100a00 */
[----:B------:R0:W-:Y:S02]  /*89950*/  STL.64 [R1+0xbf8], R18 ;  /* 0x000bf81201007387 */ /* 0x0001e40000100a00 */
[----:B------:R-:W-:Y:S01]  /*89960*/  LEA.HI.X.SX32 R9, R27, R3, 0x1, P5 ;  /* 0x000000031b097211 */ /* 0x000fe200028f0eff */
[----:B0-----:R-:W-:-:S02]  /*89970*/  IMAD R19, R28, 0x10b, RZ ;  /* 0x0000010b1c137824 */ /* 0x001fc400078e02ff */
[----:B------:R-:W-:-:S03]  /*89980*/  IMAD R23, R28, 0x10c, RZ ;  /* 0x0000010c1c177824 */ /* 0x000fc600078e02ff */
[----:B------:R-:W-:Y:S01]  /*89990*/  LEA.HI.X.SX32 R11, R19, R3, 0x1, P6 ;  /* 0x00000003130b7211 */ /* 0x000fe200030f0eff */
[----:B------:R0:W-:Y:S01]  /*899a0*/  STL.64 [R1+0xef0], R8 ;  /* 0x000ef00801007387 */ /* 0x0001e20000100a00 */
[----:B------:R-:W-:-:S03]  /*899b0*/  IADD3 R18, P6, R23, R2, RZ ;  /* 0x0000000217127210 */ /* 0x000fc60007fde0ff */
[----:B------:R1:W-:Y:S01]  /*899c0*/  STL.64 [R1+0xf08], R10 ;  /* 0x000f080a01007387 */ /* 0x0003e20000100a00 */
[C---:B------:R-:W-:Y:S02]  /*899d0*/  LEA.HI.X.SX32 R19, R29.reuse, R3, 0x1, P6 ;  /* 0x000000031d137211 */ /* 0x040fe400030f0eff */
[----:B0-----:R-:W-:Y:S01]  /*899e0*/  IADD3 R8, P5, R29, R2, RZ ;  /* 0x000000021d087210 */ /* 0x001fe20007fbe0ff */
[C---:B-1----:R-:W-:Y:S02]  /*899f0*/  IMAD R10, R28.reuse, 0x43, RZ ;  /* 0x000000431c0a7824 */ /* 0x042fe400078e02ff */
[----:B------:R-:W-:-:S03]  /*89a00*/  IMAD R11, R28, 0x218, RZ ;  /* 0x000002181c0b7824 */ /* 0x000fc600078e02ff */
[----:B------:R-:W-:Y:S01]  /*89a10*/  LEA.HI.X.SX32 R9, R10, R3, 0x1, P5 ;  /* 0x000000030a097211 */ /* 0x000fe200028f0eff */
[----:B------:R-:W-:-:S04]  /*89a20*/  IMAD R10, R28, 0x21a, RZ ;  /* 0x0000021a1c0a7824 */ /* 0x000fc800078e02ff */
[----:B------:R0:W-:Y:S01]  /*89a30*/  STL.64 [R1+0xd18], R8 ;  /* 0x000d180801007387 */ /* 0x0001e20000100a00 */
[----:B------:R1:W-:Y:S01]  /*89a40*/  STL.64 [R1+0xbf0], R18 ;  /* 0x000bf01201007387 */ /* 0x0003e20000100a00 */
[-C--:B0-----:R-:W-:Y:S02]  /*89a50*/  IADD3 R8, P5, R11, R2.reuse, RZ ;  /* 0x000000020b087210 */ /* 0x081fe40007fbe0ff */
[----:B-1----:R-:W-:Y:S01]  /*89a60*/  IADD3 R18, P6, R10, R2, RZ ;  /* 0x000000020a127210 */ /* 0x002fe20007fde0ff */
[C---:B------:R-:W-:Y:S02]  /*89a70*/  IMAD R10, R28.reuse, 0x10d, RZ ;  /* 0x0000010d1c0a7824 */ /* 0x040fe400078e02ff */
[----:B------:R-:W-:Y:S01]  /*89a80*/  IMAD R11, R28, 0x10e, RZ ;  /* 0x0000010e1c0b7824 */ /* 0x000fe200078e02ff */
[-C--:B------:R-:W-:Y:S02]  /*89a90*/  LEA.HI.X.SX32 R9, R23, R3.reuse, 0x1, P5 ;  /* 0x0000000317097211 */ /* 0x080fe400028f0eff */
[----:B------:R-:W-:Y:S01]  /*89aa0*/  LEA.HI.X.SX32 R19, R10, R3, 0x1, P6 ;  /* 0x000000030a137211 */ /* 0x000fe200030f0eff */
[----:B------:R-:W-:-:S02]  /*89ab0*/  IMAD R10, R28, 0x87, RZ ;  /* 0x000000871c0a7824 */ /* 0x000fc400078e02ff */
[----:B------:R0:W-:Y:S01]  /*89ac0*/  STL.64 [R1+0xf00], R8 ;  /* 0x000f000801007387 */ /* 0x0001e20000100a00 */
[----:B------:R-:W-:Y:S01]  /*89ad0*/  IADD3 R22, P5, R11, R2, RZ ;  /* 0x000000020b167210 */ /* 0x000fe20007fbe0ff */
[----:B------:R1:W-:Y:S03]  /*89ae0*/  STL.64 [R1+0xef8], R18 ;  /* 0x000ef81201007387 */ /* 0x0003e60000100a00 */
[----:B------:R-:W-:Y:S01]  /*89af0*/  LEA.HI.X.SX32 R23, R10, R3, 0x1, P5 ;  /* 0x000000030a177211 */ /* 0x000fe200028f0eff */
[C---:B0-----:R-:W-:Y:S02]  /*89b00*/  IMAD R8, R28.reuse, 0x21c, RZ ;  /* 0x0000021c1c087824 */ /* 0x041fe400078e02ff */
[----:B-1----:R-:W-:-:S03]  /*89b10*/  IMAD R19, R28, 0x21e, RZ ;  /* 0x0000021e1c137824 */ /* 0x002fc600078e02ff */
[-C--:B------:R-:W-:Y:S01]  /*89b20*/  IADD3 R8, P6, R8, R2.reuse, RZ ;  /* 0x0000000208087210 */ /* 0x080fe20007fde0ff */
[----:B------:R0:W-:Y:S01]  /*89b30*/  STL.64 [R1+0xbe8], R22 ;  /* 0x000be81601007387 */ /* 0x0001e20000100a00 */
[C---:B------:R-:W-:Y:S01]  /*89b40*/  IMAD R10, R28.reuse, 0x22, RZ ;  /* 0x000000221c0a7824 */ /* 0x040fe200078e02ff */
[----:B------:R-:W-:Y:S02]  /*89b50*/  IADD3 R18, P5, R19, R2, RZ ;  /* 0x0000000213127210 */ /* 0x000fe40007fbe0ff */
[----:B------:R-:W-:Y:S01]  /*89b60*/  LEA.HI.X.SX32 R9, R11, R3, 0x1, P6 ;  /* 0x000000030b097211 */ /* 0x000fe200030f0eff */
[C---:B------:R-:W-:Y:S02]  /*89b70*/  IMAD R11, R28.reuse, 0x11, RZ ;  /* 0x000000111c0b7824 */ /* 0x040fe400078e02ff */
[C---:B0-----:R-:W-:Y:S02]  /*89b80*/  IMAD R23, R28.reuse, 0x10f, RZ ;  /* 0x0000010f1c177824 */ /* 0x041fe400078e02ff */
[----:B------:R0:W-:Y:S01]  /*89b90*/  STL.64 [R1+0xf10], R8 ;  /* 0x000f100801007387 */ /* 0x0001e20000100a00 */
[----:B------:R-:W-:-:S02]  /*89ba0*/  IMAD R22, R28, 0x44, RZ ;  /* 0x000000441c167824 */ /* 0x000fc400078e02ff */
[----:B------:R-:W-:Y:S01]  /*89bb0*/  LEA.HI.X.SX32 R19, R23, R3, 0x1, P5 ;  /* 0x0000000317137211 */ /* 0x000fe200028f0eff */
[----:B------:R-:W-:Y:S01]  /*89bc0*/  IMAD R23, R28, 0x88, RZ ;  /* 0x000000881c177824 */ /* 0x000fe200078e02ff */
[----:B0-----:R-:W-:-:S03]  /*89bd0*/  IADD3 R8, P6, R10, R2, RZ ;  /* 0x000000020a087210 */ /* 0x001fc60007fde0ff */
[----:B------:R0:W-:Y:S01]  /*89be0*/  STL.64 [R1+0xf28], R18 ;  /* 0x000f281201007387 */ /* 0x0001e20000100a00 */
[----:B------:R-:W-:Y:S01]  /*89bf0*/  LEA.HI.X.SX32 R9, R11, R3, 0x1, P6 ;  /* 0x000000030b097211 */ /* 0x000fe200030f0eff */
[----:B------:R-:W-:-:S04]  /*89c00*/  IMAD R11, R28, 0x110, RZ ;  /* 0x000001101c0b7824 */ /* 0x000fc800078e02ff */
[----:B------:R1:W-:Y:S01]  /*89c10*/  STL.64 [R1+0xe10], R8 ;  /* 0x000e100801007387 */ /* 0x0003e20000100a00 */
[----:B0-----:R-:W-:-:S04]  /*89c20*/  IADD3 R18, P5, R22, R2, RZ ;  /* 0x0000000216127210 */ /* 0x001fc80007fbe0ff */
[----:B------:R-:W-:Y:S02]  /*89c30*/  LEA.HI.X.SX32 R19, R10, R3, 0x1, P5 ;  /* 0x000000030a137211 */ /* 0x000fe400028f0eff */
[----:B-1----:R-:W-:-:S03]  /*89c40*/  IADD3 R8, P6, R23, R2, RZ ;  /* 0x0000000217087210 */ /* 0x002fc60007fde0ff */
[----:B------:R0:W-:Y:S01]  /*89c50*/  STL.64 [R1+0xdc8], R18 ;  /* 0x000dc81201007387 */ /* 0x0001e20000100a00 */
[----:B------:R-:W-:Y:S01]  /*89c60*/  IMAD R10, R28, 0x220, RZ ;  /* 0x000002201c0a7824 */ /* 0x000fe200078e02ff */
[----:B------:R-:W-:-:S05]  /*89c70*/  LEA.HI.X.SX32 R9, R22, R3, 0x1, P6 ;  /* 0x0000000316097211 */ /* 0x000fca00030f0eff */
[----:B------:R1:W-:Y:S01]  /*89c80*/  STL.64 [R1+0xd10], R8 ;  /* 0x000d100801007387 */ /* 0x0003e20000100a00 */
[----:B0-----:R-:W-:-:S04]  /*89c90*/  IADD3 R18, P5, R11, R2, RZ ;  /* 0x000000020b127210 */ /* 0x001fc80007fbe0ff */
[-C--:B------:R-:W-:Y:S02]  /*89ca0*/  LEA.HI.X.SX32 R19, R23, R3.reuse, 0x1, P5 ;  /* 0x0000000317137211 */ /* 0x080fe400028f0eff */
[-C--:B-1----:R-:W-:Y:S01]  /*89cb0*/  IADD3 R8, P6, R10, R2.reuse, RZ ;  /* 0x000000020a087210 */ /* 0x082fe20007fde0ff */
[C---:B------:R-:W-:Y:S02]  /*89cc0*/  IMAD R10, R28.reuse, 0x222, RZ ;  /* 0x000002221c0a7824 */ /* 0x040fe400078e02ff */
[----:B------:R0:W-:Y:S01]  /*89cd0*/  STL.64 [R1+0xbe0], R18 ;  /* 0x000be01201007387 */ /* 0x0001e20000100a00 */
[-C--:B------:R-:W-:Y:S01]  /*89ce0*/  LEA.HI.X.SX32 R9, R11, R3.reuse, 0x1, P6 ;  /* 0x000000030b097211 */ /* 0x080fe200030f0eff */
[----:B------:R-:W-:Y:S01]  /*89cf0*/  IMAD R26, R28, 0x111, RZ ;  /* 0x000001111c1a7824 */ /* 0x000fe200078e02ff */
[----:B------:R-:W-:Y:S01]  /*89d00*/  IADD3 R22, P5, R10, R2, RZ ;  /* 0x000000020a167210 */ /* 0x000fe20007fbe0ff */
[C---:B------:R-:W-:Y:S02]  /*89d10*/  IMAD R10, R28.reuse, 0x89, RZ ;  /* 0x000000891c0a7824 */ /* 0x040fe400078e02ff */
[----:B------:R1:W-:Y:S01]  /*89d20*/  STL.64 [R1+0xf20], R8 ;  /* 0x000f200801007387 */ /* 0x0003e20000100a00 */
[----:B0-----:R-:W-:Y:S01]  /*89d30*/  IMAD R18, R28, 0x112, RZ ;  /* 0x000001121c127824 */ /* 0x001fe200078e02ff */
[----:B------:R-:W-:Y:S01]  /*89d40*/  LEA.HI.X.SX32 R23, R26, R3, 0x1, P5 ;  /* 0x000000031a177211 */ /* 0x000fe200028f0eff */
[----:B------:R-:W-:-:S03]  /*89d50*/  IMAD R19, R28, 0x224, RZ ;  /* 0x000002241c137824 */ /* 0x000fc600078e02ff */
[----:B-1----:R-:W-:Y:S01]  /*89d60*/  IADD3 R8, P6, R18, R2, RZ ;  /* 0x0000000212087210 */ /* 0x002fe20007fde0ff */
[----:B------:R-:W-:-:S03]  /*89d70*/  IMAD R11, R28, 0x226, RZ ;  /* 0x000002261c0b7824 */ /* 0x000fc600078e02ff */
[----:B------:R-:W-:Y:S01]  /*89d80*/  LEA.HI.X.SX32 R9, R10, R3, 0x1, P6 ;  /* 0x000000030a097211 */ /* 0x000fe200030f0eff */
[----:B------:R0:W-:Y:S01]  /*89d90*/  STL.64 [R1+0xf18], R22 ;  /* 0x000f181601007387 */ /* 0x0001e20000100a00 */
[----:B------:R-:W-:-:S03]  /*89da0*/  IADD3 R10, P6, R11, R2, RZ ;  /* 0x000000020b0a7210 */ /* 0x000fc60007fde0ff */
[----:B------:R1:W-:Y:S01]  /*89db0*/  STL.64 [R1+0xbd8], R8 ;  /* 0x000bd80801007387 */ /* 0x0003e20000100a00 */
[----:B0-----:R-:W-:Y:S01]  /*89dc0*/  IADD3 R22, P5, R19, R2, RZ ;  /* 0x0000000213167210 */ /* 0x001fe20007fbe0ff */
[----:B-1----:R-:W-:-:S03]  /*89dd0*/  IMAD R8, R28, 0x113, RZ ;  /* 0x000001131c087824 */ /* 0x002fc600078e02ff */
[-C--:B------:R-:W-:Y:S01]  /*89de0*/  LEA.HI.X.SX32 R23, R18, R3.reuse, 0x1, P5 ;  /* 0x0000000312177211 */ /* 0x080fe200028f0eff */
[----:B------:R-:W-:Y:S01]  /*89df0*/  IMAD R9, R28, 0x8a, RZ ;  /* 0x0000008a1c097824 */ /* 0x000fe200078e02ff */
[----:B------:R-:W-:-:S03]  /*89e00*/  LEA.HI.X.SX32 R11, R8, R3, 0x1, P6 ;  /* 0x00000003080b7211 */ /* 0x000fc600030f0eff */
[----:B------:R-:W-:Y:S01]  /*89e10*/  STL.64 [R1+0xf30], R22 ;  /* 0x000f301601007387 */ /* 0x000fe20000100a00 */
[C---:B------:R-:W-:Y:S01]  /*89e20*/  IMAD R19, R28.reuse, 0x114, RZ ;  /* 0x000001141c137824 */ /* 0x040fe200078e02ff */
[-C--:B------:R-:W-:Y:S02]  /*89e30*/  IADD3 R26, P5, R9, R2.reuse, RZ ;  /* 0x00000002091a7210 */ /* 0x080fe40007fbe0ff */
[----:B------:R0:W-:Y:S02]  /*89e40*/  STL.64 [R1+0xf48], R10 ;  /* 0x000f480a01007387 */ /* 0x0001e40000100a00 */
[C---:B0-----:R-:W-:Y:S02]  /*89e50*/  IMAD R10, R28.reuse, 0x45, RZ ;  /* 0x000000451c0a7824 */ /* 0x041fe400078e02ff */
[----:B------:R-:W-:Y:S01]  /*89e60*/  IMAD R11, R28, 0x228, RZ ;  /* 0x000002281c0b7824 */ /* 0x000fe200078e02ff */
[----:B------:R-:W-:Y:S02]  /*89e70*/  IADD3 R22, P6, R19, R2, RZ ;  /* 0x0000000213167210 */ /* 0x000fe40007fde0ff */
[----:B------:R-:W-:-:S02]  /*89e80*/  LEA.HI.X.SX32 R27, R10, R3, 0x1, P5 ;  /* 0x000000030a1b7211 */ /* 0x000fc400028f0eff */
[-C--:B------:R-:W-:Y:S01]  /*89e90*/  IADD3 R10, P5, R11, R2.reuse, RZ ;  /* 0x000000020b0a7210 */ /* 0x080fe20007fbe0ff */
[-C--:B------:R-:W-:Y:S01]  /*89ea0*/  LEA.HI.X.SX32 R23, R9, R3.reuse, 0x1, P6 ;  /* 0x0000000309177211 */ /* 0x080fe200030f0eff */
[----:B------:R-:W-:Y:S02]  /*89eb0*/  IMAD R8, R28, 0x22a, RZ ;  /* 0x0000022a1c087824 */ /* 0x000fe400078e02ff */
[----:B------:R-:W-:Y:S01]  /*89ec0*/  LEA.HI.X.SX32 R11, R19, R3, 0x1, P5 ;  /* 0x00000003130b7211 */ /* 0x000fe200028f0eff */
[----:B------:R-:W-:Y:S01]  /*89ed0*/  STL.64 [R1+0xd08], R26 ;  /* 0x000d081a01007387 */ /* 0x000fe20000100a00 */
[----:B------:R-:W-:Y:S01]  /*89ee0*/  STL.64 [R1+0xbd0], R22 ;  /* 0x000bd01601007387 */ /* 0x000fe20000100a00 */
[-C--:B------:R-:W-:Y:S02]  /*89ef0*/  IADD3 R8, P6, R8, R2.reuse, RZ ;  /* 0x0000000208087210 */ /* 0x080fe40007fde0ff */
[----:B------:R0:W-:Y:S01]  /*89f00*/  STL.64 [R1+0xf40], R10 ;  /* 0x000f400a01007387 */ /* 0x0001e20000100a00 */
[----:B------:R-:W-:Y:S01]  /*89f10*/  IADD3 R18, P5, R6, R2, RZ ;  /* 0x0000000206127210 */ /* 0x000fe20007fbe0ff */
[----:B0-----:R-:W-:-:S02]  /*89f20*/  IMAD R10, R28, 0x115, RZ ;  /* 0x000001151c0a7824 */ /* 0x001fc400078e02ff */
[----:B------:R-:W-:-:S03]  /*89f30*/  IMAD R11, R28, 0x22c, RZ ;  /* 0x0000022c1c0b7824 */ /* 0x000fc600078e02ff */
[-C--:B------:R-:W-:Y:S01]  /*89f40*/  LEA.HI.X.SX32 R9, R10, R3.reuse, 0x1, P6 ;  /* 0x000000030a097211 */ /* 0x080fe200030f0eff */
[C---:B------:R-:W-:Y:S02]  /*89f50*/  IMAD R10, R28.reuse, 0x8b, RZ ;  /* 0x0000008b1c0a7824 */ /* 0x040fe400078e02ff */
[C---:B------:R-:W-:Y:S02]  /*89f60*/  IMAD R26, R28.reuse, 0xb2, RZ ;  /* 0x000000b21c1a7824 */ /* 0x040fe400078e02ff */
[----:B------:R-:W-:Y:S01]  /*89f70*/  IMAD R27, R28, 0x164, RZ ;  /* 0x000001641c1b7824 */ /* 0x000fe200078e02ff */
[----:B------:R0:W-:Y:S01]  /*89f80*/  STL.64 [R1+0xf38], R8 ;  /* 0x000f380801007387 */ /* 0x0001e20000100a00 */
[----:B------:R-:W-:-:S03]  /*89f90*/  LEA.HI.X.SX32 R19, R10, R3, 0x1, P5 ;  /* 0x000000030a137211 */ /* 0x000fc600028f0eff */
[----:B------:R-:W-:Y:S02]  /*89fa0*/  STL.64 [R1+0x24a8], R26 ;  /* 0x0024a81a01007387 */ /* 0x000fe40000100a00 */
[C---:B------:R-:W-:Y:S02]  /*89fb0*/  IMAD R10, R28.reuse, 0x117, RZ ;  /* 0x000001171c0a7824 */ /* 0x040fe400078e02ff */
[C---:B------:R-:W-:Y:S01]  /*89fc0*/  IMAD R23, R28.reuse, 0x46, RZ ;  /* 0x000000461c177824 */ /* 0x040fe200078e02ff */
[----:B------:R1:W-:Y:S01]  /*89fd0*/  STL.64 [R1+0xbc8], R18 ;  /* 0x000bc81201007387 */ /* 0x0003e20000100a00 */
[----:B0-----:R-:W-:Y:S01]  /*89fe0*/  IADD3 R8, P6, R11, R2, RZ ;  /* 0x000000020b087210 */ /* 0x001fe20007fde0ff */
[----:B------:R-:W-:-:S03]  /*89ff0*/  IMAD R11, R28, 0x22e, RZ ;  /* 0x0000022e1c0b7824 */ /* 0x000fc600078e02ff */
[-C--:B------:R-:W-:Y:S02]  /*8a000*/  LEA.HI.X.SX32 R9, R6, R3.reuse, 0x1, P6 ;  /* 0x0000000306097211 */ /* 0x080fe400030f0eff */
[-C--:B-1----:R-:W-:Y:S01]  /*8a010*/  IADD3 R18, P5, R11, R2.reuse, RZ ;  /* 0x000000020b127210 */ /* 0x082fe20007fbe0ff */
[----:B------:R-:W-:Y:S02]  /*8a020*/  IMAD R11, R28, 0x8c, RZ ;  /* 0x0000008c1c0b7824 */ /* 0x000fe400078e02ff */
[----:B------:R0:W-:Y:S01]  /*8a030*/  STL.64 [R1+0xf60], R8 ;  /* 0x000f600801007387 */ /* 0x0001e20000100a00 */
[----:B------:R-:W-:Y:S01]  /*8a040*/  LEA.HI.X.SX32 R19, R10, R3, 0x1, P5 ;  /* 0x000000030a137211 */ /* 0x000fe200028f0eff */
[C---:B------:R-:W-:Y:S02]  /*8a050*/  IMAD R10, R28.reuse, 0x23, RZ ;  /* 0x000000231c0a7824 */ /* 0x040fe400078e02ff */
[----:B------:R-:W-:Y:S02]  /*8a060*/  IMAD R22, R28, 0x118, RZ ;  /* 0x000001181c167824 */ /* 0x000fe400078e02ff */
[----:B------:R1:W-:Y:S01]  /*8a070*/  STL.64 [R1+0xf78], R18 ;  /* 0x000f781201007387 */ /* 0x0003e20000100a00 */
[----:B0-----:R-:W-:-:S04]  /*8a080*/  IADD3 R8, P6, R23, R2, RZ ;  /* 0x0000000217087210 */ /* 0x001fc80007fde0ff */
[-C--:B------:R-:W-:Y:S02]  /*8a090*/  LEA.HI.X.SX32 R9, R10, R3.reuse, 0x1, P6 ;  /* 0x000000030a097211 */ /* 0x080fe400030f0eff */
[----:B-1----:R-:W-:Y:S01]  /*8a0a0*/  IADD3 R18, P5, R11, R2, RZ ;  /* 0x000000020b127210 */ /* 0x002fe20007fbe0ff */
[C---:B------:R-:W-:Y:S02]  /*8a0b0*/  IMAD R10, R28.reuse, 0x230, RZ ;  /* 0x000002301c0a7824 */ /* 0x040fe400078e02ff */
[----:B------:R0:W-:Y:S01]  /*8a0c0*/  STL.64 [R1+0xdc0], R8 ;  /* 0x000dc00801007387 */ /* 0x0001e20000100a00 */
[----:B------:R-:W-:Y:S01]  /*8a0d0*/  LEA.HI.X.SX32 R19, R23, R3, 0x1, P5 ;  /* 0x0000000317137211 */ /* 0x000fe200028f0eff */
[----:B------:R-:W-:-:S04]  /*8a0e0*/  IMAD R23, R28, 0x119, RZ ;  /* 0x000001191c177824 */ /* 0x000fc800078e02ff */
[----:B------:R1:W-:Y:S01]  /*8a0f0*/  STL.64 [R1+0xd00], R18 ;  /* 0x000d001201007387 */ /* 0x0003e20000100a00 */
[----:B0-----:R-:W-:-:S04]  /*8a100*/  IADD3 R8, P6, R22, R2, RZ ;  /* 0x0000000216087210 */ /* 0x001fc80007fde0ff */
[-C--:B------:R-:W-:Y:S02]  /*8a110*/  LEA.HI.X.SX32 R9, R11, R3.reuse, 0x1, P6 ;  /* 0x000000030b097211 */ /* 0x080fe400030f0eff */
[----:B-1----:R-:W-:Y:S01]  /*8a120*/  IADD3 R18, P5, R10, R2, RZ ;  /* 0x000000020a127210 */ /* 0x002fe20007fbe0ff */
[----:B------:R-:W-:Y:S02]  /*8a130*/  IMAD R11, R28, 0x11a, RZ ;  /* 0x0000011a1c0b7824 */ /* 0x000fe400078e02ff */
[----:B------:R3:W-:Y:S01]  /*8a140*/  STL.64 [R1+0xbc0], R8 ;  /* 0x000bc00801007387 */ /* 0x0007e20000100a00 */
[----:B------:R-:W-:Y:S01]  /*8a150*/  LEA.HI.X.SX32 R19, R22, R3, 0x1, P5 ;  /* 0x0000000316137211 */ /* 0x000fe200028f0eff */
[----:B------:R-:W-:-:S04]  /*8a160*/  IMAD R10, R28, 0x234, RZ ;  /* 0x000002341c0a7824 */ /* 0x000fc800078e02ff */
[----:B------:R0:W-:Y:S01]  /*8a170*/  STL.64 [R1+0xf70], R18 ;  /* 0x000f701201007387 */ /* 0x0001e20000100a00 */
[----:B---3--:R-:W-:-:S04]  /*8a180*/  IADD3 R8, P6, R4, R2, RZ ;  /* 0x0000000204087210 */ /* 0x008fc80007fde0ff */
[----:B------:R-:W-:Y:S01]  /*8a190*/  LEA.HI.X.SX32 R9, R23, R3, 0x1, P6 ;  /* 0x0000000317097211 */ /* 0x000fe200030f0eff */
[----:B------:R-:W-:Y:S01]  /*8a1a0*/  IMAD R23, R28, 0x8d, RZ ;  /* 0x0000008d1c177824 */ /* 0x000fe200078e02ff */
[----:B0-----:R-:W-:-:S03]  /*8a1b0*/  IADD3 R18, P5, R11, R2, RZ ;  /* 0x000000020b127210 */ /* 0x001fc60007fbe0ff */
[----:B------:R0:W-:Y:S01]  /*8a1c0*/  STL.64 [R1+0xf68], R8 ;  /* 0x000f680801007387 */ /* 0x0001e20000100a00 */
[----:B------:R-:W-:Y:S01]  /*8a1d0*/  LEA.HI.X.SX32 R19, R23, R3, 0x1, P5 ;  /* 0x0000000317137211 */ /* 0x000fe200028f0eff */
[----:B------:R-:W-:-:S04]  /*8a1e0*/  IMAD R27, R28, 0x11b, RZ ;  /* 0x0000011b1c1b7824 */ /* 0x000fc800078e02ff */
[----:B------:R1:W-:Y:S01]  /*8a1f0*/  STL.64 [R1+0xbb8], R18 ;  /* 0x000bb81201007387 */ /* 0x0003e20000100a00 */
[----:B0-----:R-:W-:Y:S01]  /*8a200*/  IADD3 R8, P6, R10, R2, RZ ;  /* 0x000000020a087210 */ /* 0x001fe20007fde0ff */
[----:B------:R-:W-:-:S03]  /*8a210*/  IMAD R10, R28, 0x236, RZ ;  /* 0x000002361c0a7824 */ /* 0x000fc600078e02ff */
[-C--:B------:R-:W-:Y:S01]  /*8a220*/  LEA.HI.X.SX32 R9, R11, R3.reuse, 0x1, P6 ;  /* 0x000000030b097211 */ /* 0x080fe200030f0eff */
[----:B-1----:R-:W-:Y:S01]  /*8a230*/  IMAD R18, R28, 0x8e, RZ ;  /* 0x0000008e1c127824 */ /* 0x002fe200078e02ff */
[-C--:B------:R-:W-:Y:S01]  /*8a240*/  IADD3 R22, P5, R10, R2.reuse, RZ ;  /* 0x000000020a167210 */ /* 0x080fe20007fbe0ff */
[C---:B------:R-:W-:Y:S02]  /*8a250*/  IMAD R19, R28.reuse, 0x47, RZ ;  /* 0x000000471c137824 */ /* 0x040fe400078e02ff */
[----:B------:R0:W-:Y:S01]  /*8a260*/  STL.64 [R1+0xf80], R8 ;  /* 0x000f800801007387 */ /* 0x0001e20000100a00 */
[C---:B------:R-:W-:Y:S01]  /*8a270*/  IMAD R10, R28.reuse, 0x11c, RZ ;  /* 0x0000011c1c0a7824 */ /* 0x040fe200078e02ff */
[----:B------:R-:W-:Y:S01]  /*8a280*/  LEA.HI.X.SX32 R23, R27, R3, 0x1, P5 ;  /* 0x000000031b177211 */ /* 0x000fe200028f0eff */
[----:B------:R-:W-:Y:S01]  /*8a290*/  IMAD R11, R28, 0x238, RZ ;  /* 0x000002381c0b7824 */ /* 0x000fe200078e02ff */
[----:B0-----:R-:W-:-:S04]  /*8a2a0*/  IADD3 R8, P6, R18, R2, RZ ;  /* 0x0000000212087210 */ /* 0x001fc80007fde0ff */
[-C--:B------:R-:W-:Y:S01]  /*8a2b0*/  LEA.HI.X.SX32 R9, R19, R3.reuse, 0x1, P6 ;  /* 0x0000000313097211 */ /* 0x080fe200030f0eff */
[----:B------:R0:W-:Y:S04]  /*8a2c0*/  STL.64 [R1+0xf98], R22 ;  /* 0x000f981601007387 */ /* 0x0001e80000100a00 */
[----:B------:R1:W-:Y:S01]  /*8a2d0*/  STL.64 [R1+0xcf8], R8 ;  /* 0x000cf80801007387 */ /* 0x0003e20000100a00 */
[----:B------:R-:W-:Y:S01]  /*8a2e0*/  IMAD R19, R28, 0x23a, RZ ;  /* 0x0000023a1c137824 */ /* 0x000fe200078e02ff */
[-C--:B0-----:R-:W-:Y:S02]  /*8a2f0*/  IADD3 R22, P5, R10, R2.reuse, RZ ;  /* 0x000000020a167210 */ /* 0x081fe40007fbe0ff */
[----:B-1----:R-:W-:Y:S02]  /*8a300*/  IADD3 R8, P6, R11, R2, RZ ;  /* 0x000000020b087210 */ /* 0x002fe40007fde0ff */
[----:B------:R-:W-:-:S02]  /*8a310*/  LEA.HI.X.SX32 R23, R18, R3, 0x1, P5 ;  /* 0x0000000312177211 */ /* 0x000fc400028f0eff */
[-C--:B------:R-:W-:Y:S01]  /*8a320*/  LEA.HI.X.SX32 R9, R10, R3.reuse, 0x1, P6 ;  /* 0x000000030a097211 */ /* 0x080fe200030f0eff */
[C---:B------:R-:W-:Y:S02]  /*8a330*/  IMAD R11, R28.reuse, 0x11e, RZ ;  /* 0x0000011e1c0b7824 */ /* 0x040fe400078e02ff */
[----:B------:R0:W-:Y:S02]  /*8a340*/  STL.64 [R1+0xbb0], R22 ;  /* 0x000bb01601007387 */ /* 0x0001e40000100a00 */
[----:B------:R1:W-:Y:S02]  /*8a350*/  STL.64 [R1+0xf90], R8 ;  /* 0x000f900801007387 */ /* 0x0003e40000100a00 */
[C---:B------:R-:W-:Y:S01]  /*8a360*/  IMAD R10, R28.reuse, 0x8f, RZ ;  /* 0x0000008f1c0a7824 */ /* 0x040fe200078e02ff */
[-C--:B------:R-:W-:Y:S02]  /*8a370*/  IADD3 R18, P6, R11, R2.reuse, RZ ;  /* 0x000000020b127210 */ /* 0x080fe40007fde0ff */
[----:B0-----:R-:W-:Y:S01]  /*8a380*/  IADD3 R22, P5, R19, R2, RZ ;  /* 0x0000000213167210 */ /* 0x001fe20007fbe0ff */
[----:B-1----:R-:W-:Y:S01]  /*8a390*/  IMAD R8, R28, 0x11d, RZ ;  /* 0x0000011d1c087824 */ /* 0x002fe200078e02ff */
[----:B------:R-:W-:Y:S01]  /*8a3a0*/  LEA.HI.X.SX32 R19, R10, R3, 0x1, P6 ;  /* 0x000000030a137211 */ /* 0x000fe200030f0eff */
[----:B------:R-:W-:-:S03]  /*8a3b0*/  IMAD R9, R28, 0x23c, RZ ;  /* 0x0000023c1c097824 */ /* 0x000fc600078e02ff */
[----:B------:R-:W-:Y:S01]  /*8a3c0*/  LEA.HI.X.SX32 R23, R8, R3, 0x1, P5 ;  /* 0x0000000308177211 */ /* 0x000fe200028f0eff */
[----:B------:R-:W-:-:S04]  /*8a3d0*/  IMAD R8, R28, 0x23e, RZ ;  /* 0x0000023e1c087824 */ /* 0x000fc800078e02ff */
[----:B------:R0:W-:Y:S01]  /*8a3e0*/  STL.64 [R1+0xf88], R22 ;  /* 0x000f881601007387 */ /* 0x0001e20000100a00 */
[----:B------:R1:W-:Y:S01]  /*8a3f0*/  STL.64 [R1+0xba8], R18 ;  /* 0x000ba81201007387 */ /* 0x0003e20000100a00 */
[-C--:B------:R-:W-:Y:S01]  /*8a400*/  IADD3 R8, P6, R8, R2.reuse, RZ ;  /* 0x0000000208087210 */ /* 0x080fe20007fde0ff */
[C---:B------:R-:W-:Y:S01]  /*8a410*/  IMAD R10, R28.reuse, 0x12, RZ ;  /* 0x000000121c0a7824 */ /* 0x040fe200078e02ff */
[----:B0-----:R-:W-:Y:S01]  /*8a420*/  IADD3 R22, P5, R9, R2, RZ ;  /* 0x0000000209167210 */ /* 0x001fe20007fbe0ff */
[----:B-1----:R-:W-:-:S03]  /*8a430*/  IMAD R19, R28, 0x11f, RZ ;  /* 0x0000011f1c137824 */ /* 0x002fc600078e02ff */
[-C--:B------:R-:W-:Y:S01]  /*8a440*/  LEA.HI.X.SX32 R23, R11, R3.reuse, 0x1, P5 ;  /* 0x000000030b177211 */ /* 0x080fe200028f0eff */
[C---:B------:R-:W-:Y:S01]  /*8a450*/  IMAD R11, R28.reuse, 0x24, RZ ;  /* 0x000000241c0b7824 */ /* 0x040fe200078e02ff */
[----:B------:R-:W-:Y:S01]  /*8a460*/  LEA.HI.X.SX32 R9, R19, R3, 0x1, P6 ;  /* 0x0000000313097211 */ /* 0x000fe200030f0eff */
[C---:B------:R-:W-:Y:S02]  /*8a470*/  IMAD R18, R28.reuse, 0x9, RZ ;  /* 0x000000091c127824 */ /* 0x040fe400078e02ff */
[----:B------:R0:W-:Y:S02]  /*8a480*/  STL.64 [R1+0xfb0], R22 ;  /* 0x000fb01601007387 */ /* 0x0001e40000100a00 */
[----:B------:R1:W-:Y:S02]  /*8a490*/  STL.64 [R1+0xfc8], R8 ;  /* 0x000fc80801007387 */ /* 0x0003e40000100a00 */
[----:B------:R-:W-:Y:S01]  /*8a4a0*/  IMAD R19, R28, 0x48, RZ ;  /* 0x000000481c137824 */ /* 0x000fe200078e02ff */
[----:B0-----:R-:W-:-:S02]  /*8a4b0*/  IADD3 R22, P5, R10, R2, RZ ;  /* 0x000000020a167210 */ /* 0x001fc40007fbe0ff */
[-C--:B-1----:R-:W-:Y:S02]  /*8a4c0*/  IADD3 R8, P6, R11, R2.reuse, RZ ;  /* 0x000000020b087210 */ /* 0x082fe40007fde0ff */
[-C--:B------:R-:W-:Y:S02]  /*8a4d0*/  LEA.HI.X.SX32 R23, R18, R3.reuse, 0x1, P5 ;  /* 0x0000000312177211 */ /* 0x080fe400028f0eff */
        /* <DEDUP_REMOVED lines=14> */
[-C--:B-1----:R-:W-:Y:S01]  /*8a5c0*/  IADD3 R8, P6, R11, R2.reuse, RZ ;  /* 0x000000020b087210 */ /* 0x082fe20007fde0ff */
[----:B------:R-:W-:Y:S01]  /*8a5d0*/  IMAD R11, R28, 0x122, RZ ;  /* 0x000001221c0b7824 */ /* 0x000fe200078e02ff */
[-C--:B------:R-:W-:Y:S02]  /*8a5e0*/  LEA.HI.X.SX32 R23, R18, R3.reuse, 0x1, P5 ;  /* 0x0000000312177211 */ /* 0x080fe400028f0eff */
[----:B------:R-:W-:Y:S01]  /*8a5f0*/  LEA.HI.X.SX32 R9, R10, R3, 0x1, P6 ;  /* 0x000000030a097211 */ /* 0x000fe200030f0eff */
[----:B------:R-:W-:Y:S01]  /*8a600*/  IMAD R10, R28, 0x121, RZ ;  /* 0x000001211c0a7824 */ /* 0x000fe200078e02ff */
[----:B------:R-:W-:-:S03]  /*8a610*/  IADD3 R26, P5, R19, R2, RZ ;  /* 0x00000002131a7210 */ /* 0x000fc60007fbe0ff */
[----:B------:R0:W-:Y:S01]  /*8a620*/  STL.64 [R1+0xfc0], R8 ;  /* 0x000fc00801007387 */ /* 0x0001e20000100a00 */
[----:B------:R1:W-:Y:S02]  /*8a630*/  STL.64 [R1+0xba0], R22 ;  /* 0x000ba01601007387 */ /* 0x0003e40000100a00 */
[----:B------:R-:W-:Y:S01]  /*8a640*/  IMAD R19, R28, 0x244, RZ ;  /* 0x000002441c137824 */ /* 0x000fe200078e02ff */
[----:B------:R-:W-:Y:S01]  /*8a650*/  LEA.HI.X.SX32 R27, R10, R3, 0x1, P5 ;  /* 0x000000030a1b7211 */ /* 0x000fe200028f0eff */
[C---:B------:R-:W-:Y:S01]  /*8a660*/  IMAD R10, R28.reuse, 0x246, RZ ;  /* 0x000002461c0a7824 */ /* 0x040fe200078e02ff */
[-C--:B0-----:R-:W-:Y:S01]  /*8a670*/  IADD3 R8, P6, R11, R2.reuse, RZ ;  /* 0x000000020b087210 */ /* 0x081fe20007fde0ff */
[----:B-1----:R-:W-:Y:S01]  /*8a680*/  IMAD R23, R28, 0x91, RZ ;  /* 0x000000911c177824 */ /* 0x002fe200078e02ff */
[----:B------:R-:W-:-:S04]  /*8a690*/  IADD3 R18, P5, R19, R2, RZ ;  /* 0x0000000213127210 */ /* 0x000fc80007fbe0ff */
[-C--:B------:R-:W-:Y:S01]  /*8a6a0*/  LEA.HI.X.SX32 R9, R23, R3.reuse, 0x1, P6 ;  /* 0x0000000317097211 */ /* 0x080fe200030f0eff */
[----:B------:R-:W-:Y:S01]  /*8a6b0*/  STL.64 [R1+0xfb8], R26 ;  /* 0x000fb81a01007387 */ /* 0x000fe20000100a00 */
[----:B------:R-:W-:-:S03]  /*8a6c0*/  LEA.HI.X.SX32 R19, R11, R3, 0x1, P5 ;  /* 0x000000030b137211 */ /* 0x000fc600028f0eff */
[----:B------:R0:W-:Y:S01]  /*8a6d0*/  STL.64 [R1+0xb98], R8 ;  /* 0x000b980801007387 */ /* 0x0001e20000100a00 */
[C---:B------:R-:W-:Y:S02]  /*8a6e0*/  IMAD R23, R28.reuse, 0x92, RZ ;  /* 0x000000921c177824 */ /* 0x040fe400078e02ff */
[----:B------:R-:W-:Y:S02]  /*8a6f0*/  IMAD R11, R28, 0x124, RZ ;  /* 0x000001241c0b7824 */ /* 0x000fe400078e02ff */
[----:B------:R1:W-:Y:S01]  /*8a700*/  STL.64 [R1+0xfd0], R18 ;  /* 0x000fd01201007387 */ /* 0x0003e20000100a00 */
[-C--:B0-----:R-:W-:Y:S01]  /*8a710*/  IADD3 R8, P6, R10, R2.reuse, RZ ;  /* 0x000000020a087210 */ /* 0x081fe20007fde0ff */
[C---:B------:R-:W-:Y:S01]  /*8a720*/  IMAD R10, R28.reuse, 0x123, RZ ;  /* 0x000001231c0a7824 */ /* 0x040fe200078e02ff */
[----:B------:R-:W-:Y:S01]  /*8a730*/  IADD3 R26, P5, R23, R2, RZ ;  /* 0x00000002171a7210 */ /* 0x000fe20007fbe0ff */
[----:B-1----:R-:W-:-:S03]  /*8a740*/  IMAD R18, R28, 0x49, RZ ;  /* 0x000000491c127824 */ /* 0x002fc600078e02ff */
[-C--:B------:R-:W-:Y:S01]  /*8a750*/  LEA.HI.X.SX32 R9, R10, R3.reuse, 0x1, P6 ;  /* 0x000000030a097211 */ /* 0x080fe200030f0eff */
[----:B------:R-:W-:Y:S01]  /*8a760*/  IMAD R19, R28, 0x248, RZ ;  /* 0x000002481c137824 */ /* 0x000fe200078e02ff */
[----:B------:R-:W-:-:S03]  /*8a770*/  LEA.HI.X.SX32 R27, R18, R3, 0x1, P5 ;  /* 0x00000003121b7211 */ /* 0x000fc600028f0eff */
[----:B------:R0:W-:Y:S01]  /*8a780*/  STL.64 [R1+0xfe8], R8 ;  /* 0x000fe80801007387 */ /* 0x0001e20000100a00 */
[----:B------:R-:W-:Y:S01]  /*8a790*/  IADD3 R18, P5, R19, R2, RZ ;  /* 0x0000000213127210 */ /* 0x000fe20007fbe0ff */
[----:B------:R-:W-:-:S03]  /*8a7a0*/  IMAD R10, R28, 0x24a, RZ ;  /* 0x0000024a1c0a7824 */ /* 0x000fc600078e02ff */
[C---:B------:R-:W-:Y:S02]  /*8a7b0*/  LEA.HI.X.SX32 R19, R11.reuse, R3, 0x1, P5 ;  /* 0x000000030b137211 */ /* 0x040fe400028f0eff */
[----:B0-----:R-:W-:-:S04]  /*8a7c0*/  IADD3 R8, P6, R11, R2, RZ ;  /* 0x000000020b087210 */ /* 0x001fc80007fde0ff */
[----:B------:R-:W-:-:S05]  /*8a7d0*/  LEA.HI.X.SX32 R9, R23, R3, 0x1, P6 ;  /* 0x0000000317097211 */ /* 0x000fca00030f0eff */
[----:B------:R0:W-:Y:S01]  /*8a7e0*/  STL.64 [R1+0xb90], R8 ;  /* 0x000b900801007387 */ /* 0x0001e20000100a00 */
[----:B------:R-:W-:Y:S02]  /*8a7f0*/  STL.64 [R1+0xce8], R26 ;  /* 0x000ce81a01007387 */ /* 0x000fe40000100a00 */
[----:B------:R1:W-:Y:S02]  /*8a800*/  STL.64 [R1+0xfe0], R18 ;  /* 0x000fe01201007387 */ /* 0x0003e40000100a00 */
[----:B------:R-:W-:Y:S01]  /*8a810*/  IMAD R11, R28, 0x24c, RZ ;  /* 0x0000024c1c0b7824 */ /* 0x000fe200078e02ff */
[----:B0-----:R-:W-:Y:S01]  /*8a820*/  IADD3 R8, P6, R10, R2, RZ ;  /* 0x000000020a087210 */ /* 0x001fe20007fde0ff */
[C---:B-1----:R-:W-:Y:S02]  /*8a830*/  IMAD R19, R28.reuse, 0x125, RZ ;  /* 0x000001251c137824 */ /* 0x042fe400078e02ff */
[----:B------:R-:W-:-:S03]  /*8a840*/  IMAD R10, R28, 0x126, RZ ;  /* 0x000001261c0a7824 */ /* 0x000fc600078e02ff */
[----:B------:R-:W-:Y:S01]  /*8a850*/  LEA.HI.X.SX32 R9, R19, R3, 0x1, P6 ;  /* 0x0000000313097211 */ /* 0x000fe200030f0eff */
[----:B------:R-:W-:-:S04]  /*8a860*/  IMAD R18, R28, 0x93, RZ ;  /* 0x000000931c127824 */ /* 0x000fc800078e02ff */
[----:B------:R0:W-:Y:S01]  /*8a870*/  STL.64 [R1+0xfd8], R8 ;  /* 0x000fd80801007387 */ /* 0x0001e20000100a00 */
[----:B------:R-:W-:Y:S01]  /*8a880*/  IADD3 R22, P5, R10, R2, RZ ;  /* 0x000000020a167210 */ /* 0x000fe20007fbe0ff */
[----:B------:R-:W-:-:S03]  /*8a890*/  IMAD R19, R28, 0x24e, RZ ;  /* 0x0000024e1c137824 */ /* 0x000fc600078e02ff */
[----:B------:R-:W-:Y:S02]  /*8a8a0*/  LEA.HI.X.SX32 R23, R18, R3, 0x1, P5 ;  /* 0x0000000312177211 */ /* 0x000fe400028f0eff */
[----:B0-----:R-:W-:Y:S01]  /*8a8b0*/  IADD3 R8, P6, R11, R2, RZ ;  /* 0x000000020b087210 */ /* 0x001fe20007fde0ff */
[----:B------:R-:W-:-:S03]  /*8a8c0*/  IMAD R11, R28, 0x4a, RZ ;  /* 0x0000004a1c0b7824 */ /* 0x000fc600078e02ff */
[-C--:B------:R-:W-:Y:S02]  /*8a8d0*/  LEA.HI.X.SX32 R9, R10, R3.reuse, 0x1, P6 ;  /* 0x000000030a097211 */ /* 0x080fe400030f0eff */
[-C--:B------:R-:W-:Y:S01]  /*8a8e0*/  IADD3 R26, P5, R19, R2.reuse, RZ ;  /* 0x00000002131a7210 */ /* 0x080fe20007fbe0ff */
[C---:B------:R-:W-:Y:S02]  /*8a8f0*/  IMAD R18, R28.reuse, 0x127, RZ ;  /* 0x000001271c127824 */ /* 0x040fe400078e02ff */
[----:B------:R-:W-:Y:S01]  /*8a900*/  IMAD R19, R28, 0x25, RZ ;  /* 0x000000251c137824 */ /* 0x000fe200078e02ff */
[----:B------:R0:W-:Y:S01]  /*8a910*/  STL.64 [R1+0xff0], R8 ;  /* 0x000ff00801007387 */ /* 0x0001e20000100a00 */
[----:B------:R1:W-:Y:S01]  /*8a920*/  STL.64 [R1+0xb88], R22 ;  /* 0x000b881601007387 */ /* 0x0003e20000100a00 */
[----:B------:R-:W-:Y:S01]  /*8a930*/  LEA.HI.X.SX32 R27, R18, R3, 0x1, P5 ;  /* 0x00000003121b7211 */ /* 0x000fe200028f0eff */
[C---:B------:R-:W-:Y:S01]  /*8a940*/  IMAD R10, R28.reuse, 0x128, RZ ;  /* 0x000001281c0a7824 */ /* 0x040fe200078e02ff */
[----:B0-----:R-:W-:Y:S01]  /*8a950*/  IADD3 R8, P6, R11, R2, RZ ;  /* 0x000000020b087210 */ /* 0x001fe20007fde0ff */
[----:B-1----:R-:W-:-:S03]  /*8a960*/  IMAD R23, R28, 0x94, RZ ;  /* 0x000000941c177824 */ /* 0x002fc600078e02ff */
[----:B------:R-:W-:Y:S01]  /*8a970*/  LEA.HI.X.SX32 R9, R19, R3, 0x1, P6 ;  /* 0x0000000313097211 */ /* 0x000fe200030f0eff */
[----:B------:R0:W-:Y:S01]  /*8a980*/  STL.64 [R1+0x1018], R26 ;  /* 0x0010181a01007387 */ /* 0x0001e20000100a00 */
[----:B------:R-:W-:-:S03]  /*8a990*/  IMAD R19, R28, 0x250, RZ ;  /* 0x000002501c137824 */ /* 0x000fc600078e02ff */
[----:B------:R1:W-:Y:S01]  /*8a9a0*/  STL.64 [R1+0xdb0], R8 ;  /* 0x000db00801007387 */ /* 0x0003e20000100a00 */
[-C--:B0-----:R-:W-:Y:S02]  /*8a9b0*/  IADD3 R26, P5, R23, R2.reuse, RZ ;  /* 0x00000002171a7210 */ /* 0x081fe40007fbe0ff */
[-C--:B-1----:R-:W-:Y:S02]  /*8a9c0*/  IADD3 R8, P6, R10, R2.reuse, RZ ;  /* 0x000000020a087210 */ /* 0x082fe40007fde0ff */
[-C--:B------:R-:W-:Y:S01]  /*8a9d0*/  LEA.HI.X.SX32 R27, R11, R3.reuse, 0x1, P5 ;  /* 0x000000030b1b7211 */ /* 0x080fe200028f0eff */
[C---:B------:R-:W-:Y:S01]  /*8a9e0*/  IMAD R11, R28.reuse, 0x252, RZ ;  /* 0x000002521c0b7824 */ /* 0x040fe200078e02ff */
[-C--:B------:R-:W-:Y:S02]  /*8a9f0*/  LEA.HI.X.SX32 R9, R23, R3.reuse, 0x1, P6 ;  /* 0x0000000317097211 */ /* 0x080fe400030f0eff */
[----:B------:R-:W-:Y:S01]  /*8aa00*/  IADD3 R18, P5, R19, R2, RZ ;  /* 0x0000000213127210 */ /* 0x000fe20007fbe0ff */
[----:B------:R-:W-:Y:S02]  /*8aa10*/  STL.64 [R1+0xce0], R26 ;  /* 0x000ce01a01007387 */ /* 0x000fe40000100a00 */
[----:B------:R0:W-:Y:S02]  /*8aa20*/  STL.64 [R1+0xb80], R8 ;  /* 0x000b800801007387 */ /* 0x0001e40000100a00 */
[----:B------:R-:W-:Y:S01]  /*8aa30*/  IMAD R23, R28, 0x129, RZ ;  /* 0x000001291c177824 */ /* 0x000fe200078e02ff */
[----:B------:R-:W-:Y:S01]  /*8aa40*/  LEA.HI.X.SX32 R19, R10, R3, 0x1, P5 ;  /* 0x000000030a137211 */ /* 0x000fe200028f0eff */
[----:B------:R-:W-:-:S04]  /*8aa50*/  IMAD R10, R28, 0x254, RZ ;  /* 0x000002541c0a7824 */ /* 0x000fc800078e02ff */
[----:B------:R1:W-:Y:S01]  /*8aa60*/  STL.64 [R1+0x1010], R18 ;  /* 0x0010101201007387 */ /* 0x0003e20000100a00 */
[----:B0-----:R-:W-:Y:S01]  /*8aa70*/  IADD3 R8, P6, R11, R2, RZ ;  /* 0x000000020b087210 */ /* 0x001fe20007fde0ff */
[----:B------:R-:W-:-:S03]  /*8aa80*/  IMAD R11, R28, 0x12a, RZ ;  /* 0x0000012a1c0b7824 */ /* 0x000fc600078e02ff */
[----:B------:R-:W-:Y:S01]  /*8aa90*/  LEA.HI.X.SX32 R9, R23, R3, 0x1, P6 ;  /* 0x0000000317097211 */ /* 0x000fe200030f0eff */
[----:B------:R-:W-:Y:S01]  /*8aaa0*/  IMAD R23, R28, 0x95, RZ ;  /* 0x000000951c177824 */ /* 0x000fe200078e02ff */
[----:B-1----:R-:W-:-:S03]  /*8aab0*/  IADD3 R18, P5, R11, R2, RZ ;  /* 0x000000020b127210 */ /* 0x002fc60007fbe0ff */
[----:B------:R0:W-:Y:S01]  /*8aac0*/  STL.64 [R1+0xff8], R8 ;  /* 0x000ff80801007387 */ /* 0x0001e20000100a00 */
[----:B------:R-:W-:Y:S01]  /*8aad0*/  LEA.HI.X.SX32 R19, R23, R3, 0x1, P5 ;  /* 0x0000000317137211 */ /* 0x000fe200028f0eff */
[----:B------:R-:W-:-:S04]  /*8aae0*/  IMAD R27, R28, 0x12b, RZ ;  /* 0x0000012b1c1b7824 */ /* 0x000fc800078e02ff */
[----:B------:R1:W-:Y:S01]  /*8aaf0*/  STL.64 [R1+0xb78], R18 ;  /* 0x000b781201007387 */ /* 0x0003e20000100a00 */
[----:B0-----:R-:W-:Y:S01]  /*8ab00*/  IADD3 R8, P6, R10, R2, RZ ;  /* 0x000000020a087210 */ /* 0x001fe20007fde0ff */
[----:B------:R-:W-:-:S03]  /*8ab10*/  IMAD R10, R28, 0x256, RZ ;  /* 0x000002561c0a7824 */ /* 0x000fc600078e02ff */
[-C--:B------:R-:W-:Y:S02]  /*8ab20*/  LEA.HI.X.SX32 R9, R11, R3.reuse, 0x1, P6 ;  /* 0x000000030b097211 */ /* 0x080fe400030f0eff */
[----:B------:R-:W-:Y:S01]  /*8ab30*/  IADD3 R22, P5, R10, R2, RZ ;  /* 0x000000020a167210 */ /* 0x000fe20007fbe0ff */
[C---:B-1----:R-:W-:Y:S02]  /*8ab40*/  IMAD R19, R28.reuse, 0x96, RZ ;  /* 0x000000961c137824 */ /* 0x042fe400078e02ff */
[C---:B------:R-:W-:Y:S01]  /*8ab50*/  IMAD R18, R28.reuse, 0x4b, RZ ;  /* 0x0000004b1c127824 */ /* 0x040fe200078e02ff */
[----:B------:R0:W-:Y:S01]  /*8ab60*/  STL.64 [R1+0x1020], R8 ;  /* 0x0010200801007387 */ /* 0x0001e20000100a00 */
[----:B------:R-:W-:Y:S01]  /*8ab70*/  LEA.HI.X.SX32 R23, R27, R3, 0x1, P5 ;  /* 0x000000031b177211 */ /* 0x000fe200028f0eff */
[C---:B------:R-:W-:Y:S02]  /*8ab80*/  IMAD R11, R28.reuse, 0x12c, RZ ;  /* 0x0000012c1c0b7824 */ /* 0x040fe400078e02ff */
[----:B------:R-:W-:-:S02]  /*8ab90*/  IMAD R10, R28, 0x258, RZ ;  /* 0x000002581c0a7824 */ /* 0x000fc400078e02ff */
[----:B------:R1:W-:Y:S01]  /*8aba0*/  STL.64 [R1+0x1038], R22 ;  /* 0x0010381601007387 */ /* 0x0003e20000100a00 */
[----:B0-----:R-:W-:-:S04]  /*8abb0*/  IADD3 R8, P6, R19, R2, RZ ;  /* 0x0000000213087210 */ /* 0x001fc80007fde0ff */
[----:B------:R-:W-:Y:S02]  /*8abc0*/  LEA.HI.X.SX32 R9, R18, R3, 0x1, P6 ;  /* 0x0000000312097211 */ /* 0x000fe400030f0eff */
        /* <DEDUP_REMOVED lines=8> */
[----:B-1----:R-:W-:Y:S01]  /*8ac50*/  IADD3 R22, P5, R10, R2, RZ ;  /* 0x000000020a167210 */ /* 0x002fe20007fbe0ff */
[C---:B------:R-:W-:Y:S02]  /*8ac60*/  IMAD R10, R28.reuse, 0x12d, RZ ;  /* 0x0000012d1c0a7824 */ /* 0x040fe400078e02ff */
[----:B------:R-:W-:Y:S01]  /*8ac70*/  IMAD R11, R28, 0x25c, RZ ;  /* 0x0000025c1c0b7824 */ /* 0x000fe200078e02ff */
[----:B------:R0:W-:Y:S02]  /*8ac80*/  STL.64 [R1+0x1030], R8 ;  /* 0x0010300801007387 */ /* 0x0001e40000100a00 */
[----:B------:R-:W-:Y:S01]  /*8ac90*/  LEA.HI.X.SX32 R23, R10, R3, 0x1, P5 ;  /* 0x000000030a177211 */ /* 0x000fe200028f0eff */
[----:B------:R-:W-:-:S04]  /*8aca0*/  IMAD R10, R28, 0x97, RZ ;  /* 0x000000971c0a7824 */ /* 0x000fc800078e02ff */
[----:B------:R1:W-:Y:S01]  /*8acb0*/  STL.64 [R1+0x1028], R22 ;  /* 0x0010281601007387 */ /* 0x0003e20000100a00 */
[----:B0-----:R-:W-:-:S04]  /*8acc0*/  IADD3 R8, P6, R18, R2, RZ ;  /* 0x0000000212087210 */ /* 0x001fc80007fde0ff */
[-C--:B------:R-:W-:Y:S02]  /*8acd0*/  LEA.HI.X.SX32 R9, R10, R3.reuse, 0x1, P6 ;  /* 0x000000030a097211 */ /* 0x080fe400030f0eff */
[-C--:B-1----:R-:W-:Y:S01]  /*8ace0*/  IADD3 R22, P5, R11, R2.reuse, RZ ;  /* 0x000000020b167210 */ /* 0x082fe20007fbe0ff */
[C---:B------:R-:W-:Y:S02]  /*8acf0*/  IMAD R11, R28.reuse, 0x25e, RZ ;  /* 0x0000025e1c0b7824 */ /* 0x040fe400078e02ff */
[----:B------:R0:W-:Y:S01]  /*8ad00*/  STL.64 [R1+0xb68], R8 ;  /* 0x000b680801007387 */ /* 0x0001e20000100a00 */
[C---:B------:R-:W-:Y:S02]  /*8ad10*/  IMAD R19, R28.reuse, 0x26, RZ ;  /* 0x000000261c137824 */ /* 0x040fe400078e02ff */
[----:B------:R-:W-:Y:S01]  /*8ad20*/  IMAD R10, R28, 0x4c, RZ ;  /* 0x0000004c1c0a7824 */ /* 0x000fe200078e02ff */
[----:B------:R-:W-:Y:S02]  /*8ad30*/  LEA.HI.X.SX32 R23, R18, R3, 0x1, P5 ;  /* 0x0000000312177211 */ /* 0x000fe400028f0eff */
[----:B0-----:R-:W-:Y:S01]  /*8ad40*/  IADD3 R8, P6, R11, R2, RZ ;  /* 0x000000020b087210 */ /* 0x001fe20007fde0ff */
[----:B------:R-:W-:-:S02]  /*8ad50*/  IMAD R11, R28, 0x12f, RZ ;  /* 0x0000012f1c0b7824 */ /* 0x000fc400078e02ff */
[----:B------:R-:W-:-:S03]  /*8ad60*/  IMAD R18, R28, 0x13, RZ ;  /* 0x000000131c127824 */ /* 0x000fc600078e02ff */
[----:B------:R-:W-:Y:S02]  /*8ad70*/  LEA.HI.X.SX32 R9, R11, R3, 0x1, P6 ;  /* 0x000000030b097211 */ /* 0x000fe400030f0eff */
[----:B------:R-:W-:-:S03]  /*8ad80*/  IADD3 R26, P5, R19, R2, RZ ;  /* 0x00000002131a7210 */ /* 0x000fc60007fbe0ff */
[----:B------:R0:W-:Y:S01]  /*8ad90*/  STL.64 [R1+0x1058], R8 ;  /* 0x0010580801007387 */ /* 0x0001e20000100a00 */
[----:B------:R-:W-:Y:S01]  /*8ada0*/  LEA.HI.X.SX32 R27, R18, R3, 0x1, P5 ;  /* 0x00000003121b7211 */ /* 0x000fe200028f0eff */
[----:B------:R1:W-:Y:S02]  /*8adb0*/  STL.64 [R1+0x1040], R22 ;  /* 0x0010401601007387 */ /* 0x0003e40000100a00 */
[----:B------:R-:W-:Y:S01]  /*8adc0*/  IMAD R11, R28, 0x98, RZ ;  /* 0x000000981c0b7824 */ /* 0x000fe200078e02ff */
[----:B0-----:R-:W-:Y:S01]  /*8add0*/  IADD3 R8, P6, R10, R2, RZ ;  /* 0x000000020a087210 */ /* 0x001fe20007fde0ff */
[----:B-1----:R-:W-:-:S03]  /*8ade0*/  IMAD R22, R28, 0x130, RZ ;  /* 0x000001301c167824 */ /* 0x002fc600078e02ff */
[----:B------:R-:W-:Y:S01]  /*8adf0*/  LEA.HI.X.SX32 R9, R19, R3, 0x1, P6 ;  /* 0x0000000313097211 */ /* 0x000fe200030f0eff */
[----:B------:R0:W-:Y:S01]  /*8ae00*/  STL.64 [R1+0xe00], R26 ;  /* 0x000e001a01007387 */ /* 0x0001e20000100a00 */
[----:B------:R-:W-:-:S03]  /*8ae10*/  IMAD R19, R28, 0x260, RZ ;  /* 0x000002601c137824 */ /* 0x000fc600078e02ff */
[----:B------:R1:W-:Y:S01]  /*8ae20*/  STL.64 [R1+0xda8], R8 ;  /* 0x000da80801007387 */ /* 0x0003e20000100a00 */
[CC--:B0-----:R-:W-:Y:S02]  /*8ae30*/  IADD3 R26, P5, R11.reuse, R2.reuse, RZ ;  /* 0x000000020b1a7210 */ /* 0x0c1fe40007fbe0ff */
        /* <DEDUP_REMOVED lines=23> */
[-C--:B-1----:R-:W-:Y:S01]  /*8afb0*/  IADD3 R18, P5, R10, R2.reuse, RZ ;  /* 0x000000020a127210 */ /* 0x082fe20007fbe0ff */
[C---:B------:R-:W-:Y:S02]  /*8afc0*/  IMAD R10, R28.reuse, 0x133, RZ ;  /* 0x000001331c0a7824 */ /* 0x040fe400078e02ff */
[----:B------:R0:W-:Y:S01]  /*8afd0*/  STL.64 [R1+0x1068], R8 ;  /* 0x0010680801007387 */ /* 0x0001e20000100a00 */
[C---:B------:R-:W-:Y:S02]  /*8afe0*/  IMAD R23, R28.reuse, 0x4d, RZ ;  /* 0x0000004d1c177824 */ /* 0x040fe400078e02ff */
[----:B------:R-:W-:Y:S01]  /*8aff0*/  IMAD R11, R28, 0x134, RZ ;  /* 0x000001341c0b7824 */ /* 0x000fe200078e02ff */
        /* <DEDUP_REMOVED lines=8> */
[-C--:B------:R-:W-:Y:S02]  /*8b080*/  LEA.HI.X.SX32 R19, R22, R3.reuse, 0x1, P5 ;  /* 0x0000000316137211 */ /* 0x080fe400028f0eff */
[-C--:B-1----:R-:W-:Y:S01]  /*8b090*/  IADD3 R8, P6, R10, R2.reuse, RZ ;  /* 0x000000020a087210 */ /* 0x082fe20007fde0ff */
[----:B------:R-:W-:Y:S02]  /*8b0a0*/  IMAD R10, R28, 0x26a, RZ ;  /* 0x0000026a1c0a7824 */ /* 0x000fe400078e02ff */
[----:B------:R0:W-:Y:S01]  /*8b0b0*/  STL.64 [R1+0xb50], R18 ;  /* 0x000b501201007387 */ /* 0x0001e20000100a00 */
[----:B------:R-:W-:Y:S02]  /*8b0c0*/  LEA.HI.X.SX32 R9, R11, R3, 0x1, P6 ;  /* 0x000000030b097211 */ /* 0x000fe400030f0eff */
[-C--:B------:R-:W-:Y:S01]  /*8b0d0*/  IADD3 R26, P5, R10, R2.reuse, RZ ;  /* 0x000000020a1a7210 */ /* 0x080fe20007fbe0ff */
[C---:B------:R-:W-:Y:S02]  /*8b0e0*/  IMAD R10, R28.reuse, 0x9b, RZ ;  /* 0x0000009b1c0a7824 */ /* 0x040fe400078e02ff */
[----:B------:R-:W-:Y:S01]  /*8b0f0*/  IMAD R11, R28, 0x26e, RZ ;  /* 0x0000026e1c0b7824 */ /* 0x000fe200078e02ff */
[----:B------:R1:W-:Y:S01]  /*8b100*/  STL.64 [R1+0x1078], R8 ;  /* 0x0010780801007387 */ /* 0x0003e20000100a00 */
[----:B0-----:R-:W-:-:S04]  /*8b110*/  IADD3 R18, P6, R23, R2, RZ ;  /* 0x0000000217127210 */ /* 0x001fc80007fde0ff */
[-C--:B------:R-:W-:Y:S01]  /*8b120*/  LEA.HI.X.SX32 R19, R10, R3.reuse, 0x1, P6 ;  /* 0x000000030a137211 */ /* 0x080fe200030f0eff */
[C---:B-1----:R-:W-:Y:S02]  /*8b130*/  IMAD R9, R28.reuse, 0x135, RZ ;  /* 0x000001351c097824 */ /* 0x042fe400078e02ff */
[----:B------:R-:W-:Y:S02]  /*8b140*/  IMAD R8, R28, 0x26c, RZ ;  /* 0x0000026c1c087824 */ /* 0x000fe400078e02ff */
[----:B------:R0:W-:Y:S01]  /*8b150*/  STL.64 [R1+0xb48], R18 ;  /* 0x000b481201007387 */ /* 0x0001e20000100a00 */
[----:B------:R-:W-:Y:S02]  /*8b160*/  LEA.HI.X.SX32 R27, R9, R3, 0x1, P5 ;  /* 0x00000003091b7211 */ /* 0x000fe400028f0eff */
[-C--:B------:R-:W-:Y:S01]  /*8b170*/  IADD3 R8, P5, R8, R2.reuse, RZ ;  /* 0x0000000208087210 */ /* 0x080fe20007fbe0ff */
[----:B0-----:R-:W-:Y:S01]  /*8b180*/  IADD3 R18, P6, R11, R2, RZ ;  /* 0x000000020b127210 */ /* 0x001fe20007fde0ff */
[----:B------:R-:W-:-:S02]  /*8b190*/  IMAD R11, R28, 0x137, RZ ;  /* 0x000001371c0b7824 */ /* 0x000fc400078e02ff */
[-C--:B------:R-:W-:Y:S01]  /*8b1a0*/  LEA.HI.X.SX32 R9, R23, R3.reuse, 0x1, P5 ;  /* 0x0000000317097211 */ /* 0x080fe200028f0eff */
[C---:B------:R-:W-:Y:S02]  /*8b1b0*/  IMAD R10, R28.reuse, 0x4e, RZ ;  /* 0x0000004e1c0a7824 */ /* 0x040fe400078e02ff */
[----:B------:R-:W-:Y:S01]  /*8b1c0*/  LEA.HI.X.SX32 R19, R11, R3, 0x1, P6 ;  /* 0x000000030b137211 */ /* 0x000fe200030f0eff */
[----:B------:R-:W-:Y:S01]  /*8b1d0*/  STL.64 [R1+0x1070], R26 ;  /* 0x0010701a01007387 */ /* 0x000fe20000100a00 */
[----:B------:R0:W-:Y:S03]  /*8b1e0*/  STL.64 [R1+0x1088], R8 ;  /* 0x0010880801007387 */ /* 0x0001e60000100a00 */
[----:B------:R1:W-:Y:S01]  /*8b1f0*/  STL.64 [R1+0x10a0], R18 ;  /* 0x0010a01201007387 */ /* 0x0003e20000100a00 */
[----:B------:R-:W-:Y:S01]  /*8b200*/  IMAD R23, R28, 0x9c, RZ ;  /* 0x0000009c1c177824 */ /* 0x000fe200078e02ff */
[----:B0-----:R-:W-:Y:S01]  /*8b210*/  IADD3 R8, P5, R10, R2, RZ ;  /* 0x000000020a087210 */ /* 0x001fe20007fbe0ff */
[----:B-1----:R-:W-:-:S05]  /*8b220*/  IMAD R19, R28, 0x27, RZ ;  /* 0x000000271c137824 */ /* 0x002fca00078e02ff */
[----:B------:R-:W-:Y:S01]  /*8b230*/  LEA.HI.X.SX32 R9, R19, R3, 0x1, P5 ;  /* 0x0000000313097211 */ /* 0x000fe200028f0eff */
[----:B------:R-:W-:Y:S01]  /*8b240*/  IMAD R11, R28, 0x138, RZ ;  /* 0x000001381c0b7824 */ /* 0x000fe200078e02ff */
[----:B------:R-:W-:-:S03]  /*8b250*/  IADD3 R26, P6, R23, R2, RZ ;  /* 0x00000002171a7210 */ /* 0x000fc60007fde0ff */
[----:B------:R0:W-:Y:S01]  /*8b260*/  STL.64 [R1+0xda0], R8 ;  /* 0x000da00801007387 */ /* 0x0001e20000100a00 */
[----:B------:R-:W-:Y:S02]  /*8b270*/  IADD3 R18, P5, R11, R2, RZ ;  /* 0x000000020b127210 */ /* 0x000fe40007fbe0ff */
[-C--:B------:R-:W-:Y:S01]  /*8b280*/  LEA.HI.X.SX32 R27, R10, R3.reuse, 0x1, P6 ;  /* 0x000000030a1b7211 */ /* 0x080fe200030f0eff */
[C---:B------:R-:W-:Y:S02]  /*8b290*/  IMAD R10, R28.reuse, 0x272, RZ ;  /* 0x000002721c0a7824 */ /* 0x040fe400078e02ff */
[----:B0-----:R-:W-:Y:S01]  /*8b2a0*/  IMAD R8, R28, 0x270, RZ ;  /* 0x000002701c087824 */ /* 0x001fe200078e02ff */
[----:B------:R-:W-:-:S04]  /*8b2b0*/  LEA.HI.X.SX32 R19, R23, R3, 0x1, P5 ;  /* 0x0000000317137211 */ /* 0x000fc800028f0eff */
[----:B------:R-:W-:Y:S01]  /*8b2c0*/  IADD3 R8, P6, R8, R2, RZ ;  /* 0x0000000208087210 */ /* 0x000fe20007fde0ff */
[----:B------:R-:W-:-:S03]  /*8b2d0*/  IMAD R22, R28, 0x13a, RZ ;  /* 0x0000013a1c167824 */ /* 0x000fc600078e02ff */
[----:B------:R-:W-:Y:S01]  /*8b2e0*/  LEA.HI.X.SX32 R9, R11, R3, 0x1, P6 ;  /* 0x000000030b097211 */ /* 0x000fe200030f0eff */
[----:B------:R0:W-:Y:S01]  /*8b2f0*/  STL.64 [R1+0xcc0], R26 ;  /* 0x000cc01a01007387 */ /* 0x0001e20000100a00 */
[----:B------:R-:W-:Y:S03]  /*8b300*/  STL.64 [R1+0xb40], R18 ;  /* 0x000b401201007387 */ /* 0x000fe60000100a00 */
[----:B------:R1:W-:Y:S01]  /*8b310*/  STL.64 [R1+0x1098], R8 ;  /* 0x0010980801007387 */ /* 0x0003e20000100a00 */
[----:B------:R-:W-:Y:S01]  /*8b320*/  IMAD R11, R28, 0x276, RZ ;  /* 0x000002761c0b7824 */ /* 0x000fe200078e02ff */
[-C--:B0-----:R-:W-:Y:S01]  /*8b330*/  IADD3 R26, P5, R10, R2.reuse, RZ ;  /* 0x000000020a1a7210 */ /* 0x081fe20007fbe0ff */
[----:B------:R-:W-:Y:S01]  /*8b340*/  IMAD R10, R28, 0x9d, RZ ;  /* 0x0000009d1c0a7824 */ /* 0x000fe200078e02ff */
[----:B-1----:R-:W-:-:S04]  /*8b350*/  IADD3 R8, P6, R22, R2, RZ ;  /* 0x0000000216087210 */ /* 0x002fc80007fde0ff */
[-C--:B------:R-:W-:Y:S01]  /*8b360*/  LEA.HI.X.SX32 R9, R10, R3.reuse, 0x1, P6 ;  /* 0x000000030a097211 */ /* 0x080fe200030f0eff */
[C---:B------:R-:W-:Y:S02]  /*8b370*/  IMAD R18, R28.reuse, 0x139, RZ ;  /* 0x000001391c127824 */ /* 0x040fe400078e02ff */
[----:B------:R-:W-:Y:S02]  /*8b380*/  IMAD R19, R28, 0x274, RZ ;  /* 0x000002741c137824 */ /* 0x000fe400078e02ff */
[----:B------:R0:W-:Y:S01]  /*8b390*/  STL.64 [R1+0xb38], R8 ;  /* 0x000b380801007387 */ /* 0x0001e20000100a00 */
[-C--:B------:R-:W-:Y:S02]  /*8b3a0*/  LEA.HI.X.SX32 R27, R18, R3.reuse, 0x1, P5 ;  /* 0x00000003121b7211 */ /* 0x080fe400028f0eff */
[-C--:B------:R-:W-:Y:S02]  /*8b3b0*/  IADD3 R18, P5, R19, R2.reuse, RZ ;  /* 0x0000000213127210 */ /* 0x080fe40007fbe0ff */
[C---:B------:R-:W-:Y:S01]  /*8b3c0*/  IMAD R10, R28.reuse, 0x13c, RZ ;  /* 0x0000013c1c0a7824 */ /* 0x040fe200078e02ff */
[----:B0-----:R-:W-:Y:S01]  /*8b3d0*/  IADD3 R8, P6, R11, R2, RZ ;  /* 0x000000020b087210 */ /* 0x001fe20007fde0ff */
[----:B------:R-:W-:Y:S01]  /*8b3e0*/  IMAD R11, R28, 0x13b, RZ ;  /* 0x0000013b1c0b7824 */ /* 0x000fe200078e02ff */
[----:B------:R-:W-:-:S04]  /*8b3f0*/  LEA.HI.X.SX32 R19, R22, R3, 0x1, P5 ;  /* 0x0000000316137211 */ /* 0x000fc800028f0eff */
[----:B------:R-:W-:Y:S01]  /*8b400*/  LEA.HI.X.SX32 R9, R11, R3, 0x1, P6 ;  /* 0x000000030b097211 */ /* 0x000fe200030f0eff */
[----:B------:R0:W-:Y:S01]  /*8b410*/  STL.64 [R1+0x1090], R26 ;  /* 0x0010901a01007387 */ /* 0x0001e20000100a00 */
[----:B------:R-:W-:-:S03]  /*8b420*/  IMAD R23, R28, 0x9e, RZ ;  /* 0x0000009e1c177824 */ /* 0x000fc600078e02ff */
[----:B------:R1:W-:Y:S01]  /*8b430*/  STL.64 [R1+0x10c0], R8 ;  /* 0x0010c00801007387 */ /* 0x0003e20000100a00 */
[----:B------:R2:W-:Y:S02]  /*8b440*/  STL.64 [R1+0x10a8], R18 ;  /* 0x0010a81201007387 */ /* 0x0005e40000100a00 */
[----:B------:R-:W-:Y:S01]  /*8b450*/  IMAD R11, R28, 0x27a, RZ ;  /* 0x0000027a1c0b7824 */ /* 0x000fe200078e02ff */
[CC--:B0-----:R-:W-:Y:S02]  /*8b460*/  IADD3 R26, P5, R23.reuse, R2.reuse, RZ ;  /* 0x00000002171a7210 */ /* 0x0c1fe40007fbe0ff */
[----:B-1----:R-:W-:Y:S01]  /*8b470*/  IADD3 R8, P6, R10, R2, RZ ;  /* 0x000000020a087210 */ /* 0x002fe20007fde0ff */
[C---:B--2---:R-:W-:Y:S02]  /*8b480*/  IMAD R18, R28.reuse, 0x4f, RZ ;  /* 0x0000004f1c127824 */ /* 0x044fe400078e02ff */
[----:B------:R-:W-:Y:S01]  /*8b490*/  IMAD R19, R28, 0x278, RZ ;  /* 0x000002781c137824 */ /* 0x000fe200078e02ff */
[----:B------:R-:W-:-:S02]  /*8b4a0*/  LEA.HI.X.SX32 R9, R23, R3, 0x1, P6 ;  /* 0x0000000317097211 */ /* 0x000fc400030f0eff */
[-C--:B------:R-:W-:Y:S02]  /*8b4b0*/  LEA.HI.X.SX32 R27, R18, R3.reuse, 0x1, P5 ;  /* 0x00000003121b7211 */ /* 0x080fe400028f0eff */
[-C--:B------:R-:W-:Y:S02]  /*8b4c0*/  IADD3 R18, P5, R19, R2.reuse, RZ ;  /* 0x0000000213127210 */ /* 0x080fe40007fbe0ff */
[----:B------:R-:W-:Y:S01]  /*8b4d0*/  IMAD R23, R28, 0x13d, RZ ;  /* 0x0000013d1c177824 */ /* 0x000fe200078e02ff */
[----:B------:R0:W-:Y:S01]  /*8b4e0*/  STL.64 [R1+0xb30], R8 ;  /* 0x000b300801007387 */ /* 0x0001e20000100a00 */
[----:B------:R-:W-:Y:S01]  /*8b4f0*/  LEA.HI.X.SX32 R19, R10, R3, 0x1, P5 ;  /* 0x000000030a137211 */ /* 0x000fe200028f0eff */
[C---:B------:R-:W-:Y:S02]  /*8b500*/  IMAD R10, R28.reuse, 0x27c, RZ ;  /* 0x0000027c1c0a7824 */ /* 0x040fe400078e02ff */
[----:B------:R-:W-:Y:S02]  /*8b510*/  STL.64 [R1+0xcb8], R26 ;  /* 0x000cb81a01007387 */ /* 0x000fe40000100a00 */
        /* <DEDUP_REMOVED lines=8> */
[----:B------:R-:W-:Y:S01]  /*8b5a0*/  IMAD R27, R28, 0xa, RZ ;  /* 0x0000000a1c1b7824 */ /* 0x000fe200078e02ff */
[----:B0-----:R-:W-:Y:S01]  /*8b5b0*/  IADD3 R8, P6, R10, R2, RZ ;  /* 0x000000020a087210 */ /* 0x001fe20007fde0ff */
[----:B------:R-:W-:-:S03]  /*8b5c0*/  IMAD R10, R28, 0x27e, RZ ;  /* 0x0000027e1c0a7824 */ /* 0x000fc600078e02ff */
[----:B------:R-:W-:Y:S01]  /*8b5d0*/  LEA.HI.X.SX32 R9, R11, R3, 0x1, P6 ;  /* 0x000000030b097211 */ /* 0x000fe200030f0eff */
[----:B------:R0:W-:Y:S01]  /*8b5e0*/  STL.64 [R1+0xb28], R18 ;  /* 0x000b281201007387 */ /* 0x0001e20000100a00 */
[-C--:B------:R-:W-:Y:S01]  /*8b5f0*/  IADD3 R22, P5, R10, R2.reuse, RZ ;  /* 0x000000020a167210 */ /* 0x080fe20007fbe0ff */
[C---:B------:R-:W-:Y:S02]  /*8b600*/  IMAD R10, R28.reuse, 0x5, RZ ;  /* 0x000000051c0a7824 */ /* 0x040fe400078e02ff */
[----:B------:R1:W-:Y:S01]  /*8b610*/  STL.64 [R1+0x10c8], R8 ;  /* 0x0010c80801007387 */ /* 0x0003e20000100a00 */
[C---:B------:R-:W-:Y:S02]  /*8b620*/  IMAD R11, R28.reuse, 0x28, RZ ;  /* 0x000000281c0b7824 */ /* 0x040fe400078e02ff */
[----:B0-----:R-:W-:Y:S01]  /*8b630*/  IMAD R18, R28, 0x13f, RZ ;  /* 0x0000013f1c127824 */ /* 0x001fe200078e02ff */
[----:B-1----:R-:W-:-:S04]  /*8b640*/  IADD3 R8, P6, R27, R2, RZ ;  /* 0x000000021b087210 */ /* 0x002fc80007fde0ff */
[-C--:B------:R-:W-:Y:S01]  /*8b650*/  LEA.HI.X.SX32 R23, R18, R3.reuse, 0x1, P5 ;  /* 0x0000000312177211 */ /* 0x080fe200028f0eff */
[----:B------:R-:W-:Y:S01]  /*8b660*/  IMAD R19, R28, 0x14, RZ ;  /* 0x000000141c137824 */ /* 0x000fe200078e02ff */
[----:B------:R-:W-:-:S03]  /*8b670*/  LEA.HI.X.SX32 R9, R10, R3, 0x1, P6 ;  /* 0x000000030a097211 */ /* 0x000fc600030f0eff */
[----:B------:R0:W-:Y:S02]  /*8b680*/  STL.64 [R1+0x10e0], R22 ;  /* 0x0010e01601007387 */ /* 0x0001e40000100a00 */
[----:B------:R1:W-:Y:S02]  /*8b690*/  STL.64 [R1+0xe50], R8 ;  /* 0x000e500801007387 */ /* 0x0003e40000100a00 */
[C---:B------:R-:W-:Y:S02]  /*8b6a0*/  IMAD R18, R28.reuse, 0x50, RZ ;  /* 0x000000501c127824 */ /* 0x040fe400078e02ff */
[----:B------:R-:W-:Y:S01]  /*8b6b0*/  IMAD R10, R28, 0xa0, RZ ;  /* 0x000000a01c0a7824 */ /* 0x000fe200078e02ff */
[-C--:B0-----:R-:W-:Y:S02]  /*8b6c0*/  IADD3 R22, P5, R19, R2.reuse, RZ ;  /* 0x0000000213167210 */ /* 0x081fe40007fbe0ff */
[----:B-1----:R-:W-:Y:S02]  /*8b6d0*/  IADD3 R8, P6, R11, R2, RZ ;  /* 0x000000020b087210 */ /* 0x002fe40007fde0ff */
[----:B------:R-:W-:-:S02]  /*8b6e0*/  LEA.HI.X.SX32 R23, R27, R3, 0x1, P5 ;  /* 0x000000031b177211 */ /* 0x000fc400028f0eff */
[----:B------:R-:W-:-:S03]  /*8b6f0*/  LEA.HI.X.SX32 R9, R19, R3, 0x1, P6 ;  /* 0x0000000313097211 */ /* 0x000fc600030f0eff */
[----:B------:R0:W-:Y:S02]  /*8b700*/  STL.64 [R1+0xe28], R22 ;  /* 0x000e281601007387 */ /* 0x0001e40000100a00 */
[----:B------:R1:W-:Y:S02]  /*8b710*/  STL.64 [R1+0xdf8], R8 ;  /* 0x000df80801007387 */ /* 0x0003e40000100a00 */
[----:B------:R-:W-:Y:S01]  /*8b720*/  IMAD R19, R28, 0x140, RZ ;  /* 0x000001401c137824 */ /* 0x000fe200078e02ff */
[-C--:B0-----:R-:W-:Y:S02]  /*8b730*/  IADD3 R22, P5, R18, R2.reuse, RZ ;  /* 0x0000000212167210 */ /* 0x081fe40007fbe0ff */
[----:B-1----:R-:W-:Y:S02]  /*8b740*/  IADD3 R8, P6, R10, R2, RZ ;  /* 0x000000020a087210 */ /* 0x002fe40007fde0ff */
[-C--:B------:R-:W-:Y:S02]  /*8b750*/  LEA.HI.X.SX32 R23, R11, R3.reuse, 0x1, P5 ;  /* 0x000000030b177211 */ /* 0x080fe400028f0eff */
[----:B------:R-:W-:Y:S01]  /*8b760*/  LEA.HI.X.SX32 R9, R18, R3, 0x1, P6 ;  /* 0x0000000312097211 */ /* 0x000fe200030f0eff */
[----:B------:R-:W-:-:S02]  /*8b770*/  IMAD R11, R28, 0x280, RZ ;  /* 0x000002801c0b7824 */ /* 0x000fc400078e02ff */
[----:B------:R-:W-:Y:S02]  /*8b780*/  STL.64 [R1+0xd98], R22 ;  /* 0x000d981601007387 */ /* 0x000fe40000100a00 */
[----:B------:R0:W-:Y:S01]  /*8b790*/  STL.64 [R1+0xcb0], R8 ;  /* 0x000cb00801007387 */ /* 0x0001e20000100a00 */
[----:B------:R-:W-:Y:S01]  /*8b7a0*/  IADD3 R26, P5, R19, R2, RZ ;  /* 0x00000002131a7210 */ /* 0x000fe20007fbe0ff */
[----:B------:R-:W-:-:S03]  /*8b7b0*/  IMAD R18, R28, 0x141, RZ ;  /* 0x000001411c127824 */ /* 0x000fc600078e02ff */
[----:B------:R-:W-:Y:S02]  /*8b7c0*/  LEA.HI.X.SX32 R27, R10, R3, 0x1, P5 ;  /* 0x000000030a1b7211 */ /* 0x000fe400028f0eff */
[----:B0-----:R-:W-:Y:S01]  /*8b7d0*/  IADD3 R8, P6, R11, R2, RZ ;  /* 0x000000020b087210 */ /* 0x001fe20007fde0ff */
[----:B------:R-:W-:-:S03]  /*8b7e0*/  IMAD R11, R28, 0x282, RZ ;  /* 0x000002821c0b7824 */ /* 0x000fc600078e02ff */
[----:B------:R-:W-:Y:S02]  /*8b7f0*/  LEA.HI.X.SX32 R9, R19, R3, 0x1, P6 ;  /* 0x0000000313097211 */ /* 0x000fe400030f0eff */
[----:B------:R-:W-:Y:S01]  /*8b800*/  IADD3 R10, P5, R11, R2, RZ ;  /* 0x000000020b0a7210 */ /* 0x000fe20007fbe0ff */
[----:B------:R-:W-:-:S03]  /*8b810*/  IMAD R22, R28, 0x142, RZ ;  /* 0x000001421c167824 */ /* 0x000fc600078e02ff */
[----:B------:R-:W-:Y:S01]  /*8b820*/  LEA.HI.X.SX32 R11, R18, R3, 0x1, P5 ;  /* 0x00000003120b7211 */ /* 0x000fe200028f0eff */
[----:B------:R0:W-:Y:S01]  /*8b830*/  STL.64 [R1+0x10d8], R8 ;  /* 0x0010d80801007387 */ /* 0x0001e20000100a00 */
[----:B------:R-:W-:Y:S03]  /*8b840*/  STL.64 [R1+0xb20], R26 ;  /* 0x000b201a01007387 */ /* 0x000fe60000100a00 */
[----:B------:R1:W-:Y:S01]  /*8b850*/  STL.64 [R1+0x10d0], R10 ;  /* 0x0010d00a01007387 */ /* 0x0003e20000100a00 */
        /* <DEDUP_REMOVED lines=10> */
[----:B------:R-:W-:-:S05]  /*8b900*/  IMAD R11, R28, 0x143, RZ ;  /* 0x000001431c0b7824 */ /* 0x000fca00078e02ff */
[----:B------:R-:W-:Y:S01]  /*8b910*/  LEA.HI.X.SX32 R9, R11, R3, 0x1, P6 ;  /* 0x000000030b097211 */ /* 0x000fe200030f0eff */
[----:B------:R-:W-:Y:S01]  /*8b920*/  IMAD R10, R28, 0x144, RZ ;  /* 0x000001441c0a7824 */ /* 0x000fe200078e02ff */
[----:B------:R-:W-:-:S03]  /*8b930*/  IADD3 R26, P5, R23, R2, RZ ;  /* 0x00000002171a7210 */ /* 0x000fc60007fbe0ff */
[----:B------:R-:W-:Y:S01]  /*8b940*/  STL.64 [R1+0x1100], R8 ;  /* 0x0011000801007387 */ /* 0x000fe20000100a00 */
[----:B------:R0:W-:Y:S02]  /*8b950*/  STL.64 [R1+0x10e8], R18 ;  /* 0x0010e81201007387 */ /* 0x0001e40000100a00 */
[C---:B0-----:R-:W-:Y:S02]  /*8b960*/  IMAD R18, R28.reuse, 0x51, RZ ;  /* 0x000000511c127824 */ /* 0x041fe400078e02ff */
[----:B------:R-:W-:Y:S01]  /*8b970*/  IMAD R19, R28, 0x288, RZ ;  /* 0x000002881c137824 */ /* 0x000fe200078e02ff */
[-C--:B------:R-:W-:Y:S02]  /*8b980*/  IADD3 R8, P6, R10, R2.reuse, RZ ;  /* 0x000000020a087210 */ /* 0x080fe40007fde0ff */
[-C--:B------:R-:W-:Y:S02]  /*8b990*/  LEA.HI.X.SX32 R27, R18, R3.reuse, 0x1, P5 ;  /* 0x00000003121b7211 */ /* 0x080fe400028f0eff */
[----:B------:R-:W-:Y:S01]  /*8b9a0*/  IADD3 R18, P5, R19, R2, RZ ;  /* 0x0000000213127210 */ /* 0x000fe20007fbe0ff */
[----:B------:R-:W-:Y:S01]  /*8b9b0*/  LEA.HI.X.SX32 R9, R23, R3, 0x1, P6 ;  /* 0x0000000317097211 */ /* 0x000fe200030f0eff */
[----:B------:R-:W-:-:S02]  /*8b9c0*/  IMAD R11, R28, 0x28a, RZ ;  /* 0x0000028a1c0b7824 */ /* 0x000fc400078e02ff */
[----:B------:R-:W-:Y:S02]  /*8b9d0*/  LEA.HI.X.SX32 R19, R10, R3, 0x1, P5 ;  /* 0x000000030a137211 */ /* 0x000fe400028f0eff */
[----:B------:R0:W-:Y:S01]  /*8b9e0*/  STL.64 [R1+0xb10], R8 ;  /* 0x000b100801007387 */ /* 0x0001e20000100a00 */
[----:B------:R-:W-:Y:S02]  /*8b9f0*/  STL.64 [R1+0xca8], R26 ;  /* 0x000ca81a01007387 */ /* 0x000fe40000100a00 */
[----:B------:R1:W-:Y:S02]  /*8ba00*/  STL.64 [R1+0x10f8], R18 ;  /* 0x0010f81201007387 */ /* 0x0003e40000100a00 */
[C---:B------:R-:W-:Y:S01]  /*8ba10*/  IMAD R10, R28.reuse, 0x28c, RZ ;  /* 0x0000028c1c0a7824 */ /* 0x040fe200078e02ff */
[----:B0-----:R-:W-:Y:S01]  /*8ba20*/  IADD3 R8, P6, R11, R2, RZ ;  /* 0x000000020b087210 */ /* 0x001fe20007fde0ff */
[C---:B-1----:R-:W-:Y:S02]  /*8ba30*/  IMAD R19, R28.reuse, 0x145, RZ ;  /* 0x000001451c137824 */ /* 0x042fe400078e02ff */
[----:B------:R-:W-:-:S02]  /*8ba40*/  IMAD R11, R28, 0x146, RZ ;  /* 0x000001461c0b7824 */ /* 0x000fc400078e02ff */
[C---:B------:R-:W-:Y:S01]  /*8ba50*/  IMAD R18, R28.reuse, 0xa3, RZ ;  /* 0x000000a31c127824 */ /* 0x040fe200078e02ff */
[-C--:B------:R-:W-:Y:S02]  /*8ba60*/  LEA.HI.X.SX32 R9, R19, R3.reuse, 0x1, P6 ;  /* 0x0000000313097211 */ /* 0x080fe400030f0eff */
[----:B------:R-:W-:Y:S01]  /*8ba70*/  IADD3 R22, P5, R11, R2, RZ ;  /* 0x000000020b167210 */ /* 0x000fe20007fbe0ff */
[----:B------:R-:W-:Y:S02]  /*8ba80*/  IMAD R19, R28, 0x28e, RZ ;  /* 0x0000028e1c137824 */ /* 0x000fe400078e02ff */
        /* <DEDUP_REMOVED lines=9> */
[C---:B------:R-:W-:Y:S01]  /*8bb20*/  IMAD R11, R28.reuse, 0xa4, RZ ;  /* 0x000000a41c0b7824 */ /* 0x040fe200078e02ff */
[----:B------:R0:W-:Y:S01]  /*8bb30*/  STL.64 [R1+0x1108], R8 ;  /* 0x0011080801007387 */ /* 0x0001e20000100a00 */
[----:B------:R-:W-:Y:S01]  /*8bb40*/  LEA.HI.X.SX32 R23, R27, R3, 0x1, P5 ;  /* 0x000000031b177211 */ /* 0x000fe200028f0eff */
[----:B------:R-:W-:Y:S02]  /*8bb50*/  IMAD R19, R28, 0x148, RZ ;  /* 0x000001481c137824 */ /* 0x000fe400078e02ff */
[----:B------:R-:W-:-:S02]  /*8bb60*/  IADD3 R26, P5, R11, R2, RZ ;  /* 0x000000020b1a7210 */ /* 0x000fc40007fbe0ff */
[----:B------:R1:W-:Y:S01]  /*8bb70*/  STL.64 [R1+0x1120], R22 ;  /* 0x0011201601007387 */ /* 0x0003e20000100a00 */
[----:B0-----:R-:W-:-:S04]  /*8bb80*/  IADD3 R8, P6, R10, R2, RZ ;  /* 0x000000020a087210 */ /* 0x001fc80007fde0ff */
[-C--:B------:R-:W-:Y:S02]  /*8bb90*/  LEA.HI.X.SX32 R9, R18, R3.reuse, 0x1, P6 ;  /* 0x0000000312097211 */ /* 0x080fe400030f0eff */
[----:B-1----:R-:W-:Y:S02]  /*8bba0*/  IADD3 R22, P6, R19, R2, RZ ;  /* 0x0000000213167210 */ /* 0x002fe40007fde0ff */
[-C--:B------:R-:W-:Y:S01]  /*8bbb0*/  LEA.HI.X.SX32 R27, R10, R3.reuse, 0x1, P5 ;  /* 0x000000030a1b7211 */ /* 0x080fe200028f0eff */
[----:B------:R0:W-:Y:S01]  /*8bbc0*/  STL.64 [R1+0xd90], R8 ;  /* 0x000d900801007387 */ /* 0x0001e20000100a00 */
[----:B------:R-:W-:Y:S01]  /*8bbd0*/  LEA.HI.X.SX32 R23, R11, R3, 0x1, P6 ;  /* 0x000000030b177211 */ /* 0x000fe200030f0eff */
[C---:B------:R-:W-:Y:S02]  /*8bbe0*/  IMAD R10, R28.reuse, 0x292, RZ ;  /* 0x000002921c0a7824 */ /* 0x040fe400078e02ff */
[----:B------:R-:W-:Y:S02]  /*8bbf0*/  STL.64 [R1+0xca0], R26 ;  /* 0x000ca01a01007387 */ /* 0x000fe40000100a00 */
[----:B------:R1:W-:Y:S01]  /*8bc00*/  STL.64 [R1+0xb00], R22 ;  /* 0x000b001601007387 */ /* 0x0003e20000100a00 */
[----:B0-----:R-:W-:-:S05]  /*8bc10*/  IMAD R8, R28, 0x290, RZ ;  /* 0x000002901c087824 */ /* 0x001fca00078e02ff */
[-C--:B------:R-:W-:Y:S02]  /*8bc20*/  IADD3 R8, P5, R8, R2.reuse, RZ ;  /* 0x0000000208087210 */ /* 0x080fe40007fbe0ff */
[----:B-1----:R-:W-:Y:S01]  /*8bc30*/  IADD3 R22, P6, R10, R2, RZ ;  /* 0x000000020a167210 */ /* 0x002fe20007fde0ff */
[C---:B------:R-:W-:Y:S01]  /*8bc40*/  IMAD R10, R28.reuse, 0x149, RZ ;  /* 0x000001491c0a7824 */ /* 0x040fe200078e02ff */
[----:B------:R-:W-:Y:S01]  /*8bc50*/  LEA.HI.X.SX32 R9, R19, R3, 0x1, P5 ;  /* 0x0000000313097211 */ /* 0x000fe200028f0eff */
[----:B------:R-:W-:-:S03]  /*8bc60*/  IMAD R11, R28, 0x14a, RZ ;  /* 0x0000014a1c0b7824 */ /* 0x000fc600078e02ff */
[----:B------:R-:W-:Y:S01]  /*8bc70*/  LEA.HI.X.SX32 R23, R10, R3, 0x1, P6 ;  /* 0x000000030a177211 */ /* 0x000fe200030f0eff */
[----:B------:R0:W-:Y:S04]  /*8bc80*/  STL.64 [R1+0x1118], R8 ;  /* 0x0011180801007387 */ /* 0x0001e80000100a00 */
[----:B------:R1:W-:Y:S01]  /*8bc90*/  STL.64 [R1+0x1110], R22 ;  /* 0x0011101601007387 */ /* 0x0003e20000100a00 */
[----:B------:R-:W-:Y:S01]  /*8bca0*/  IADD3 R18, P5, R11, R2, RZ ;  /* 0x000000020b127210 */ /* 0x000fe20007fbe0ff */
[C---:B------:R-:W-:Y:S02]  /*8bcb0*/  IMAD R10, R28.reuse, 0x296, RZ ;  /* 0x000002961c0a7824 */ /* 0x040fe400078e02ff */
[C---:B0-----:R-:W-:Y:S02]  /*8bcc0*/  IMAD R8, R28.reuse, 0x294, RZ ;  /* 0x000002941c087824 */ /* 0x041fe400078e02ff */
[----:B-1----:R-:W-:-:S03]  /*8bcd0*/  IMAD R23, R28, 0xa5, RZ ;  /* 0x000000a51c177824 */ /* 0x002fc600078e02ff */
[----:B------:R-:W-:Y:S02]  /*8bce0*/  IADD3 R8, P6, R8, R2, RZ ;  /* 0x0000000208087210 */ /* 0x000fe40007fde0ff */
[-C--:B------:R-:W-:Y:S01]  /*8bcf0*/  LEA.HI.X.SX32 R19, R23, R3.reuse, 0x1, P5 ;  /* 0x0000000317137211 */ /* 0x080fe200028f0eff */
[C---:B------:R-:W-:Y:S01]  /*8bd00*/  IMAD R23, R28.reuse, 0xa6, RZ ;  /* 0x000000a61c177824 */ /* 0x040fe200078e02ff */
[----:B------:R-:W-:Y:S01]  /*8bd10*/  LEA.HI.X.SX32 R9, R11, R3, 0x1, P6 ;  /* 0x000000030b097211 */ /* 0x000fe200030f0eff */
[C---:B------:R-:W-:Y:S02]  /*8bd20*/  IMAD R27, R28.reuse, 0x14b, RZ ;  /* 0x0000014b1c1b7824 */ /* 0x040fe400078e02ff */
[----:B------:R0:W-:Y:S02]  /*8bd30*/  STL.64 [R1+0xaf8], R18 ;  /* 0x000af81201007387 */ /* 0x0001e40000100a00 */
[----:B------:R1:W-:Y:S02]  /*8bd40*/  STL.64 [R1+0x1128], R8 ;  /* 0x0011280801007387 */ /* 0x0003e40000100a00 */
[----:B------:R-:W-:-:S02]  /*8bd50*/  IMAD R22, R28, 0x53, RZ ;  /* 0x000000531c167824 */ /* 0x000fc400078e02ff */
[----:B------:R-:W-:Y:S01]  /*8bd60*/  IMAD R11, R28, 0x14c, RZ ;  /* 0x0000014c1c0b7824 */ /* 0x000fe200078e02ff */
[-C--:B0-----:R-:W-:Y:S02]  /*8bd70*/  IADD3 R18, P5, R10, R2.reuse, RZ ;  /* 0x000000020a127210 */ /* 0x081fe40007fbe0ff */
[----:B-1----:R-:W-:Y:S01]  /*8bd80*/  IADD3 R8, P6, R23, R2, RZ ;  /* 0x0000000217087210 */ /* 0x002fe20007fde0ff */
[----:B------:R-:W-:Y:S01]  /*8bd90*/  IMAD R10, R28, 0x298, RZ ;  /* 0x000002981c0a7824 */ /* 0x000fe200078e02ff */
[-C--:B------:R-:W-:Y:S02]  /*8bda0*/  LEA.HI.X.SX32 R19, R27, R3.reuse, 0x1, P5 ;  /* 0x000000031b137211 */ /* 0x080fe400028f0eff */
[----:B------:R-:W-:-:S03]  /*8bdb0*/  LEA.HI.X.SX32 R9, R22, R3, 0x1, P6 ;  /* 0x0000000316097211 */ /* 0x000fc600030f0eff */
[----:B------:R-:W-:Y:S02]  /*8bdc0*/  STL.64 [R1+0x1140], R18 ;  /* 0x0011401201007387 */ /* 0x000fe40000100a00 */
[----:B------:R0:W-:Y:S02]  /*8bdd0*/  STL.64 [R1+0xc98], R8 ;  /* 0x000c980801007387 */ /* 0x0001e40000100a00 */
[----:B------:R-:W-:Y:S01]  /*8bde0*/  IMAD R22, R28, 0x14e, RZ ;  /* 0x0000014e1c167824 */ /* 0x000fe200078e02ff */
[-C--:B0-----:R-:W-:Y:S02]  /*8bdf0*/  IADD3 R8, P6, R10, R2.reuse, RZ ;  /* 0x000000020a087210 */ /* 0x081fe40007fde0ff */
[C---:B------:R-:W-:Y:S01]  /*8be00*/  IADD3 R18, P5, R11.reuse, R2, RZ ;  /* 0x000000020b127210 */ /* 0x040fe20007fbe0ff */
[----:B------:R-:W-:Y:S01]  /*8be10*/  IMAD R10, R28, 0x29a, RZ ;  /* 0x0000029a1c0a7824 */ /* 0x000fe200078e02ff */
[-C--:B------:R-:W-:Y:S02]  /*8be20*/  LEA.HI.X.SX32 R9, R11, R3.reuse, 0x1, P6 ;  /* 0x000000030b097211 */ /* 0x080fe400030f0eff */
[----:B------:R-:W-:-:S02]  /*8be30*/  LEA.HI.X.SX32 R19, R23, R3, 0x1, P5 ;  /* 0x0000000317137211 */ /* 0x000fc400028f0eff */
[-C--:B------:R-:W-:Y:S01]  /*8be40*/  IADD3 R26, P5, R10, R2.reuse, RZ ;  /* 0x000000020a1a7210 */ /* 0x080fe20007fbe0ff */
[C---:B------:R-:W-:Y:S01]  /*8be50*/  IMAD R10, R28.reuse, 0xa7, RZ ;  /* 0x000000a71c0a7824 */ /* 0x040fe200078e02ff */
[----:B------:R0:W-:Y:S01]  /*8be60*/  STL.64 [R1+0x1138], R8 ;  /* 0x0011380801007387 */ /* 0x0001e20000100a00 */
[----:B------:R1:W-:Y:S02]  /*8be70*/  STL.64 [R1+0xaf0], R18 ;  /* 0x000af01201007387 */ /* 0x0003e40000100a00 */
[----:B------:R-:W-:Y:S01]  /*8be80*/  IMAD R11, R28, 0x29e, RZ ;  /* 0x0000029e1c0b7824 */ /* 0x000fe200078e02ff */
[----:B0-----:R-:W-:Y:S01]  /*8be90*/  IADD3 R8, P6, R22, R2, RZ ;  /* 0x0000000216087210 */ /* 0x001fe20007fde0ff */
[C---:B-1----:R-:W-:Y:S02]  /*8bea0*/  IMAD R18, R28.reuse, 0x14d, RZ ;  /* 0x0000014d1c127824 */ /* 0x042fe400078e02ff */
[----:B------:R-:W-:Y:S01]  /*8beb0*/  IMAD R19, R28, 0x29c, RZ ;  /* 0x0000029c1c137824 */ /* 0x000fe200078e02ff */
[----:B------:R-:W-:-:S02]  /*8bec0*/  LEA.HI.X.SX32 R9, R10, R3, 0x1, P6 ;  /* 0x000000030a097211 */ /* 0x000fc400030f0eff */
[-C--:B------:R-:W-:Y:S02]  /*8bed0*/  LEA.HI.X.SX32 R27, R18, R3.reuse, 0x1, P5 ;  /* 0x00000003121b7211 */ /* 0x080fe400028f0eff */
[-C--:B------:R-:W-:Y:S01]  /*8bee0*/  IADD3 R18, P5, R19, R2.reuse, RZ ;  /* 0x0000000213127210 */ /* 0x080fe20007fbe0ff */
[----:B------:R0:W-:Y:S01]  /*8bef0*/  STL.64 [R1+0xae8], R8 ;  /* 0x000ae80801007387 */ /* 0x0001e20000100a00 */
[----:B------:R-:W-:Y:S02]  /*8bf00*/  IMAD R23, R28, 0x2a, RZ ;  /* 0x0000002a1c177824 */ /* 0x000fe400078e02ff */
[-C--:B------:R-:W-:Y:S01]  /*8bf10*/  LEA.HI.X.SX32 R19, R22, R3.reuse, 0x1, P5 ;  /* 0x0000000316137211 */ /* 0x080fe200028f0eff */
[----:B------:R1:W-:Y:S01]  /*8bf20*/  STL.64 [R1+0x1130], R26 ;  /* 0x0011301a01007387 */ /* 0x0003e20000100a00 */
[----:B0-----:R-:W-:Y:S01]  /*8bf30*/  IADD3 R8, P6, R11, R2, RZ ;  /* 0x000000020b087210 */ /* 0x001fe20007fde0ff */
[C---:B------:R-:W-:Y:S02]  /*8bf40*/  IMAD R11, R28.reuse, 0x14f, RZ ;  /* 0x0000014f1c0b7824 */ /* 0x040fe400078e02ff */
[----:B------:R0:W-:Y:S03]  /*8bf50*/  STL.64 [R1+0x1148], R18 ;  /* 0x0011481201007387 */ /* 0x0001e60000100a00 */
[----:B------:R-:W-:Y:S01]  /*8bf60*/  LEA.HI.X.SX32 R9, R11, R3, 0x1, P6 ;  /* 0x000000030b097211 */ /* 0x000fe200030f0eff */
[----:B------:R-:W-:-:S02]  /*8bf70*/  IMAD R11, R28, 0x15, RZ ;  /* 0x000000151c0b7824 */ /* 0x000fc400078e02ff */
[C---:B------:R-:W-:Y:S02]  /*8bf80*/  IMAD R10, R28.reuse, 0x54, RZ ;  /* 0x000000541c0a7824 */ /* 0x040fe400078e02ff */
[----:B-1----:R-:W-:Y:S01]  /*8bf90*/  IMAD R27, R28, 0xa8, RZ ;  /* 0x000000a81c1b7824 */ /* 0x002fe200078e02ff */
[----:B0-----:R-:W-:-:S04]  /*8bfa0*/  IADD3 R18, P5, R23, R2, RZ ;  /* 0x0000000217127210 */ /* 0x001fc80007fbe0ff */
[-C--:B------:R-:W-:Y:S01]  /*8bfb0*/  LEA.HI.X.SX32 R19, R11, R3.reuse, 0x1, P5 ;  /* 0x000000030b137211 */ /* 0x080fe200028f0eff */
[----:B------:R0:W-:Y:S04]  /*8bfc0*/  STL.64 [R1+0x1160], R8 ;  /* 0x0011600801007387 */ /* 0x0001e80000100a00 */
[----:B------:R1:W-:Y:S01]  /*8bfd0*/  STL.64 [R1+0xdf0], R18 ;  /* 0x000df01201007387 */ /* 0x0003e20000100a00 */
[-C--:B0-----:R-:W-:Y:S02]  /*8bfe0*/  IADD3 R8, P6, R10, R2.reuse, RZ ;  /* 0x000000020a087210 */ /* 0x081fe40007fde0ff */
[----:B-1----:R-:W-:Y:S02]  /*8bff0*/  IADD3 R18, P5, R27, R2, RZ ;  /* 0x000000021b127210 */ /* 0x002fe40007fbe0ff */
[----:B------:R-:W-:-:S02]  /*8c000*/  LEA.HI.X.SX32 R9, R23, R3, 0x1, P6 ;  /* 0x0000000317097211 */ /* 0x000fc400030f0eff */
[----:B------:R-:W-:-:S03]  /*8c010*/  LEA.HI.X.SX32 R19, R10, R3, 0x1, P5 ;  /* 0x000000030a137211 */ /* 0x000fc600028f0eff */
[----:B------:R-:W-:Y:S02]  /*8c020*/  STL.64 [R1+0xd88], R8 ;  /* 0x000d880801007387 */ /* 0x000fe40000100a00 */
[----:B------:R0:W-:Y:S02]  /*8c030*/  STL.64 [R1+0xc90], R18 ;  /* 0x000c901201007387 */ /* 0x0001e40000100a00 */
[----:B0-----:R-:W2:Y:S01]  /*8c040*/  LDL.LU.64 R18, [R1+0x24e0] ;  /* 0x0024e00001127983 */ /* 0x001ea20000300a00 */
[----:B------:R-:W-:-:S05]  /*8c050*/  IMAD R11, R28, 0x150, RZ ;  /* 0x000001501c0b7824 */ /* 0x000fca00078e02ff */
[----:B------:R-:W-:Y:S01]  /*8c060*/  IADD3 R8, P6, R11, R2, RZ ;  /* 0x000000020b087210 */ /* 0x000fe20007fde0ff */
[C---:B------:R-:W-:Y:S02]  /*8c070*/  IMAD R10, R28.reuse, 0x2a2, RZ ;  /* 0x000002a21c0a7824 */ /* 0x040fe400078e02ff */
[----:B------:R-:W-:Y:S01]  /*8c080*/  IMAD R23, R28, 0x2a0, RZ ;  /* 0x000002a01c177824 */ /* 0x000fe200078e02ff */
[----:B------:R-:W-:-:S04]  /*8c090*/  LEA.HI.X.SX32 R9, R27, R3, 0x1, P6 ;  /* 0x000000031b097211 */ /* 0x000fc800030f0eff */
[-C--:B------:R-:W-:Y:S01]  /*8c0a0*/  IADD3 R22, P5, R23, R2.reuse, RZ ;  /* 0x0000000217167210 */ /* 0x080fe20007fbe0ff */
[----:B------:R0:W-:Y:S03]  /*8c0b0*/  STL.64 [R1+0xae0], R8 ;  /* 0x000ae00801007387 */ /* 0x0001e60000100a00 */
[-C--:B------:R-:W-:Y:S02]  /*8c0c0*/  LEA.HI.X.SX32 R23, R11, R3.reuse, 0x1, P5 ;  /* 0x000000030b177211 */ /* 0x080fe400028f0eff */
[----:B0-----:R-:W-:Y:S01]  /*8c0d0*/  IADD3 R8, P6, R10, R2, RZ ;  /* 0x000000020a087210 */ /* 0x001fe20007fde0ff */
[----:B------:R-:W-:Y:S02]  /*8c0e0*/  IMAD R10, R28, 0x151, RZ ;  /* 0x000001511c0a7824 */ /* 0x000fe400078e02ff */
[----:B------:R-:W-:Y:S03]  /*8c0f0*/  STL.64 [R1+0x1158], R22 ;  /* 0x0011581601007387 */ /* 0x000fe60000100a00 */
[----:B------:R-:W-:Y:S01]  /*8c100*/  LEA.HI.X.SX32 R9, R10, R3, 0x1, P6 ;  /* 0x000000030a097211 */ /* 0x000fe200030f0eff */
[----:B------:R-:W-:-:S04]  /*8c110*/  IMAD R11, R28, 0x2a4, RZ ;  /* 0x000002a41c0b7824 */ /* 0x000fc800078e02ff */
[----:B------:R0:W-:Y:S01]  /*8c120*/  STL.64 [R1+0x1150], R8 ;  /* 0x0011500801007387 */ /* 0x0001e20000100a00 */
[-C--:B------:R-:W-:Y:S01]  /*8c130*/  IADD3 R10, P6, R11, R2.reuse, RZ ;  /* 0x000000020b0a7210 */ /* 0x080fe20007fde0ff */
[C---:B------:R-:W-:Y:S02]  /*8c140*/  IMAD R27, R28.reuse, 0x153, RZ ;  /* 0x000001531c1b7824 */ /* 0x040fe400078e02ff */
[C---:B0-----:R-:W-:Y:S02]  /*8c150*/  IMAD R9, R28.reuse, 0xa9, RZ ;  /* 0x000000a91c097824 */ /* 0x041fe400078e02ff */
[----:B------:R-:W-:Y:S01]  /*8c160*/  IMAD R8, R28, 0x2a6, RZ ;  /* 0x000002a61c087824 */ /* 0x000fe200078e02ff */
[----:B--2---:R-:W-:-:S04]  /*8c170*/  IADD3 R22, P5, R18, R2, RZ ;  /* 0x0000000212167210 */ /* 0x004fc80007fbe0ff */
[-C--:B------:R-:W-:Y:S01]  /*8c180*/  LEA.HI.X.SX32 R23, R9, R3.reuse, 0x1, P5 ;  /* 0x0000000309177211 */ /* 0x080fe200028f0eff */
[----:B------:R-:W-:Y:S01]  /*8c190*/  IADD3 R8, P5, R8, R2, RZ ;  /* 0x0000000208087210 */ /* 0x000fe20007fbe0ff */
[----:B------:R-:W-:-:S03]  /*8c1a0*/  LEA.HI.X.SX32 R11, R18, R3, 0x1, P6 ;  /* 0x00000003120b7211 */ /* 0x000fc600030f0eff */
[----:B------:R-:W-:Y:S01]  /*8c1b0*/  LEA.HI.X.SX32 R9, R27, R3, 0x1, P5 ;  /* 0x000000031b097211 */ /* 0x000fe200028f0eff */
[----:B------:R-:W-:Y:S01]  /*8c1c0*/  STL.64 [R1+0xad8], R22 ;  /* 0x000ad81601007387 */ /* 0x000fe20000100a00 */
[----:B------:R-:W-:Y:S03]  /*8c1d0*/  STL.64 [R1+0x1168], R10 ;  /* 0x0011680a01007387 */ /* 0x000fe60000100a00 */
[----:B------:R0:W-:Y:S04]  /*8c1e0*/  STL.64 [R1+0x1180], R8 ;  /* 0x0011800801007387 */ /* 0x0001e80000100a00 */
[----:B0-----:R-:W2:Y:S01]  /*8c1f0*/  LDL.LU R9, [R1+0x24d8] ;  /* 0x0024d80001097983 */ /* 0x001ea20000300800 */
[----:B------:R-:W-:-:S02]  /*8c200*/  IMAD R26, R28, 0xaa, RZ ;  /* 0x000000aa1c1a7824 */ /* 0x000fc400078e02ff */
[----:B------:R-:W-:-:S03]  /*8c210*/  IMAD R11, R28, 0x55, RZ ;  /* 0x000000551c0b7824 */ /* 0x000fc600078e02ff */
[----:B------:R-:W-:Y:S01]  /*8c220*/  IADD3 R22, P6, R26, R2, RZ ;  /* 0x000000021a167210 */ /* 0x000fe20007fde0ff */
[----:B------:R-:W-:-:S03]  /*8c230*/  IMAD R10, R28, 0x154, RZ ;  /* 0x000001541c0a7824 */ /* 0x000fc600078e02ff */
[----:B------:R-:W-:Y:S01]  /*8c240*/  LEA.HI.X.SX32 R23, R11, R3, 0x1, P6 ;  /* 0x000000030b177211 */ /* 0x000fe200030f0eff */
[----:B------:R-:W-:Y:S01]  /*8c250*/  IMAD R4, R28, 0x2ca, RZ ;  /* 0x000002ca1c047824 */ /* 0x000fe200078e02ff */
[----:B------:R-:W-:-:S03]  /*8c260*/  IADD3 R8, P5, R10, R2, RZ ;  /* 0x000000020a087210 */ /* 0x000fc60007fbe0ff */
[----:B------:R0:W-:Y:S02]  /*8c270*/  STL.64 [R1+0xc88], R22 ;  /* 0x000c881601007387 */ /* 0x0001e40000100a00 */
[----:B------:R-:W-:Y:S01]  /*8c280*/  STL [R1+0xad0], R8 ;  /* 0x000ad00801007387 */ /* 0x000fe20000100800 */
[----:B0-----:R-:W-:Y:S01]  /*8c290*/  IADD3 R22, P6, R5, R2, RZ ;  /* 0x0000000205167210 */ /* 0x001fe20007fde0ff */
[----:B------:R-:W-:-:S05]  /*8c2a0*/  IMAD R5, R28, 0x2f2, RZ ;  /* 0x000002f21c057824 */ /* 0x000fca00078e02ff */
[----:B------:R0:W-:Y:S02]  /*8c2b0*/  STL.64 [R1+0x24b0], R4 ;  /* 0x0024b00401007387 */ /* 0x0001e40000100a00 */
[----:B0-----:R-:W-:Y:S01]  /*8c2c0*/  MOV R4, R8 ;  /* 0x0000000800047202 */ /* 0x001fe20000000f00 */
[----:B--2---:R-:W-:Y:S02]  /*8c2d0*/  IMAD.MOV.U32 R5, RZ, RZ, R9 ;  /* 0x000000ffff057224 */ /* 0x004fe400078e0009 */
[----:B------:R-:W2:Y:S01]  /*8c2e0*/  LDL.LU.64 R8, [R1+0x24d0] ;  /* 0x0024d00001087983 */ /* 0x000ea20000300a00 */
[----:B------:R-:W-:Y:S01]  /*8c2f0*/  IMAD R27, R28, 0x2aa, RZ ;  /* 0x000002aa1c1b7824 */ /* 0x000fe200078e02ff */
[-C--:B------:R-:W-:Y:S02]  /*8c300*/  LEA.HI.X.SX32 R5, R26, R3.reuse, 0x1, P5 ;  /* 0x000000031a057211 */ /* 0x080fe400028f0eff */
[----:B------:R-:W-:Y:S01]  /*8c310*/  LEA.HI.X.SX32 R23, R10, R3, 0x1, P6 ;  /* 0x000000030a177211 */ /* 0x000fe200030f0eff */
[----:B------:R-:W-:-:S02]  /*8c320*/  IMAD R11, R28, 0x156, RZ ;  /* 0x000001561c0b7824 */ /* 0x000fc400078e02ff */
[C---:B------:R-:W-:Y:S01]  /*8c330*/  IMAD R26, R28.reuse, 0x155, RZ ;  /* 0x000001551c1a7824 */ /* 0x040fe200078e02ff */
[----:B------:R-:W-:Y:S01]  /*8c340*/  IADD3 R4, P5, R27, R2, RZ ;  /* 0x000000021b047210 */ /* 0x000fe20007fbe0ff */
[----:B------:R0:W-:Y:S01]  /*8c350*/  STL [R1+0xad4], R5 ;  /* 0x000ad40501007387 */ /* 0x0001e20000100800 */
[----:B------:R1:W-:Y:S02]  /*8c360*/  STL.64 [R1+0x1178], R22 ;  /* 0x0011781601007387 */ /* 0x0003e40000100a00 */
[C---:B------:R-:W-:Y:S02]  /*8c370*/  IMAD R10, R28.reuse, 0xab, RZ ;  /* 0x000000ab1c0a7824 */ /* 0x040fe400078e02ff */
[C---:B------:R-:W-:Y:S02]  /*8c380*/  IMAD R27, R28.reuse, 0x2ac, RZ ;  /* 0x000002ac1c1b7824 */ /* 0x040fe400078e02ff */
[----:B------:R-:W-:Y:S01]  /*8c390*/  IMAD R7, R28, 0x2ae, RZ ;  /* 0x000002ae1c077824 */ /* 0x000fe200078e02ff */
[----:B0-----:R-:W-:-:S02]  /*8c3a0*/  LEA.HI.X.SX32 R5, R26, R3, 0x1, P5 ;  /* 0x000000031a057211 */ /* 0x001fc400028f0eff */
[----:B-1----:R-:W-:-:S04]  /*8c3b0*/  IADD3 R22, P6, R11, R2, RZ ;  /* 0x000000020b167210 */ /* 0x002fc80007fde0ff */
[----:B------:R-:W-:Y:S01]  /*8c3c0*/  LEA.HI.X.SX32 R23, R10, R3, 0x1, P6 ;  /* 0x000000030a177211 */ /* 0x000fe200030f0eff */
[----:B------:R0:W-:Y:S01]  /*8c3d0*/  STL.64 [R1+0x1170], R4 ;  /* 0x0011700401007387 */ /* 0x0001e20000100a00 */
[----:B------:R-:W-:-:S03]  /*8c3e0*/  IMAD R6, R28, 0x2c8, RZ ;  /* 0x000002c81c067824 */ /* 0x000fc600078e02ff */
[----:B------:R1:W-:Y:S01]  /*8c3f0*/  STL.64 [R1+0xac8], R22 ;  /* 0x000ac81601007387 */ /* 0x0003e20000100a00 */
[C---:B------:R-:W-:Y:S01]  /*8c400*/  IMAD R10, R28.reuse, 0x56, RZ ;  /* 0x000000561c0a7824 */ /* 0x040fe200078e02ff */
[-C--:B0-----:R-:W-:Y:S02]  /*8c410*/  IADD3 R4, P5, R27, R2.reuse, RZ ;  /* 0x000000021b047210 */ /* 0x081fe40007fbe0ff */
[----:B-1----:R-:W-:Y:S01]  /*8c420*/  IADD3 R22, P6, R7, R2, RZ ;  /* 0x0000000207167210 */ /* 0x002fe20007fde0ff */
[C---:B------:R-:W-:Y:S01]  /*8c430*/  IMAD R7, R28.reuse, 0x17a, RZ ;  /* 0x0000017a1c077824 */ /* 0x040fe200078e02ff */
[----:B------:R-:W-:Y:S01]  /*8c440*/  LEA.HI.X.SX32 R5, R11, R3, 0x1, P5 ;  /* 0x000000030b057211 */ /* 0x000fe200028f0eff */
[----:B------:R-:W-:-:S03]  /*8c450*/  IMAD R26, R28, 0x2b, RZ ;  /* 0x0000002b1c1a7824 */ /* 0x000fc600078e02ff */
[----:B------:R-:W-:Y:S01]  /*8c460*/  STL.64 [R1+0x24b8], R6 ;  /* 0x0024b80601007387 */ /* 0x000fe20000100a00 */
[----:B------:R0:W-:Y:S02]  /*8c470*/  STL.64 [R1+0x1188], R4 ;  /* 0x0011880401007387 */ /* 0x0001e40000100a00 */
[C---:B------:R-:W-:Y:S02]  /*8c480*/  IMAD R27, R28.reuse, 0x158, RZ ;  /* 0x000001581c1b7824 */ /* 0x040fe400078e02ff */
[----:B------:R-:W-:Y:S01]  /*8c490*/  IMAD R11, R28, 0x2b0, RZ ;  /* 0x000002b01c0b7824 */ /* 0x000fe200078e02ff */
[----:B0-----:R-:W-:Y:S01]  /*8c4a0*/  IADD3 R4, P5, R10, R2, RZ ;  /* 0x000000020a047210 */ /* 0x001fe20007fbe0ff */
[----:B------:R-:W-:-:S03]  /*8c4b0*/  IMAD R7, R28, 0xac, RZ ;  /* 0x000000ac1c077824 */ /* 0x000fc600078e02ff */
[-C--:B------:R-:W-:Y:S01]  /*8c4c0*/  LEA.HI.X.SX32 R5, R26, R3.reuse, 0x1, P5 ;  /* 0x000000031a057211 */ /* 0x080fe200028f0eff */
[C---:B------:R-:W-:Y:S02]  /*8c4d0*/  IMAD R26, R28.reuse, 0x2b2, RZ ;  /* 0x000002b21c1a7824 */ /* 0x040fe400078e02ff */
[C---:B------:R-:W-:Y:S02]  /*8c4e0*/  IMAD R6, R28.reuse, 0x159, RZ ;  /* 0x000001591c067824 */ /* 0x040fe400078e02ff */
[----:B------:R-:W-:Y:S01]  /*8c4f0*/  IMAD R17, R28, 0x2b6, RZ ;  /* 0x000002b61c117824 */ /* 0x000fe200078e02ff */
[----:B--2---:R-:W-:-:S05]  /*8c500*/  LEA.HI.X.SX32 R23, R9, R3, 0x1, P6 ;  /* 0x0000000309177211 */ /* 0x004fca00030f0eff */
[----:B------:R0:W-:Y:S01]  /*8c510*/  STL.64 [R1+0x11a0], R22 ;  /* 0x0011a01601007387 */ /* 0x0001e20000100a00 */
[----:B------:R1:W-:Y:S01]  /*8c520*/  STL.64 [R1+0xd80], R4 ;  /* 0x000d800401007387 */ /* 0x0003e20000100a00 */
[-C--:B0-----:R-:W-:Y:S02]  /*8c530*/  IADD3 R22, P6, R7, R2.reuse, RZ ;  /* 0x0000000207167210 */ /* 0x081fe40007fde0ff */
[-C--:B-1----:R-:W-:Y:S02]  /*8c540*/  IADD3 R4, P5, R27, R2.reuse, RZ ;  /* 0x000000021b047210 */ /* 0x082fe40007fbe0ff */
[-C--:B------:R-:W-:Y:S01]  /*8c550*/  LEA.HI.X.SX32 R23, R10, R3.reuse, 0x1, P6 ;  /* 0x000000030a177211 */ /* 0x080fe200030f0eff */
[----:B------:R-:W-:Y:S01]  /*8c560*/  IADD3 R10, P6, R11, R2, RZ ;  /* 0x000000020b0a7210 */ /* 0x000fe20007fde0ff */
[-C--:B------:R-:W-:Y:S01]  /*8c570*/  LEA.HI.X.SX32 R5, R7, R3.reuse, 0x1, P5 ;  /* 0x0000000307057211 */ /* 0x080fe200028f0eff */
[C---:B------:R-:W-:Y:S02]  /*8c580*/  IMAD R7, R28.reuse, 0x15a, RZ ;  /* 0x0000015a1c077824 */ /* 0x040fe400078e02ff */
[----:B------:R-:W-:Y:S01]  /*8c590*/  LEA.HI.X.SX32 R11, R27, R3, 0x1, P6 ;  /* 0x000000031b0b7211 */ /* 0x000fe200030f0eff */
[----:B------:R0:W-:Y:S01]  /*8c5a0*/  STL.64 [R1+0xc80], R22 ;  /* 0x000c801601007387 */ /* 0x0001e20000100a00 */
[----:B------:R-:W-:-:S03]  /*8c5b0*/  IMAD R27, R28, 0xad, RZ ;  /* 0x000000ad1c1b7824 */ /* 0x000fc600078e02ff */
[----:B0-----:R-:W2:Y:S01]  /*8c5c0*/  LDL.LU.64 R22, [R1+0x24c8] ;  /* 0x0024c80001167983 */ /* 0x001ea20000300a00 */
[----:B------:R0:W-:Y:S02]  /*8c5d0*/  STL.64 [R1+0xac0], R4 ;  /* 0x000ac00401007387 */ /* 0x0001e40000100a00 */
[----:B------:R1:W-:Y:S01]  /*8c5e0*/  STL.64 [R1+0x1198], R10 ;  /* 0x0011980a01007387 */ /* 0x0003e20000100a00 */
[-C--:B0-----:R-:W-:Y:S02]  /*8c5f0*/  IADD3 R4, P5, R26, R2.reuse, RZ ;  /* 0x000000021a047210 */ /* 0x081fe40007fbe0ff */
[----:B-1----:R-:W-:Y:S01]  /*8c600*/  IADD3 R10, P6, R7, R2, RZ ;  /* 0x00000002070a7210 */ /* 0x002fe20007fde0ff */
[----:B------:R-:W-:Y:S01]  /*8c610*/  IMAD R26, R28, 0x2b4, RZ ;  /* 0x000002b41c1a7824 */ /* 0x000fe200078e02ff */
[-C--:B------:R-:W-:Y:S02]  /*8c620*/  LEA.HI.X.SX32 R5, R6, R3.reuse, 0x1, P5 ;  /* 0x0000000306057211 */ /* 0x080fe400028f0eff */
[----:B------:R-:W-:-:S03]  /*8c630*/  LEA.HI.X.SX32 R11, R27, R3, 0x1, P6 ;  /* 0x000000031b0b7211 */ /* 0x000fc600030f0eff */
[----:B------:R0:W-:Y:S02]  /*8c640*/  STL.64 [R1+0x1190], R4 ;  /* 0x0011900401007387 */ /* 0x0001e40000100a00 */
[----:B------:R1:W-:Y:S01]  /*8c650*/  STL.64 [R1+0xab8], R10 ;  /* 0x000ab80a01007387 */ /* 0x0003e20000100a00 */
[-C--:B0-----:R-:W-:Y:S01]  /*8c660*/  IADD3 R4, P5, R26, R2.reuse, RZ ;  /* 0x000000021a047210 */ /* 0x081fe20007fbe0ff */
[----:B------:R-:W-:Y:S01]  /*8c670*/  IMAD R26, R28, 0x15b, RZ ;  /* 0x0000015b1c1a7824 */ /* 0x000fe200078e02ff */
[----:B-1----:R-:W-:Y:S02]  /*8c680*/  IADD3 R10, P6, R17, R2, RZ ;  /* 0x00000002110a7210 */ /* 0x002fe40007fde0ff */
[-C--:B------:R-:W-:Y:S02]  /*8c690*/  LEA.HI.X.SX32 R5, R7, R3.reuse, 0x1, P5 ;  /* 0x0000000307057211 */ /* 0x080fe400028f0eff */
[----:B------:R-:W-:-:S03]  /*8c6a0*/  LEA.HI.X.SX32 R11, R26, R3, 0x1, P6 ;  /* 0x000000031a0b7211 */ /* 0x000fc600030f0eff */
[----:B------:R-:W-:Y:S02]  /*8c6b0*/  STL.64 [R1+0x11a8], R4 ;  /* 0x0011a80401007387 */ /* 0x000fe40000100a00 */
[----:B------:R0:W-:Y:S02]  /*8c6c0*/  STL.64 [R1+0x11c0], R10 ;  /* 0x0011c00a01007387 */ /* 0x0001e40000100a00 */
[----:B0-----:R-:W3:Y:S01]  /*8c6d0*/  LDL.LU.64 R10, [R1+0x24c0] ;  /* 0x0024c000010a7983 */ /* 0x001ee20000300a00 */
[C---:B------:R-:W-:Y:S02]  /*8c6e0*/  IMAD R27, R28.reuse, 0xae, RZ ;  /* 0x000000ae1c1b7824 */ /* 0x040fe400078e02ff */
[C---:B------:R-:W-:Y:S02]  /*8c6f0*/  IMAD R7, R28.reuse, 0x15c, RZ ;  /* 0x0000015c1c077824 */ /* 0x040fe400078e02ff */
[----:B------:R-:W-:Y:S01]  /*8c700*/  IMAD R5, R28, 0x57, RZ ;  /* 0x000000571c057824 */ /* 0x000fe200078e02ff */
[----:B------:R-:W-:-:S02]  /*8c710*/  IADD3 R4, P5, R27, R2, RZ ;  /* 0x000000021b047210 */ /* 0x000fc40007fbe0ff */
[----:B------:R-:W-:Y:S01]  /*8c720*/  IADD3 R6, P6, R7, R2, RZ ;  /* 0x0000000207067210 */ /* 0x000fe20007fde0ff */
[----:B------:R-:W-:Y:S01]  /*8c730*/  IMAD R26, R28, 0x2b8, RZ ;  /* 0x000002b81c1a7824 */ /* 0x000fe200078e02ff */
[-C--:B------:R-:W-:Y:S02]  /*8c740*/  LEA.HI.X.SX32 R5, R5, R3.reuse, 0x1, P5 ;  /* 0x0000000305057211 */ /* 0x080fe400028f0eff */
[----:B------:R-:W-:-:S03]  /*8c750*/  LEA.HI.X.SX32 R7, R27, R3, 0x1, P6 ;  /* 0x000000031b077211 */ /* 0x000fc600030f0eff */
[----:B------:R0:W-:Y:S02]  /*8c760*/  STL.64 [R1+0xc78], R4 ;  /* 0x000c780401007387 */ /* 0x0001e40000100a00 */
[----:B------:R3:W-:Y:S02]  /*8c770*/  STL.64 [R1+0xab0], R6 ;  /* 0x000ab00601007387 */ /* 0x0007e40000100a00 */
[C---:B------:R-:W-:Y:S02]  /*8c780*/  IMAD R27, R28.reuse, 0x15e, RZ ;  /* 0x0000015e1c1b7824 */ /* 0x040fe400078e02ff */
[----:B0-----:R-:W-:Y:S01]  /*8c790*/  IMAD R5, R28, 0x15c, RZ ;  /* 0x0000015c1c057824 */ /* 0x001fe200078e02ff */
[----:B------:R-:W-:Y:S01]  /*8c7a0*/  IADD3 R4, P5, R26, R2, RZ ;  /* 0x000000021a047210 */ /* 0x000fe20007fbe0ff */
[----:B------:R-:W-:-:S03]  /*8c7b0*/  IMAD R26, R28, 0x15d, RZ ;  /* 0x0000015d1c1a7824 */ /* 0x000fc600078e02ff */
[----:B------:R-:W-:Y:S01]  /*8c7c0*/  LEA.HI.X.SX32 R5, R5, R3, 0x1, P5 ;  /* 0x0000000305057211 */ /* 0x000fe200028f0eff */
[C---:B------:R-:W-:Y:S02]  /*8c7d0*/  IMAD R0, R28.reuse, 0x16, RZ ;  /* 0x000000161c007824 */ /* 0x040fe400078e02ff */
[C---:B------:R-:W-:Y:S02]  /*8c7e0*/  IMAD R20, R28.reuse, 0xb0, RZ ;  /* 0x000000b01c147824 */ /* 0x040fe400078e02ff */
[C---:B------:R-:W-:Y:S02]  /*8c7f0*/  IMAD R24, R28.reuse, 0x160, RZ ;  /* 0x000001601c187824 */ /* 0x040fe400078e02ff */
[----:B------:R-:W-:Y:S01]  /*8c800*/  IMAD R25, R28, 0x162, RZ ;  /* 0x000001621c197824 */ /* 0x000fe200078e02ff */
[----:B---3--:R-:W-:Y:S01]  /*8c810*/  IADD3 R6, P6, R10, R2, RZ ;  /* 0x000000020a067210 */ /* 0x008fe20007fde0ff */
[----:B------:R-:W-:-:S03]  /*8c820*/  IMAD R10, R28, 0x17c, RZ ;  /* 0x0000017c1c0a7824 */ /* 0x000fc600078e02ff */
[----:B------:R-:W-:Y:S02]  /*8c830*/  LEA.HI.X.SX32 R7, R26, R3, 0x1, P6 ;  /* 0x000000031a077211 */ /* 0x000fe400030f0eff */
[----:B------:R0:W-:Y:S01]  /*8c840*/  STL.64 [R1+0x2498], R10 ;  /* 0x0024980a01007387 */ /* 0x0001e20000100a00 */
[----:B------:R1:W-:Y:S02]  /*8c850*/  STL.64 [R1+0x11b8], R4 ;  /* 0x0011b80401007387 */ /* 0x0003e40000100a00 */
[----:B------:R3:W-:Y:S02]  /*8c860*/  STL.64 [R1+0x11b0], R6 ;  /* 0x0011b00601007387 */ /* 0x0007e40000100a00 */
[C---:B------:R-:W-:Y:S02]  /*8c870*/  IMAD R26, R28.reuse, 0x2be, RZ ;  /* 0x000002be1c1a7824 */ /* 0x040fe400078e02ff */
[----:B0-----:R-:W-:Y:S01]  /*8c880*/  IMAD R10, R28, 0xaf, RZ ;  /* 0x000000af1c0a7824 */ /* 0x001fe200078e02ff */
[----:B-1----:R-:W-:-:S02]  /*8c890*/  IADD3 R4, P5, R27, R2, RZ ;  /* 0x000000021b047210 */ /* 0x002fc40007fbe0ff */
[----:B---3--:R-:W-:Y:S01]  /*8c8a0*/  IADD3 R6, P6, R8, R2, RZ ;  /* 0x0000000208067210 */ /* 0x008fe20007fde0ff */
[----:B------:R-:W-:Y:S01]  /*8c8b0*/  IMAD R8, R28, 0x2f8, RZ ;  /* 0x000002f81c087824 */ /* 0x000fe200078e02ff */
[----:B------:R-:W-:-:S04]  /*8c8c0*/  LEA.HI.X.SX32 R5, R10, R3, 0x1, P5 ;  /* 0x000000030a057211 */ /* 0x000fc800028f0eff */
[----:B------:R-:W-:Y:S01]  /*8c8d0*/  STL [R1+0x2490], R8 ;  /* 0x0024900801007387 */ /* 0x000fe20000100800 */
[----:B------:R0:W-:Y:S01]  /*8c8e0*/  STL.64 [R1+0xaa8], R4 ;  /* 0x000aa80401007387 */ /* 0x0001e20000100a00 */
[-C--:B------:R-:W-:Y:S01]  /*8c8f0*/  LEA.HI.X.SX32 R7, R27, R3.reuse, 0x1, P6 ;  /* 0x000000031b077211 */ /* 0x080fe200030f0eff */
[----:B------:R-:W-:Y:S01]  /*8c900*/  IMAD R27, R28, 0xb, RZ ;  /* 0x0000000b1c1b7824 */ /* 0x000fe200078e02ff */
[----:B0-----:R-:W-:Y:S01]  /*8c910*/  IADD3 R4, P5, R26, R2, RZ ;  /* 0x000000021a047210 */ /* 0x001fe20007fbe0ff */
[----:B------:R-:W-:Y:S02]  /*8c920*/  IMAD R26, R28, 0x15f, RZ ;  /* 0x0000015f1c1a7824 */ /* 0x000fe400078e02ff */
[----:B------:R0:W-:Y:S03]  /*8c930*/  STL.64 [R1+0x11c8], R6 ;  /* 0x0011c80601007387 */ /* 0x0001e60000100a00 */
[----:B------:R-:W-:-:S05]  /*8c940*/  LEA.HI.X.SX32 R5, R26, R3, 0x1, P5 ;  /* 0x000000031a057211 */ /* 0x000fca00028f0eff */
[----:B------:R1:W-:Y:S01]  /*8c950*/  STL.64 [R1+0x11e0], R4 ;  /* 0x0011e00401007387 */ /* 0x0003e20000100a00 */
[----:B0-----:R-:W-:-:S04]  /*8c960*/  IADD3 R6, P6, R0, R2, RZ ;  /* 0x0000000200067210 */ /* 0x001fc80007fde0ff */
[----:B------:R-:W-:Y:S02]  /*8c970*/  LEA.HI.X.SX32 R7, R27, R3, 0x1, P6 ;  /* 0x000000031b077211 */ /* 0x000fe400030f0eff */
[----:B-1----:R-:W-:-:S03]  /*8c980*/  IADD3 R4, P5, R19, R2, RZ ;  /* 0x0000000213047210 */ /* 0x002fc60007fbe0ff */
[----:B------:R2:W-:Y:S01]  /*8c990*/  STL.64 [R1+0xe20], R6 ;  /* 0x000e200601007387 */ /* 0x0005e20000100a00 */
[----:B------:R-:W-:-:S05]  /*8c9a0*/  LEA.HI.X.SX32 R5, R0, R3, 0x1, P5 ;  /* 0x0000000300057211 */ /* 0x000fca00028f0eff */
[----:B------:R0:W-:Y:S01]  /*8c9b0*/  STL.64 [R1+0xde8], R4 ;  /* 0x000de80401007387 */ /* 0x0001e20000100a00 */
[----:B--2---:R-:W-:-:S04]  /*8c9c0*/  IADD3 R6, P6, R23, R2, RZ ;  /* 0x0000000217067210 */ /* 0x004fc80007fde0ff */
[----:B------:R-:W-:Y:S02]  /*8c9d0*/  LEA.HI.X.SX32 R7, R19, R3, 0x1, P6 ;  /* 0x0000000313077211 */ /* 0x000fe400030f0eff */
[----:B0-----:R-:W-:-:S03]  /*8c9e0*/  IADD3 R4, P5, R20, R2, RZ ;  /* 0x0000000214047210 */ /* 0x001fc60007fbe0ff */
[----:B------:R0:W-:Y:S01]  /*8c9f0*/  STL.64 [R1+0xd78], R6 ;  /* 0x000d780601007387 */ /* 0x0001e20000100a00 */
[C---:B------:R-:W-:Y:S01]  /*8ca00*/  IMAD R26, R28.reuse, 0x2c0, RZ ;  /* 0x000002c01c1a7824 */ /* 0x040fe200078e02ff */
        /* <DEDUP_REMOVED lines=8> */
[----:B------:R-:W-:Y:S01]  /*8ca90*/  LEA.HI.X.SX32 R5, R24, R3, 0x1, P5 ;  /* 0x0000000318057211 */ /* 0x000fe200028f0eff */
[----:B------:R-:W-:-:S04]  /*8caa0*/  IMAD R8, R28, 0xb1, RZ ;  /* 0x000000b11c087824 */ /* 0x000fc800078e02ff */
[----:B------:R1:W-:Y:S01]  /*8cab0*/  STL.64 [R1+0x11d8], R4 ;  /* 0x0011d80401007387 */ /* 0x0003e20000100a00 */
[----:B0-----:R-:W-:Y:S01]  /*8cac0*/  IADD3 R6, P6, R27, R2, RZ ;  /* 0x000000021b067210 */ /* 0x001fe20007fde0ff */
[----:B------:R-:W-:-:S03]  /*8cad0*/  IMAD R27, R28, 0x2c4, RZ ;  /* 0x000002c41c1b7824 */ /* 0x000fc600078e02ff */
[-C--:B------:R-:W-:Y:S02]  /*8cae0*/  LEA.HI.X.SX32 R7, R26, R3.reuse, 0x1, P6 ;  /* 0x000000031a077211 */ /* 0x080fe400030f0eff */
[-C--:B------:R-:W-:Y:S02]  /*8caf0*/  IADD3 R26, P6, R27, R2.reuse, RZ ;  /* 0x000000021b1a7210 */ /* 0x080fe40007fde0ff */
[C---:B-1----:R-:W-:Y:S01]  /*8cb00*/  IADD3 R4, P5, R25.reuse, R2, RZ ;  /* 0x0000000219047210 */ /* 0x042fe20007fbe0ff */
[----:B------:R0:W-:Y:S01]  /*8cb10*/  STL.64 [R1+0x11d0], R6 ;  /* 0x0011d00601007387 */ /* 0x0001e20000100a00 */
[-C--:B------:R-:W-:Y:S02]  /*8cb20*/  LEA.HI.X.SX32 R27, R25, R3.reuse, 0x1, P6 ;  /* 0x00000003191b7211 */ /* 0x080fe400030f0eff */
[----:B------:R-:W-:Y:S01]  /*8cb30*/  LEA.HI.X.SX32 R5, R8, R3, 0x1, P5 ;  /* 0x0000000308057211 */ /* 0x000fe200028f0eff */
[----:B0-----:R-:W2:Y:S04]  /*8cb40*/  LDL.LU.64 R6, [R1+0x24b8] ;  /* 0x0024b80001067983 */ /* 0x001ea80000300a00 */
[----:B------:R0:W-:Y:S02]  /*8cb50*/  STL.64 [R1+0xa98], R4 ;  /* 0x000a980401007387 */ /* 0x0001e40000100a00 */
[----:B0-----:R-:W3:Y:S01]  /*8cb60*/  LDL.LU.64 R4, [R1+0x24b0] ;  /* 0x0024b00001047983 */ /* 0x001ee20000300a00 */
[----:B------:R0:W-:Y:S03]  /*8cb70*/  STL.64 [R1+0x11e8], R26 ;  /* 0x0011e81a01007387 */ /* 0x0001e60000100a00 */
[----:B0-----:R-:W4:Y:S01]  /*8cb80*/  LDL.LU.64 R26, [R1+0x24a8] ;  /* 0x0024a800011a7983 */ /* 0x001f220000300a00 */
[----:B------:R-:W-:-:S02]  /*8cb90*/  IMAD R10, R28, 0x2c6, RZ ;  /* 0x000002c61c0a7824 */ /* 0x000fc400078e02ff */
[----:B------:R-:W-:-:S03]  /*8cba0*/  IMAD R19, R28, 0x163, RZ ;  /* 0x000001631c137824 */ /* 0x000fc600078e02ff */
[----:B------:R-:W-:Y:S01]  /*8cbb0*/  IADD3 R10, P5, R10, R2, RZ ;  /* 0x000000020a0a7210 */ /* 0x000fe20007fbe0ff */
[----:B------:R-:W-:-:S03]  /*8cbc0*/  IMAD R8, R28, 0x59, RZ ;  /* 0x000000591c087824 */ /* 0x000fc600078e02ff */
[----:B------:R-:W-:Y:S01]  /*8cbd0*/  MOV R24, R10 ;  /* 0x0000000a00187202 */ /* 0x000fe20000000f00 */
[----:B------:R4:W-:Y:S01]  /*8cbe0*/  STL [R1+0x1200], R10 ;  /* 0x0012000a01007387 */ /* 0x0009e20000100800 */
[----:B------:R-:W-:Y:S01]  /*8cbf0*/  MOV R25, R11 ;  /* 0x0000000b00197202 */ /* 0x000fe20000000f00 */
[----:B------:R-:W-:-:S05]  /*8cc00*/  LEA.HI.X.SX32 R25, R19, R3, 0x1, P5 ;  /* 0x0000000313197211 */ /* 0x000fca00028f0eff */
[----:B------:R0:W-:Y:S01]  /*8cc10*/  STL [R1+0x1204], R25 ;  /* 0x0012041901007387 */ /* 0x0001e20000100800 */
[C---:B------:R-:W-:Y:S02]  /*8cc20*/  IMAD R29, R28.reuse, 0x166, RZ ;  /* 0x000001661c1d7824 */ /* 0x040fe400078e02ff */
[C---:B------:R-:W-:Y:S02]  /*8cc30*/  IMAD R23, R28.reuse, 0x5a, RZ ;  /* 0x0000005a1c177824 */ /* 0x040fe400078e02ff */
[----:B------:R-:W-:Y:S01]  /*8cc40*/  IMAD R20, R28, 0xc, RZ ;  /* 0x0000000c1c147824 */ /* 0x000fe200078e02ff */
[----:B----4-:R-:W-:-:S04]  /*8cc50*/  IADD3 R10, P6, R26, R2, RZ ;  /* 0x000000021a0a7210 */ /* 0x010fc80007fde0ff */
[----:B------:R-:W-:Y:S02]  /*8cc60*/  LEA.HI.X.SX32 R11, R8, R3, 0x1, P6 ;  /* 0x00000003080b7211 */ /* 0x000fe400030f0eff */
[----:B------:R-:W-:-:S03]  /*8cc70*/  IADD3 R24, P5, R27, R2, RZ ;  /* 0x000000021b187210 */ /* 0x000fc60007fbe0ff */
[----:B------:R2:W-:Y:S01]  /*8cc80*/  STL.64 [R1+0xc68], R10 ;  /* 0x000c680a01007387 */ /* 0x0005e20000100a00 */
[----:B0-----:R-:W-:Y:S02]  /*8cc90*/  LEA.HI.X.SX32 R25, R26, R3, 0x1, P5 ;  /* 0x000000031a197211 */ /* 0x001fe400028f0eff */
[----:B--2---:R-:W-:Y:S01]  /*8cca0*/  IADD3 R10, P6, R6, R2, RZ ;  /* 0x00000002060a7210 */ /* 0x004fe20007fde0ff */
[----:B------:R-:W-:-:S03]  /*8ccb0*/  IMAD R6, R28, 0x2fe, RZ ;  /* 0x000002fe1c067824 */ /* 0x000fc600078e02ff */
[----:B------:R-:W-:Y:S02]  /*8ccc0*/  LEA.HI.X.SX32 R11, R27, R3, 0x1, P6 ;  /* 0x000000031b0b7211 */ /* 0x000fe400030f0eff */
[----:B------:R0:W-:Y:S01]  /*8ccd0*/  STL.64 [R1+0x24a0], R6 ;  /* 0x0024a00601007387 */ /* 0x0001e20000100a00 */
[----:B------:R3:W-:Y:S02]  /*8cce0*/  STL.64 [R1+0xa90], R24 ;  /* 0x000a901801007387 */ /* 0x0007e40000100a00 */
[----:B------:R1:W-:Y:S02]  /*8ccf0*/  STL.64 [R1+0x11f8], R10 ;  /* 0x0011f80a01007387 */ /* 0x0003e40000100a00 */
[----:B------:R-:W-:Y:S01]  /*8cd00*/  IMAD R8, R28, 0x2cc, RZ ;  /* 0x000002cc1c087824 */ /* 0x000fe200078e02ff */
[-C--:B0-----:R-:W-:Y:S02]  /*8cd10*/  IADD3 R6, P6, R29, R2.reuse, RZ ;  /* 0x000000021d067210 */ /* 0x081fe40007fde0ff */
[----:B---3--:R-:W-:Y:S01]  /*8cd20*/  IADD3 R24, P5, R4, R2, RZ ;  /* 0x0000000204187210 */ /* 0x008fe20007fbe0ff */
[----:B-1----:R-:W-:-:S02]  /*8cd30*/  IMAD R11, R28, 0x165, RZ ;  /* 0x000001651c0b7824 */ /* 0x002fc400078e02ff */
[----:B------:R-:W-:-:S03]  /*8cd40*/  IMAD R10, R28, 0xb3, RZ ;  /* 0x000000b31c0a7824 */ /* 0x000fc600078e02ff */
[-C--:B------:R-:W-:Y:S02]  /*8cd50*/  LEA.HI.X.SX32 R25, R11, R3.reuse, 0x1, P5 ;  /* 0x000000030b197211 */ /* 0x080fe400028f0eff */
[-C--:B------:R-:W-:Y:S01]  /*8cd60*/  LEA.HI.X.SX32 R7, R10, R3.reuse, 0x1, P6 ;  /* 0x000000030a077211 */ /* 0x080fe200030f0eff */
[----:B------:R-:W-:Y:S02]  /*8cd70*/  IMAD R11, R28, 0x2ce, RZ ;  /* 0x000002ce1c0b7824 */ /* 0x000fe400078e02ff */
[----:B------:R0:W-:Y:S02]  /*8cd80*/  STL.64 [R1+0x11f0], R24 ;  /* 0x0011f01801007387 */ /* 0x0001e40000100a00 */
[----:B------:R1:W-:Y:S01]  /*8cd90*/  STL.64 [R1+0xa88], R6 ;  /* 0x000a880601007387 */ /* 0x0003e20000100a00 */
[-C--:B0-----:R-:W-:Y:S02]  /*8cda0*/  IADD3 R24, P5, R8, R2.reuse, RZ ;  /* 0x0000000208187210 */ /* 0x081fe40007fbe0ff */
[----:B-1----:R-:W-:Y:S01]  /*8cdb0*/  IADD3 R6, P6, R11, R2, RZ ;  /* 0x000000020b067210 */ /* 0x002fe20007fde0ff */
[C---:B------:R-:W-:Y:S01]  /*8cdc0*/  IMAD R11, R28.reuse, 0x167, RZ ;  /* 0x000001671c0b7824 */ /* 0x040fe200078e02ff */
[----:B------:R-:W-:Y:S01]  /*8cdd0*/  LEA.HI.X.SX32 R25, R29, R3, 0x1, P5 ;  /* 0x000000031d197211 */ /* 0x000fe200028f0eff */
[----:B------:R-:W-:-:S03]  /*8cde0*/  IMAD R8, R28, 0xb4, RZ ;  /* 0x000000b41c087824 */ /* 0x000fc600078e02ff */
[----:B------:R-:W-:Y:S01]  /*8cdf0*/  LEA.HI.X.SX32 R7, R11, R3, 0x1, P6 ;  /* 0x000000030b077211 */ /* 0x000fe200030f0eff */
[----:B------:R0:W-:Y:S04]  /*8ce00*/  STL.64 [R1+0x1208], R24 ;  /* 0x0012081801007387 */ /* 0x0001e80000100a00 */
[----:B------:R1:W-:Y:S02]  /*8ce10*/  STL.64 [R1+0x1220], R6 ;  /* 0x0012200601007387 */ /* 0x0003e40000100a00 */
[C---:B------:R-:W-:Y:S02]  /*8ce20*/  IMAD R26, R28.reuse, 0x2d, RZ ;  /* 0x0000002d1c1a7824 */ /* 0x040fe400078e02ff */
[C---:B------:R-:W-:Y:S01]  /*8ce30*/  IMAD R11, R28.reuse, 0x168, RZ ;  /* 0x000001681c0b7824 */ /* 0x040fe200078e02ff */
[----:B------:R2:W-:Y:S01]  /*8ce40*/  STL.64 [R1+0x2488], R20 ;  /* 0x0024881401007387 */ /* 0x0005e20000100a00 */
[----:B------:R-:W-:Y:S01]  /*8ce50*/  IMAD R10, R28, 0x2d0, RZ ;  /* 0x000002d01c0a7824 */ /* 0x000fe200078e02ff */
[----:B0-----:R-:W-:-:S02]  /*8ce60*/  IADD3 R24, P5, R23, R2, RZ ;  /* 0x0000000217187210 */ /* 0x001fc40007fbe0ff */
[-C--:B-1----:R-:W-:Y:S02]  /*8ce70*/  IADD3 R6, P6, R8, R2.reuse, RZ ;  /* 0x0000000208067210 */ /* 0x082fe40007fde0ff */
[-C--:B------:R-:W-:Y:S02]  /*8ce80*/  LEA.HI.X.SX32 R25, R26, R3.reuse, 0x1, P5 ;  /* 0x000000031a197211 */ /* 0x080fe400028f0eff */
[----:B------:R-:W-:Y:S01]  /*8ce90*/  LEA.HI.X.SX32 R7, R23, R3, 0x1, P6 ;  /* 0x0000000317077211 */ /* 0x000fe200030f0eff */
[----:B--2---:R-:W-:-:S04]  /*8cea0*/  IADD3 R20, P5, R11, R2, RZ ;  /* 0x000000020b147210 */ /* 0x004fc80007fbe0ff */
[----:B------:R0:W-:Y:S01]  /*8ceb0*/  STL.64 [R1+0xc60], R6 ;  /* 0x000c600601007387 */ /* 0x0001e20000100a00 */
[----:B------:R-:W-:Y:S01]  /*8cec0*/  LEA.HI.X.SX32 R21, R8, R3, 0x1, P5 ;  /* 0x0000000308157211 */ /* 0x000fe200028f0eff */
[----:B------:R-:W-:Y:S02]  /*8ced0*/  STL.64 [R1+0xd70], R24 ;  /* 0x000d701801007387 */ /* 0x000fe40000100a00 */
[C---:B------:R-:W-:Y:S02]  /*8cee0*/  IMAD R8, R28.reuse, 0x16a, RZ ;  /* 0x0000016a1c087824 */ /* 0x040fe400078e02ff */
[----:B------:R-:W-:Y:S01]  /*8cef0*/  IMAD R26, R28, 0x169, RZ ;  /* 0x000001691c1a7824 */ /* 0x000fe200078e02ff */
[----:B------:R1:W-:Y:S01]  /*8cf00*/  STL.64 [R1+0xa80], R20 ;  /* 0x000a801401007387 */ /* 0x0003e20000100a00 */
[----:B0-----:R-:W-:Y:S01]  /*8cf10*/  IADD3 R6, P6, R10, R2, RZ ;  /* 0x000000020a067210 */ /* 0x001fe20007fde0ff */
[----:B------:R-:W-:-:S03]  /*8cf20*/  IMAD R10, R28, 0x2d2, RZ ;  /* 0x000002d21c0a7824 */ /* 0x000fc600078e02ff */
[-C--:B------:R-:W-:Y:S02]  /*8cf30*/  LEA.HI.X.SX32 R7, R11, R3.reuse, 0x1, P6 ;  /* 0x000000030b077211 */ /* 0x080fe400030f0eff */
[-C--:B-1----:R-:W-:Y:S01]  /*8cf40*/  IADD3 R20, P5, R10, R2.reuse, RZ ;  /* 0x000000020a147210 */ /* 0x082fe20007fbe0ff */
[C---:B------:R-:W-:Y:S02]  /*8cf50*/  IMAD R23, R28.reuse, 0x30, RZ ;  /* 0x000000301c177824 */ /* 0x040fe400078e02ff */
[----:B------:R-:W-:Y:S01]  /*8cf60*/  IMAD R10, R28, 0xb5, RZ ;  /* 0x000000b51c0a7824 */ /* 0x000fe200078e02ff */
[----:B------:R0:W-:Y:S01]  /*8cf70*/  STL.64 [R1+0x1218], R6 ;  /* 0x0012180601007387 */ /* 0x0001e20000100a00 */
[----:B------:R-:W-:Y:S01]  /*8cf80*/  LEA.HI.X.SX32 R21, R26, R3, 0x1, P5 ;  /* 0x000000031a157211 */ /* 0x000fe200028f0eff */
[C---:B------:R-:W-:Y:S02]  /*8cf90*/  IMAD R25, R28.reuse, 0x2d4, RZ ;  /* 0x000002d41c197824 */ /* 0x040fe400078e02ff */
[----:B------:R-:W-:Y:S02]  /*8cfa0*/  STL.64 [R1+0x2480], R22 ;  /* 0x0024801601007387 */ /* 0x000fe40000100a00 */
[----:B------:R-:W-:Y:S01]  /*8cfb0*/  IMAD R11, R28, 0x2d6, RZ ;  /* 0x000002d61c0b7824 */ /* 0x000fe200078e02ff */
[----:B------:R1:W-:Y:S01]  /*8cfc0*/  STL.64 [R1+0x1210], R20 ;  /* 0x0012101401007387 */ /* 0x0003e20000100a00 */
[----:B0-----:R-:W-:-:S04]  /*8cfd0*/  IADD3 R6, P6, R8, R2, RZ ;  /* 0x0000000208067210 */ /* 0x001fc80007fde0ff */
[-C--:B------:R-:W-:Y:S02]  /*8cfe0*/  LEA.HI.X.SX32 R7, R10, R3.reuse, 0x1, P6 ;  /* 0x000000030a077211 */ /* 0x080fe400030f0eff */
[-C--:B-1----:R-:W-:Y:S01]  /*8cff0*/  IADD3 R20, P5, R25, R2.reuse, RZ ;  /* 0x0000000219147210 */ /* 0x082fe20007fbe0ff */
[----:B------:R-:W-:Y:S02]  /*8d000*/  IMAD R10, R28, 0x16b, RZ ;  /* 0x0000016b1c0a7824 */ /* 0x000fe400078e02ff */
[----:B------:R0:W-:Y:S01]  /*8d010*/  STL.64 [R1+0xa78], R6 ;  /* 0x000a780601007387 */ /* 0x0001e20000100a00 */
[----:B------:R-:W-:Y:S01]  /*8d020*/  LEA.HI.X.SX32 R21, R8, R3, 0x1, P5 ;  /* 0x0000000308157211 */ /* 0x000fe200028f0eff */
[C---:B------:R-:W-:Y:S02]  /*8d030*/  IMAD R8, R28.reuse, 0x5b, RZ ;  /* 0x0000005b1c087824 */ /* 0x040fe400078e02ff */
[C---:B------:R-:W-:Y:S02]  /*8d040*/  IMAD R27, R28.reuse, 0x16c, RZ ;  /* 0x0000016c1c1b7824 */ /* 0x040fe400078e02ff */
[----:B------:R1:W-:Y:S01]  /*8d050*/  STL.64 [R1+0x1228], R20 ;  /* 0x0012281401007387 */ /* 0x0003e20000100a00 */
[----:B0-----:R-:W-:Y:S01]  /*8d060*/  IADD3 R6, P6, R11, R2, RZ ;  /* 0x000000020b067210 */ /* 0x001fe20007fde0ff */
[----:B------:R-:W-:-:S03]  /*8d070*/  IMAD R11, R28, 0xb6, RZ ;  /* 0x000000b61c0b7824 */ /* 0x000fc600078e02ff */
[-C--:B------:R-:W-:Y:S02]  /*8d080*/  LEA.HI.X.SX32 R7, R10, R3.reuse, 0x1, P6 ;  /* 0x000000030a077211 */ /* 0x080fe400030f0eff */
[----:B-1----:R-:W-:Y:S01]  /*8d090*/  IADD3 R20, P5, R11, R2, RZ ;  /* 0x000000020b147210 */ /* 0x002fe20007fbe0ff */
[----:B------:R-:W-:Y:S02]  /*8d0a0*/  IMAD R10, R28, 0x2d8, RZ ;  /* 0x000002d81c0a7824 */ /* 0x000fe400078e02ff */
[----:B------:R0:W-:Y:S01]  /*8d0b0*/  STL.64 [R1+0x1240], R6 ;  /* 0x0012400601007387 */ /* 0x0001e20000100a00 */
[----:B------:R-:W-:-:S05]  /*8d0c0*/  LEA.HI.X.SX32 R21, R8, R3, 0x1, P5 ;  /* 0x0000000308157211 */ /* 0x000fca00028f0eff */
[----:B------:R1:W-:Y:S01]  /*8d0d0*/  STL.64 [R1+0xc58], R20 ;  /* 0x000c581401007387 */ /* 0x0003e20000100a00 */
[----:B0-----:R-:W-:-:S04]  /*8d0e0*/  IADD3 R6, P6, R27, R2, RZ ;  /* 0x000000021b067210 */ /* 0x001fc80007fde0ff */
[-C--:B------:R-:W-:Y:S02]  /*8d0f0*/  LEA.HI.X.SX32 R7, R11, R3.reuse, 0x1, P6 ;  /* 0x000000030b077211 */ /* 0x080fe400030f0eff */
[----:B-1----:R-:W-:Y:S01]  /*8d100*/  IADD3 R20, P5, R10, R2, RZ ;  /* 0x000000020a147210 */ /* 0x002fe20007fbe0ff */
[C---:B------:R-:W-:Y:S02]  /*8d110*/  IMAD R10, R28.reuse, 0x2da, RZ ;  /* 0x000002da1c0a7824 */ /* 0x040fe400078e02ff */
[C---:B------:R-:W-:Y:S01]  /*8d120*/  IMAD R8, R28.reuse, 0x16d, RZ ;  /* 0x0000016d1c087824 */ /* 0x040fe200078e02ff */
[----:B------:R0:W-:Y:S01]  /*8d130*/  STL.64 [R1+0xa70], R6 ;  /* 0x000a700601007387 */ /* 0x0001e20000100a00 */
        /* <DEDUP_REMOVED lines=29> */
[----:B------:R-:W-:Y:S02]  /*8d310*/  LEA.HI.X.SX32 R21, R23, R3, 0x1, P5 ;  /* 0x0000000317157211 */ /* 0x000fe400028f0eff */
[----:B-1----:R-:W-:-:S03]  /*8d320*/  IADD3 R6, P6, R8, R2, RZ ;  /* 0x0000000208067210 */ /* 0x002fc60007fde0ff */
[----:B------:R0:W-:Y:S01]  /*8d330*/  STL.64 [R1+0xd68], R20 ;  /* 0x000d681401007387 */ /* 0x0001e20000100a00 */
[----:B------:R-:W-:-:S05]  /*8d340*/  LEA.HI.X.SX32 R7, R27, R3, 0x1, P6 ;  /* 0x000000031b077211 */ /* 0x000fca00030f0eff */
[----:B------:R1:W-:Y:S01]  /*8d350*/  STL.64 [R1+0xc50], R6 ;  /* 0x000c500601007387 */ /* 0x0003e20000100a00 */
[----:B0-----:R-:W-:-:S04]  /*8d360*/  IADD3 R20, P5, R11, R2, RZ ;  /* 0x000000020b147210 */ /* 0x001fc80007fbe0ff */
[-C--:B------:R-:W-:Y:S02]  /*8d370*/  LEA.HI.X.SX32 R21, R8, R3.reuse, 0x1, P5 ;  /* 0x0000000308157211 */ /* 0x080fe400028f0eff */
[-C--:B-1----:R-:W-:Y:S01]  /*8d380*/  IADD3 R6, P6, R10, R2.reuse, RZ ;  /* 0x000000020a067210 */ /* 0x082fe20007fde0ff */
[C---:B------:R-:W-:Y:S02]  /*8d390*/  IMAD R10, R28.reuse, 0x2e2, RZ ;  /* 0x000002e21c0a7824 */ /* 0x040fe400078e02ff */
[----:B------:R-:W-:Y:S01]  /*8d3a0*/  IMAD R8, R28, 0x172, RZ ;  /* 0x000001721c087824 */ /* 0x000fe200078e02ff */
[----:B------:R-:W-:Y:S01]  /*8d3b0*/  LEA.HI.X.SX32 R7, R11, R3, 0x1, P6 ;  /* 0x000000030b077211 */ /* 0x000fe200030f0eff */
[----:B------:R0:W-:Y:S01]  /*8d3c0*/  STL.64 [R1+0xa60], R20 ;  /* 0x000a601401007387 */ /* 0x0001e20000100a00 */
[-C--:B------:R-:W-:Y:S01]  /*8d3d0*/  IADD3 R22, P5, R10, R2.reuse, RZ ;  /* 0x000000020a167210 */ /* 0x080fe20007fbe0ff */
[C---:B------:R-:W-:Y:S02]  /*8d3e0*/  IMAD R10, R28.reuse, 0xb9, RZ ;  /* 0x000000b91c0a7824 */ /* 0x040fe400078e02ff */
[----:B------:R1:W-:Y:S01]  /*8d3f0*/  STL.64 [R1+0x1258], R6 ;  /* 0x0012580601007387 */ /* 0x0003e20000100a00 */
[----:B0-----:R-:W-:Y:S01]  /*8d400*/  IMAD R20, R28, 0x171, RZ ;  /* 0x000001711c147824 */ /* 0x001fe200078e02ff */
[----:B-1----:R-:W-:-:S04]  /*8d410*/  IADD3 R6, P6, R8, R2, RZ ;  /* 0x0000000208067210 */ /* 0x002fc80007fde0ff */
[-C--:B------:R-:W-:Y:S01]  /*8d420*/  LEA.HI.X.SX32 R23, R20, R3.reuse, 0x1, P5 ;  /* 0x0000000314177211 */ /* 0x080fe200028f0eff */
[----:B------:R-:W-:Y:S01]  /*8d430*/  IMAD R21, R28, 0x2e4, RZ ;  /* 0x000002e41c157824 */ /* 0x000fe200078e02ff */
[----:B------:R-:W-:Y:S01]  /*8d440*/  LEA.HI.X.SX32 R7, R10, R3, 0x1, P6 ;  /* 0x000000030a077211 */ /* 0x000fe200030f0eff */
[----:B------:R-:W-:Y:S02]  /*8d450*/  IMAD R11, R28, 0x2e6, RZ ;  /* 0x000002e61c0b7824 */ /* 0x000fe400078e02ff */
[----:B------:R-:W-:Y:S02]  /*8d460*/  STL.64 [R1+0x1250], R22 ;  /* 0x0012501601007387 */ /* 0x000fe40000100a00 */
[----:B------:R0:W-:Y:S01]  /*8d470*/  STL.64 [R1+0xa58], R6 ;  /* 0x000a580601007387 */ /* 0x0001e20000100a00 */
[-C--:B------:R-:W-:Y:S02]  /*8d480*/  IADD3 R20, P5, R21, R2.reuse, RZ ;  /* 0x0000000215147210 */ /* 0x080fe40007fbe0ff */
[----:B------:R-:W-:-:S02]  /*8d490*/  IADD3 R10, P6, R11, R2, RZ ;  /* 0x000000020b0a7210 */ /* 0x000fc40007fde0ff */
[-C--:B------:R-:W-:Y:S01]  /*8d4a0*/  LEA.HI.X.SX32 R21, R8, R3.reuse, 0x1, P5 ;  /* 0x0000000308157211 */ /* 0x080fe200028f0eff */
[C---:B0-----:R-:W-:Y:S02]  /*8d4b0*/  IMAD R7, R28.reuse, 0x173, RZ ;  /* 0x000001731c077824 */ /* 0x041fe400078e02ff */
[C---:B------:R-:W-:Y:S02]  /*8d4c0*/  IMAD R6, R28.reuse, 0xba, RZ ;  /* 0x000000ba1c067824 */ /* 0x040fe400078e02ff */
[----:B------:R-:W-:Y:S01]  /*8d4d0*/  IMAD R8, R28, 0x174, RZ ;  /* 0x000001741c087824 */ /* 0x000fe200078e02ff */
[----:B------:R-:W-:Y:S01]  /*8d4e0*/  LEA.HI.X.SX32 R11, R7, R3, 0x1, P6 ;  /* 0x00000003070b7211 */ /* 0x000fe200030f0eff */
[----:B------:R0:W-:Y:S01]  /*8d4f0*/  STL.64 [R1+0x1270], R20 ;  /* 0x0012701401007387 */ /* 0x0001e20000100a00 */
[----:B------:R-:W-:-:S03]  /*8d500*/  IADD3 R22, P5, R6, R2, RZ ;  /* 0x0000000206167210 */ /* 0x000fc60007fbe0ff */
[----:B------:R1:W-:Y:S01]  /*8d510*/  STL.64 [R1+0x1268], R10 ;  /* 0x0012680a01007387 */ /* 0x0003e20000100a00 */
[----:B------:R-:W-:Y:S01]  /*8d520*/  IMAD R7, R28, 0x2ea, RZ ;  /* 0x000002ea1c077824 */ /* 0x000fe200078e02ff */
        /* <DEDUP_REMOVED lines=10> */
[----:B0-----:R-:W-:-:S04]  /*8d5d0*/  IMAD R20, R28, 0x175, RZ ;  /* 0x000001751c147824 */ /* 0x001fc800078e02ff */
[----:B------:R-:W-:Y:S01]  /*8d5e0*/  STL.64 [R1+0x1280], R10 ;  /* 0x0012800a01007387 */ /* 0x000fe20000100a00 */
[----:B------:R-:W-:-:S05]  /*8d5f0*/  LEA.HI.X.SX32 R7, R20, R3, 0x1, P6 ;  /* 0x0000000314077211 */ /* 0x000fca00030f0eff */
[----:B------:R0:W-:Y:S04]  /*8d600*/  STL.64 [R1+0x1278], R6 ;  /* 0x0012780601007387 */ /* 0x0001e80000100a00 */
[----:B0-----:R-:W2:Y:S01]  /*8d610*/  LDL.LU.64 R6, [R1+0x24a0] ;  /* 0x0024a00001067983 */ /* 0x001ea20000300a00 */
[C---:B------:R-:W-:Y:S02]  /*8d620*/  IMAD R23, R28.reuse, 0x176, RZ ;  /* 0x000001761c177824 */ /* 0x040fe400078e02ff */
[----:B------:R-:W-:-:S03]  /*8d630*/  IMAD R8, R28, 0xbb, RZ ;  /* 0x000000bb1c087824 */ /* 0x000fc600078e02ff */
[----:B------:R-:W-:Y:S01]  /*8d640*/  IADD3 R10, P5, R23, R2, RZ ;  /* 0x00000002170a7210 */ /* 0x000fe20007fbe0ff */
[----:B------:R-:W-:-:S03]  /*8d650*/  IMAD R21, R28, 0x2ec, RZ ;  /* 0x000002ec1c157824 */ /* 0x000fc600078e02ff */
[----:B------:R-:W-:Y:S02]  /*8d660*/  LEA.HI.X.SX32 R11, R8, R3, 0x1, P5 ;  /* 0x00000003080b7211 */ /* 0x000fe400028f0eff */
[----:B------:R-:W-:-:S03]  /*8d670*/  IADD3 R20, P6, R21, R2, RZ ;  /* 0x0000000215147210 */ /* 0x000fc60007fde0ff */
[----:B------:R0:W-:Y:S01]  /*8d680*/  STL.64 [R1+0xa48], R10 ;  /* 0x000a480a01007387 */ /* 0x0001e20000100a00 */
[C---:B------:R-:W-:Y:S01]  /*8d690*/  IMAD R8, R28.reuse, 0x177, RZ ;  /* 0x000001771c087824 */ /* 0x040fe200078e02ff */
[----:B------:R-:W-:Y:S01]  /*8d6a0*/  LEA.HI.X.SX32 R21, R23, R3, 0x1, P6 ;  /* 0x0000000317157211 */ /* 0x000fe200030f0eff */
[C---:B------:R-:W-:Y:S02]  /*8d6b0*/  IMAD R22, R28.reuse, 0x5e, RZ ;  /* 0x0000005e1c167824 */ /* 0x040fe400078e02ff */
[----:B0-----:R-:W-:-:S05]  /*8d6c0*/  IMAD R11, R28, 0x2ee, RZ ;  /* 0x000002ee1c0b7824 */ /* 0x001fca00078e02ff */
[----:B------:R-:W-:Y:S01]  /*8d6d0*/  IADD3 R10, P5, R11, R2, RZ ;  /* 0x000000020b0a7210 */ /* 0x000fe20007fbe0ff */
[----:B------:R0:W-:Y:S01]  /*8d6e0*/  STL.64 [R1+0x1288], R20 ;  /* 0x0012881401007387 */ /* 0x0001e20000100a00 */
[----:B------:R-:W-:Y:S02]  /*8d6f0*/  IMAD R23, R28, 0x2f, RZ ;  /* 0x0000002f1c177824 */ /* 0x000fe400078e02ff */
[----:B------:R-:W-:Y:S01]  /*8d700*/  LEA.HI.X.SX32 R11, R8, R3, 0x1, P5 ;  /* 0x00000003080b7211 */ /* 0x000fe200028f0eff */
[----:B------:R-:W-:-:S04]  /*8d710*/  IMAD R8, R28, 0x178, RZ ;  /* 0x000001781c087824 */ /* 0x000fc800078e02ff */
[----:B------:R1:W-:Y:S01]  /*8d720*/  STL.64 [R1+0x1290], R10 ;  /* 0x0012900a01007387 */ /* 0x0003e20000100a00 */
[----:B0-----:R-:W-:-:S04]  /*8d730*/  IADD3 R20, P6, R22, R2, RZ ;  /* 0x0000000216147210 */ /* 0x001fc80007fde0ff */
[----:B------:R-:W-:Y:S01]  /*8d740*/  LEA.HI.X.SX32 R21, R23, R3, 0x1, P6 ;  /* 0x0000000317157211 */ /* 0x000fe200030f0eff */
[----:B-1----:R-:W-:-:S04]  /*8d750*/  IMAD R11, R28, 0xbc, RZ ;  /* 0x000000bc1c0b7824 */ /* 0x002fc800078e02ff */
[----:B------:R0:W-:Y:S01]  /*8d760*/  STL.64 [R1+0xd60], R20 ;  /* 0x000d601401007387 */ /* 0x0001e20000100a00 */
[----:B------:R-:W-:Y:S01]  /*8d770*/  IMAD R23, R28, 0x2f0, RZ ;  /* 0x000002f01c177824 */ /* 0x000fe200078e02ff */
[----:B------:R-:W-:-:S04]  /*8d780*/  IADD3 R10, P5, R11, R2, RZ ;  /* 0x000000020b0a7210 */ /* 0x000fc80007fbe0ff */
[-C--:B------:R-:W-:Y:S01]  /*8d790*/  LEA.HI.X.SX32 R11, R22, R3.reuse, 0x1, P5 ;  /* 0x00000003160b7211 */ /* 0x080fe200028f0eff */
[----:B0-----:R-:W-:Y:S01]  /*8d7a0*/  IMAD R21, R28, 0xbc, RZ ;  /* 0x000000bc1c157824 */ /* 0x001fe200078e02ff */
[CC--:B------:R-:W-:Y:S02]  /*8d7b0*/  IADD3 R20, P6, R8.reuse, R2.reuse, RZ ;  /* 0x0000000208147210 */ /* 0x0c0fe40007fde0ff */
[-C--:B------:R-:W-:Y:S02]  /*8d7c0*/  IADD3 R22, P5, R23, R2.reuse, RZ ;  /* 0x0000000217167210 */ /* 0x080fe40007fbe0ff */
[-C--:B------:R-:W-:Y:S01]  /*8d7d0*/  LEA.HI.X.SX32 R21, R21, R3.reuse, 0x1, P6 ;  /* 0x0000000315157211 */ /* 0x080fe200030f0eff */
[----:B------:R0:W-:Y:S01]  /*8d7e0*/  STL.64 [R1+0xc40], R10 ;  /* 0x000c400a01007387 */ /* 0x0001e20000100a00 */
[----:B------:R-:W-:Y:S01]  /*8d7f0*/  LEA.HI.X.SX32 R23, R8, R3, 0x1, P5 ;  /* 0x0000000308177211 */ /* 0x000fe200028f0eff */
[C---:B------:R-:W-:Y:S02]  /*8d800*/  IMAD R18, R28.reuse, 0x179, RZ ;  /* 0x000001791c127824 */ /* 0x040fe400078e02ff */
[C---:B------:R-:W-:Y:S01]  /*8d810*/  IMAD R9, R28.reuse, 0x2f4, RZ ;  /* 0x000002f41c097824 */ /* 0x040fe200078e02ff */
[----:B0-----:R-:W3:Y:S01]  /*8d820*/  LDL.LU.64 R10, [R1+0x2498] ;  /* 0x00249800010a7983 */ /* 0x001ee20000300a00 */
[----:B------:R0:W-:Y:S02]  /*8d830*/  STL.64 [R1+0xa40], R20 ;  /* 0x000a401401007387 */ /* 0x0001e40000100a00 */
[----:B------:R1:W-:Y:S01]  /*8d840*/  STL.64 [R1+0x12a8], R22 ;  /* 0x0012a81601007387 */ /* 0x0003e20000100a00 */
[----:B0-----:R-:W-:Y:S01]  /*8d850*/  IADD3 R20, P6, R5, R2, RZ ;  /* 0x0000000205147210 */ /* 0x001fe20007fde0ff */
[----:B-1----:R-:W-:-:S03]  /*8d860*/  IMAD R23, R28, 0xbd, RZ ;  /* 0x000000bd1c177824 */ /* 0x002fc600078e02ff */
[----:B------:R-:W-:Y:S01]  /*8d870*/  LEA.HI.X.SX32 R21, R18, R3, 0x1, P6 ;  /* 0x0000000312157211 */ /* 0x000fe200030f0eff */
[----:B------:R-:W-:-:S04]  /*8d880*/  IADD3 R8, P6, R9, R2, RZ ;  /* 0x0000000209087210 */ /* 0x000fc80007fde0ff */
[----:B------:R0:W-:Y:S01]  /*8d890*/  STL.64 [R1+0x12a0], R20 ;  /* 0x0012a01401007387 */ /* 0x0001e20000100a00 */
[C---:B------:R-:W-:Y:S02]  /*8d8a0*/  IMAD R17, R28.reuse, 0x5f, RZ ;  /* 0x0000005f1c117824 */ /* 0x040fe400078e02ff */
[C---:B0-----:R-:W-:Y:S02]  /*8d8b0*/  IMAD R21, R28.reuse, 0x2f6, RZ ;  /* 0x000002f61c157824 */ /* 0x041fe400078e02ff */
[----:B------:R-:W-:Y:S01]  /*8d8c0*/  IMAD R20, R28, 0xbe, RZ ;  /* 0x000000be1c147824 */ /* 0x000fe200078e02ff */
[C---:B--2---:R-:W-:Y:S02]  /*8d8d0*/  IADD3 R22, P5, R7.reuse, R2, RZ ;  /* 0x0000000207167210 */ /* 0x044fe40007fbe0ff */
[-C--:B------:R-:W-:Y:S02]  /*8d8e0*/  LEA.HI.X.SX32 R9, R7, R3.reuse, 0x1, P6 ;  /* 0x0000000307097211 */ /* 0x080fe400030f0eff */
[----:B------:R-:W-:-:S05]  /*8d8f0*/  LEA.HI.X.SX32 R23, R23, R3, 0x1, P5 ;  /* 0x0000000317177211 */ /* 0x000fca00028f0eff */
[----:B------:R0:W-:Y:S01]  /*8d900*/  STL.64 [R1+0xa38], R22 ;  /* 0x000a381601007387 */ /* 0x0001e20000100a00 */
[----:B------:R1:W-:Y:S01]  /*8d910*/  STL.64 [R1+0x12b0], R8 ;  /* 0x0012b00801007387 */ /* 0x0003e20000100a00 */
[-C--:B0-----:R-:W-:Y:S01]  /*8d920*/  IADD3 R22, P5, R21, R2.reuse, RZ ;  /* 0x0000000215167210 */ /* 0x081fe20007fbe0ff */
[----:B------:R-:W-:Y:S01]  /*8d930*/  IMAD R21, R28, 0x17b, RZ ;  /* 0x0000017b1c157824 */ /* 0x000fe200078e02ff */
[----:B-1----:R-:W-:-:S04]  /*8d940*/  IADD3 R8, P6, R20, R2, RZ ;  /* 0x0000000214087210 */ /* 0x002fc80007fde0ff */
[-C--:B------:R-:W-:Y:S02]  /*8d950*/  LEA.HI.X.SX32 R23, R21, R3.reuse, 0x1, P5 ;  /* 0x0000000315177211 */ /* 0x080fe400028f0eff */
[----:B------:R-:W-:-:S03]  /*8d960*/  LEA.HI.X.SX32 R9, R17, R3, 0x1, P6 ;  /* 0x0000000311097211 */ /* 0x000fc600030f0eff */
[----:B------:R-:W-:Y:S02]  /*8d970*/  STL.64 [R1+0x12b8], R22 ;  /* 0x0012b81601007387 */ /* 0x000fe40000100a00 */
[----:B------:R0:W-:Y:S02]  /*8d980*/  STL.64 [R1+0xc38], R8 ;  /* 0x000c380801007387 */ /* 0x0001e40000100a00 */
[----:B0-----:R-:W2:Y:S01]  /*8d990*/  LDL.LU R8, [R1+0x2490] ;  /* 0x0024900001087983 */ /* 0x001ea20000300800 */
[C---:B------:R-:W-:Y:S02]  /*8d9a0*/  IMAD R21, R28.reuse, 0x2fa, RZ ;  /* 0x000002fa1c157824 */ /* 0x040fe400078e02ff */
[C---:B------:R-:W-:Y:S02]  /*8d9b0*/  IMAD R0, R28.reuse, 0x17e, RZ ;  /* 0x0000017e1c007824 */ /* 0x040fe400078e02ff */
[----:B------:R-:W-:Y:S01]  /*8d9c0*/  IMAD R7, R28, 0x30a, RZ ;  /* 0x0000030a1c077824 */ /* 0x000fe200078e02ff */
[----:B---3--:R-:W-:-:S04]  /*8d9d0*/  IADD3 R22, P5, R10, R2, RZ ;  /* 0x000000020a167210 */ /* 0x008fc80007fbe0ff */
[----:B------:R-:W-:Y:S01]  /*8d9e0*/  LEA.HI.X.SX32 R23, R20, R3, 0x1, P5 ;  /* 0x0000000314177211 */ /* 0x000fe200028f0eff */
[----:B------:R-:W-:-:S04]  /*8d9f0*/  IADD3 R20, P5, R21, R2, RZ ;  /* 0x0000000215147210 */ /* 0x000fc80007fbe0ff */
[----:B------:R0:W-:Y:S02]  /*8da00*/  STL.64 [R1+0xa30], R22 ;  /* 0x000a301601007387 */ /* 0x0001e40000100a00 */
[C---:B0-----:R-:W-:Y:S02]  /*8da10*/  IMAD R22, R28.reuse, 0x17d, RZ ;  /* 0x0000017d1c167824 */ /* 0x041fe400078e02ff */
[----:B------:R-:W-:-:S03]  /*8da20*/  IMAD R23, R28, 0x2fc, RZ ;  /* 0x000002fc1c177824 */ /* 0x000fc600078e02ff */
[----:B------:R-:W-:Y:S02]  /*8da30*/  LEA.HI.X.SX32 R21, R22, R3, 0x1, P5 ;  /* 0x0000000316157211 */ /* 0x000fe400028f0eff */
[----:B------:R-:W-:-:S04]  /*8da40*/  IADD3 R22, P5, R23, R2, RZ ;  /* 0x0000000217167210 */ /* 0x000fc80007fbe0ff */
[----:B------:R-:W-:Y:S02]  /*8da50*/  LEA.HI.X.SX32 R23, R0, R3, 0x1, P5 ;  /* 0x0000000300177211 */ /* 0x000fe400028f0eff */
[----:B--2---:R-:W-:-:S04]  /*8da60*/  IADD3 R8, P6, R8, R2, RZ ;  /* 0x0000000208087210 */ /* 0x004fc80007fde0ff */
[----:B------:R-:W-:Y:S01]  /*8da70*/  LEA.HI.X.SX32 R9, R10, R3, 0x1, P6 ;  /* 0x000000030a097211 */ /* 0x000fe200030f0eff */
[----:B------:R-:W-:-:S04]  /*8da80*/  IMAD R10, R28, 0x186, RZ ;  /* 0x000001861c0a7824 */ /* 0x000fc800078e02ff */
[----:B------:R0:W-:Y:S01]  /*8da90*/  STL.64 [R1+0x12c0], R8 ;  /* 0x0012c00801007387 */ /* 0x0001e20000100a00 */
[----:B------:R-:W-:Y:S02]  /*8daa0*/  STL.64 [R1+0x2460], R10 ;  /* 0x0024600a01007387 */ /* 0x000fe40000100a00 */
[----:B------:R-:W-:Y:S02]  /*8dab0*/  STL [R1+0x2478], R11 ;  /* 0x0024780b01007387 */ /* 0x000fe40000100800 */
[----:B------:R1:W-:Y:S02]  /*8dac0*/  STL.64 [R1+0x12c8], R20 ;  /* 0x0012c81401007387 */ /* 0x0003e40000100a00 */
[----:B0-----:R-:W-:Y:S01]  /*8dad0*/  IMAD R9, R28, 0xbf, RZ ;  /* 0x000000bf1c097824 */ /* 0x001fe200078e02ff */
[----:B------:R-:W-:Y:S01]  /*8dae0*/  IADD3 R8, P6, R0, R2, RZ ;  /* 0x0000000200087210 */ /* 0x000fe20007fde0ff */
[----:B-1----:R-:W2:Y:S03]  /*8daf0*/  LDL.LU.64 R20, [R1+0x2488] ;  /* 0x0024880001147983 */ /* 0x002ea60000300a00 */
[----:B------:R-:W-:-:S05]  /*8db00*/  LEA.HI.X.SX32 R9, R9, R3, 0x1, P6 ;  /* 0x0000000309097211 */ /* 0x000fca00030f0eff */
[----:B------:R0:W-:Y:S02]  /*8db10*/  STL.64 [R1+0xe70], R8 ;  /* 0x000e700801007387 */ /* 0x0001e40000100a00 */
[----:B0-----:R-:W-:Y:S01]  /*8db20*/  IADD3 R8, P6, R6, R2, RZ ;  /* 0x0000000206087210 */ /* 0x001fe20007fde0ff */
[----:B------:R-:W-:-:S05]  /*8db30*/  IMAD R6, R28, 0x30c, RZ ;  /* 0x0000030c1c067824 */ /* 0x000fca00078e02ff */
[----:B------:R-:W-:Y:S01]  /*8db40*/  STL [R1+0x245c], R6 ;  /* 0x00245c0601007387 */ /* 0x000fe20000100800 */
[----:B------:R-:W-:Y:S02]  /*8db50*/  STL [R1+0x2468], R7 ;  /* 0x0024680701007387 */ /* 0x000fe40000100800 */
[----:B------:R0:W-:Y:S02]  /*8db60*/  STL.64 [R1+0x12d0], R22 ;  /* 0x0012d01601007387 */ /* 0x0001e40000100a00 */
[----:B0-----:R-:W3:Y:S01]  /*8db70*/  LDL.LU.64 R22, [R1+0x2480] ;  /* 0x0024800001167983 */ /* 0x001ee20000300a00 */
[C---:B------:R-:W-:Y:S02]  /*8db80*/  IMAD R19, R28.reuse, 0x6, RZ ;  /* 0x000000061c137824 */ /* 0x040fe400078e02ff */
[C---:B------:R-:W-:Y:S02]  /*8db90*/  IMAD R10, R28.reuse, 0x17f, RZ ;  /* 0x0000017f1c0a7824 */ /* 0x040fe400078e02ff */
[----:B------:R-:W-:Y:S01]  /*8dba0*/  IMAD R4, R28, 0x3, RZ ;  /* 0x000000031c047824 */ /* 0x000fe200078e02ff */
[----:B------:R-:W-:-:S02]  /*8dbb0*/  IADD3 R6, P5, R19, R2, RZ ;  /* 0x0000000213067210 */ /* 0x000fc40007fbe0ff */
[-C--:B------:R-:W-:Y:S01]  /*8dbc0*/  LEA.HI.X.SX32 R9, R10, R3.reuse, 0x1, P6 ;  /* 0x000000030a097211 */ /* 0x080fe200030f0eff */
[----:B------:R-:W-:Y:S01]  /*8dbd0*/  IMAD R17, R28, 0xc3, RZ ;  /* 0x000000c31c117824 */ /* 0x000fe200078e02ff */
[----:B------:R-:W-:Y:S01]  /*8dbe0*/  LEA.HI.X.SX32 R7, R4, R3, 0x1, P5 ;  /* 0x0000000304077211 */ /* 0x000fe200028f0eff */
[C---:B------:R-:W-:Y:S02]  /*8dbf0*/  IMAD R24, R28.reuse, 0x18, RZ ;  /* 0x000000181c187824 */ /* 0x040fe400078e02ff */
[----:B------:R-:W-:Y:S02]  /*8dc00*/  STL.64 [R1+0x12d8], R8 ;  /* 0x0012d80801007387 */ /* 0x000fe40000100a00 */
[----:B------:R0:W-:Y:S02]  /*8dc10*/  STL.64 [R1+0xe58], R6 ;  /* 0x000e580601007387 */ /* 0x0001e40000100a00 */
[----:B------:R-:W-:Y:S02]  /*8dc20*/  STL.64 [R1+0x2470], R16 ;  /* 0x0024701001007387 */ /* 0x000fe40000100a00 */
[----:B------:R-:W-:-:S02]  /*8dc30*/  IMAD R4, R28, 0x30e, RZ ;  /* 0x0000030e1c047824 */ /* 0x000fc400078e02ff */
[C---:B------:R-:W-:Y:S02]  /*8dc40*/  IMAD R25, R28.reuse, 0x60, RZ ;  /* 0x000000601c197824 */ /* 0x040fe400078e02ff */
[----:B------:R-:W-:Y:S01]  /*8dc50*/  IMAD R26, R28, 0xc0, RZ ;  /* 0x000000c01c1a7824 */ /* 0x000fe200078e02ff */
[-C--:B0-----:R-:W-:Y:S02]  /*8dc60*/  IADD3 R6, P5, R24, R2.reuse, RZ ;  /* 0x0000000218067210 */ /* 0x081fe40007fbe0ff */
[----:B--2---:R-:W-:-:S04]  /*8dc70*/  IADD3 R10, P6, R20, R2, RZ ;  /* 0x00000002140a7210 */ /* 0x004fc80007fde0ff */
[-C--:B------:R-:W-:Y:S02]  /*8dc80*/  LEA.HI.X.SX32 R11, R19, R3.reuse, 0x1, P6 ;  /* 0x00000003130b7211 */ /* 0x080fe400030f0eff */
[----:B------:R-:W-:-:S03]  /*8dc90*/  LEA.HI.X.SX32 R7, R20, R3, 0x1, P5 ;  /* 0x0000000314077211 */ /* 0x000fc600028f0eff */
[----:B------:R-:W-:Y:S01]  /*8dca0*/  STL.64 [R1+0xe38], R10 ;  /* 0x000e380a01007387 */ /* 0x000fe20000100a00 */
[----:B------:R-:W-:Y:S02]  /*8dcb0*/  STL [R1+0x2458], R4 ;  /* 0x0024580401007387 */ /* 0x000fe40000100800 */
[----:B------:R0:W-:Y:S02]  /*8dcc0*/  STL.64 [R1+0xe18], R6 ;  /* 0x000e180601007387 */ /* 0x0001e40000100a00 */
[-C--:B0-----:R-:W-:Y:S02]  /*8dcd0*/  IADD3 R6, P5, R25, R2.reuse, RZ ;  /* 0x0000000219067210 */ /* 0x081fe40007fbe0ff */
[----:B---3--:R-:W-:-:S04]  /*8dce0*/  IADD3 R10, P6, R23, R2, RZ ;  /* 0x00000002170a7210 */ /* 0x008fc80007fde0ff */
[-C--:B------:R-:W-:Y:S02]  /*8dcf0*/  LEA.HI.X.SX32 R11, R24, R3.reuse, 0x1, P6 ;  /* 0x00000003180b7211 */ /* 0x080fe400030f0eff */
[----:B------:R-:W-:-:S03]  /*8dd00*/  LEA.HI.X.SX32 R7, R23, R3, 0x1, P5 ;  /* 0x0000000317077211 */ /* 0x000fc600028f0eff */
[----:B------:R0:W-:Y:S02]  /*8dd10*/  STL.64 [R1+0xdd8], R10 ;  /* 0x000dd80a01007387 */ /* 0x0001e40000100a00 */
[----:B------:R-:W-:Y:S01]  /*8dd20*/  STL.64 [R1+0xd38], R6 ;  /* 0x000d380601007387 */ /* 0x000fe20000100a00 */
[----:B0-----:R-:W-:-:S04]  /*8dd30*/  IADD3 R10, P6, R26, R2, RZ ;  /* 0x000000021a0a7210 */ /* 0x001fc80007fde0ff */
[----:B------:R-:W-:-:S05]  /*8dd40*/  LEA.HI.X.SX32 R11, R25, R3, 0x1, P6 ;  /* 0x00000003190b7211 */ /* 0x000fca00030f0eff */
[----:B------:R0:W-:Y:S04]  /*8dd50*/  STL.64 [R1+0xc30], R10 ;  /* 0x000c300a01007387 */ /* 0x0001e80000100a00 */
[----:B0-----:R-:W2:Y:S01]  /*8dd60*/  LDL.LU R11, [R1+0x2478] ;  /* 0x00247800010b7983 */ /* 0x001ea20000300800 */
[C---:B------:R-:W-:Y:S02]  /*8dd70*/  IMAD R29, R28.reuse, 0x180, RZ ;  /* 0x000001801c1d7824 */ /* 0x040fe400078e02ff */
[----:B------:R-:W-:Y:S01]  /*8dd80*/  IMAD R6, R28, 0x300, RZ ;  /* 0x000003001c067824 */ /* 0x000fe200078e02ff */
[----:B------:R-:W-:Y:S02]  /*8dd90*/  MOV R25, R17 ;  /* 0x0000001100197202 */ /* 0x000fe40000000f00 */
[----:B------:R-:W-:-:S02]  /*8dda0*/  IADD3 R16, P5, R29, R2, RZ ;  /* 0x000000021d107210 */ /* 0x000fc40007fbe0ff */
[----:B------:R-:W-:Y:S01]  /*8ddb0*/  IADD3 R6, P6, R6, R2, RZ ;  /* 0x0000000206067210 */ /* 0x000fe20007fde0ff */
[----:B------:R-:W-:Y:S01]  /*8ddc0*/  IMAD R10, R28, 0x302, RZ ;  /* 0x000003021c0a7824 */ /* 0x000fe200078e02ff */
[-C--:B------:R-:W-:Y:S02]  /*8ddd0*/  LEA.HI.X.SX32 R25, R26, R3.reuse, 0x1, P5 ;  /* 0x000000031a197211 */ /* 0x080fe400028f0eff */
[----:B------:R-:W-:Y:S01]  /*8dde0*/  LEA.HI.X.SX32 R7, R29, R3, 0x1, P6 ;  /* 0x000000031d077211 */ /* 0x000fe200030f0eff */
[C---:B------:R-:W-:Y:S01]  /*8ddf0*/  IMAD R27, R28.reuse, 0x182, RZ ;  /* 0x000001821c1b7824 */ /* 0x040fe200078e02ff */
[----:B------:R0:W-:Y:S01]  /*8de00*/  STL [R1+0xe68], R16 ;  /* 0x000e681001007387 */ /* 0x0001e20000100800 */
[----:B------:R-:W-:Y:S01]  /*8de10*/  MOV R24, R16 ;  /* 0x0000001000187202 */ /* 0x000fe20000000f00 */
[----:B------:R-:W-:Y:S01]  /*8de20*/  IMAD R23, R28, 0x181, RZ ;  /* 0x000001811c177824 */ /* 0x000fe200078e02ff */
[----:B------:R-:W-:Y:S01]  /*8de30*/  IADD3 R24, P5, R10, R2, RZ ;  /* 0x000000020a187210 */ /* 0x000fe20007fbe0ff */
[----:B------:R-:W-:-:S02]  /*8de40*/  IMAD R4, R28, 0xc1, RZ ;  /* 0x000000c11c047824 */ /* 0x000fc400078e02ff */
[C---:B------:R-:W-:Y:S01]  /*8de50*/  IMAD R20, R28.reuse, 0x304, RZ ;  /* 0x000003041c147824 */ /* 0x040fe200078e02ff */
[----:B0-----:R-:W3:Y:S01]  /*8de60*/  LDL.LU.64 R16, [R1+0x2470] ;  /* 0x0024700001107983 */ /* 0x001ee20000300a00 */
[----:B------:R0:W-:Y:S02]  /*8de70*/  STL [R1+0xe6c], R25 ;  /* 0x000e6c1901007387 */ /* 0x0001e40000100800 */
[----:B------:R1:W-:Y:S02]  /*8de80*/  STL.64 [R1+0x12e0], R6 ;  /* 0x0012e00601007387 */ /* 0x0003e40000100a00 */
[----:B------:R-:W-:Y:S01]  /*8de90*/  IMAD R10, R28, 0x306, RZ ;  /* 0x000003061c0a7824 */ /* 0x000fe200078e02ff */
[----:B0-----:R-:W-:Y:S02]  /*8dea0*/  LEA.HI.X.SX32 R25, R23, R3, 0x1, P5 ;  /* 0x0000000317197211 */ /* 0x001fe400028f0eff */
[----:B-1----:R-:W-:-:S03]  /*8deb0*/  IADD3 R6, P6, R27, R2, RZ ;  /* 0x000000021b067210 */ /* 0x002fc60007fde0ff */
[----:B------:R0:W-:Y:S01]  /*8dec0*/  STL.64 [R1+0x12e8], R24 ;  /* 0x0012e81801007387 */ /* 0x0001e20000100a00 */
[----:B------:R-:W-:Y:S01]  /*8ded0*/  LEA.HI.X.SX32 R7, R4, R3, 0x1, P6 ;  /* 0x0000000304077211 */ /* 0x000fe200030f0eff */
[----:B------:R-:W-:Y:S01]  /*8dee0*/  IMAD R4, R28, 0x183, RZ ;  /* 0x000001831c047824 */ /* 0x000fe200078e02ff */
[----:B------:R-:W-:-:S03]  /*8def0*/  IADD3 R10, P6, R10, R2, RZ ;  /* 0x000000020a0a7210 */ /* 0x000fc60007fde0ff */
[----:B------:R1:W-:Y:S01]  /*8df00*/  STL.64 [R1+0xe60], R6 ;  /* 0x000e600601007387 */ /* 0x0003e20000100a00 */
[----:B0-----:R-:W-:Y:S01]  /*8df10*/  IADD3 R24, P5, R20, R2, RZ ;  /* 0x0000000214187210 */ /* 0x001fe20007fbe0ff */
[----:B------:R-:W-:-:S03]  /*8df20*/  IMAD.MOV.U32 R26, RZ, RZ, R10 ;  /* 0x000000ffff1a7224 */ /* 0x000fc600078e000a */
[----:B------:R-:W-:Y:S01]  /*8df30*/  LEA.HI.X.SX32 R25, R27, R3, 0x1, P5 ;  /* 0x000000031b197211 */ /* 0x000fe200028f0eff */
[----:B-1----:R-:W-:Y:S01]  /*8df40*/  IMAD R6, R28, 0xc2, RZ ;  /* 0x000000c21c067824 */ /* 0x002fe200078e02ff */
[----:B------:R-:W4:Y:S01]  /*8df50*/  LDL.LU R7, [R1+0x2468] ;  /* 0x0024680001077983 */ /* 0x000f220000300800 */
[----:B------:R0:W-:Y:S02]  /*8df60*/  STL [R1+0x12f0], R10 ;  /* 0x0012f00a01007387 */ /* 0x0001e40000100800 */
[----:B------:R-:W-:Y:S01]  /*8df70*/  STL.64 [R1+0x12f8], R24 ;  /* 0x0012f81801007387 */ /* 0x000fe20000100a00 */
[----:B0-----:R-:W-:Y:S02]  /*8df80*/  IADD3 R10, P5, R6, R2, RZ ;  /* 0x00000002060a7210 */ /* 0x001fe40007fbe0ff */
[----:B--2---:R-:W-:Y:S01]  /*8df90*/  MOV R27, R11 ;  /* 0x0000000b001b7202 */ /* 0x004fe20000000f00 */
[----:B------:R-:W-:Y:S02]  /*8dfa0*/  LEA.HI.X.SX32 R27, R4, R3, 0x1, P6 ;  /* 0x00000003041b7211 */ /* 0x000fe400030f0eff */
[----:B------:R-:W-:-:S05]  /*8dfb0*/  IMAD R4, R28, 0x61, RZ ;  /* 0x000000611c047824 */ /* 0x000fca00078e02ff */
[----:B------:R-:W-:Y:S01]  /*8dfc0*/  LEA.HI.X.SX32 R11, R4, R3, 0x1, P5 ;  /* 0x00000003040b7211 */ /* 0x000fe200028f0eff */
[----:B------:R-:W-:Y:S04]  /*8dfd0*/  STL [R1+0x12f4], R27 ;  /* 0x0012f41b01007387 */ /* 0x000fe80000100800 */
[----:B------:R0:W-:Y:S04]  /*8dfe0*/  STL.64 [R1+0xc28], R10 ;  /* 0x000c280a01007387 */ /* 0x0001e80000100a00 */
[----:B0-----:R-:W2:Y:S01]  /*8dff0*/  LDL.LU.64 R10, [R1+0x2460] ;  /* 0x00246000010a7983 */ /* 0x001ea20000300a00 */
[----:B------:R-:W-:-:S02]  /*8e000*/  IMAD R24, R28, 0x184, RZ ;  /* 0x000001841c187824 */ /* 0x000fc400078e02ff */
[----:B------:R-:W-:-:S03]  /*8e010*/  IMAD R5, R28, 0x308, RZ ;  /* 0x000003081c057824 */ /* 0x000fc600078e02ff */
[-C--:B------:R-:W-:Y:S02]  /*8e020*/  IADD3 R26, P6, R24, R2.reuse, RZ ;  /* 0x00000002181a7210 */ /* 0x080fe40007fde0ff */
[-C--:B------:R-:W-:Y:S02]  /*8e030*/  IADD3 R4, P5, R5, R2.reuse, RZ ;  /* 0x0000000205047210 */ /* 0x080fe40007fbe0ff */
[-C--:B------:R-:W-:Y:S02]  /*8e040*/  LEA.HI.X.SX32 R27, R6, R3.reuse, 0x1, P6 ;  /* 0x00000003061b7211 */ /* 0x080fe400030f0eff */
[----:B------:R-:W-:Y:S01]  /*8e050*/  LEA.HI.X.SX32 R5, R24, R3, 0x1, P5 ;  /* 0x0000000318057211 */ /* 0x000fe200028f0eff */
[----:B------:R-:W-:Y:S02]  /*8e060*/  IMAD R18, R28, 0x185, RZ ;  /* 0x000001851c127824 */ /* 0x000fe400078e02ff */
[----:B------:R-:W-:Y:S02]  /*8e070*/  STL.64 [R1+0xe78], R26 ;  /* 0x000e781a01007387 */ /* 0x000fe40000100a00 */
[----:B------:R-:W-:Y:S01]  /*8e080*/  STL.64 [R1+0x1300], R4 ;  /* 0x0013000401007387 */ /* 0x000fe20000100a00 */
[----:B----4-:R-:W-:-:S04]  /*8e090*/  IADD3 R6, P6, R7, R2, RZ ;  /* 0x0000000207067210 */ /* 0x010fc80007fde0ff */
[----:B------:R-:W-:-:S05]  /*8e0a0*/  LEA.HI.X.SX32 R7, R18, R3, 0x1, P6 ;  /* 0x0000000312077211 */ /* 0x000fca00030f0eff */
[----:B------:R0:W-:Y:S04]  /*8e0b0*/  STL.64 [R1+0x1318], R6 ;  /* 0x0013180601007387 */ /* 0x0001e80000100a00 */
[----:B0-----:R-:W4:Y:S01]  /*8e0c0*/  LDL.LU R6, [R1+0x245c] ;  /* 0x00245c0001067983 */ /* 0x001f220000300800 */
[----:B--2---:R-:W-:-:S04]  /*8e0d0*/  IADD3 R4, P5, R10, R2, RZ ;  /* 0x000000020a047210 */ /* 0x004fc80007fbe0ff */
[----:B---3--:R-:W-:-:S05]  /*8e0e0*/  LEA.HI.X.SX32 R5, R17, R3, 0x1, P5 ;  /* 0x0000000311057211 */ /* 0x008fca00028f0eff */
[----:B------:R0:W-:Y:S04]  /*8e0f0*/  STL.64 [R1+0xea0], R4 ;  /* 0x000ea00401007387 */ /* 0x0001e80000100a00 */
[----:B0-----:R-:W2:Y:S01]  /*8e100*/  LDL.LU R4, [R1+0x2458] ;  /* 0x0024580001047983 */ /* 0x001ea20000300800 */
[C---:B------:R-:W-:Y:S02]  /*8e110*/  IMAD R9, R28.reuse, 0x187, RZ ;  /* 0x000001871c097824 */ /* 0x040fe400078e02ff */
[C---:B------:R-:W-:Y:S02]  /*8e120*/  IMAD R19, R28.reuse, 0x62, RZ ;  /* 0x000000621c137824 */ /* 0x040fe400078e02ff */
[C---:B------:R-:W-:Y:S02]  /*8e130*/  IMAD R0, R28.reuse, 0xc4, RZ ;  /* 0x000000c41c007824 */ /* 0x040fe400078e02ff */
[----:B------:R-:W-:-:S02]  /*8e140*/  IMAD R8, R28, 0x31, RZ ;  /* 0x000000311c087824 */ /* 0x000fc400078e02ff */
[C---:B------:R-:W-:Y:S02]  /*8e150*/  IMAD R20, R28.reuse, 0x188, RZ ;  /* 0x000001881c147824 */ /* 0x040fe400078e02ff */
[C---:B------:R-:W-:Y:S02]  /*8e160*/  IMAD R25, R28.reuse, 0x310, RZ ;  /* 0x000003101c197824 */ /* 0x040fe400078e02ff */
[C---:B------:R-:W-:Y:S02]  /*8e170*/  IMAD R24, R28.reuse, 0x312, RZ ;  /* 0x000003121c187824 */ /* 0x040fe400078e02ff */
[----:B------:R-:W-:Y:S01]  /*8e180*/  IMAD R23, R28, 0x18a, RZ ;  /* 0x0000018a1c177824 */ /* 0x000fe200078e02ff */
[----:B----4-:R-:W-:-:S04]  /*8e190*/  IADD3 R6, P6, R6, R2, RZ ;  /* 0x0000000206067210 */ /* 0x010fc80007fde0ff */
[----:B------:R-:W-:-:S05]  /*8e1a0*/  LEA.HI.X.SX32 R7, R10, R3, 0x1, P6 ;  /* 0x000000030a077211 */ /* 0x000fca00030f0eff */
[----:B------:R0:W-:Y:S02]  /*8e1b0*/  STL.64 [R1+0x1310], R6 ;  /* 0x0013100601007387 */ /* 0x0001e40000100a00 */
[----:B0-----:R-:W-:-:S04]  /*8e1c0*/  IADD3 R6, P6, R19, R2, RZ ;  /* 0x0000000213067210 */ /* 0x001fc80007fde0ff */
[----:B------:R-:W-:Y:S01]  /*8e1d0*/  LEA.HI.X.SX32 R7, R8, R3, 0x1, P6 ;  /* 0x0000000308077211 */ /* 0x000fe200030f0eff */
[C---:B------:R-:W-:Y:S02]  /*8e1e0*/  IMAD R27, R28.reuse, 0x189, RZ ;  /* 0x000001891c1b7824 */ /* 0x040fe400078e02ff */
[----:B------:R-:W-:Y:S01]  /*8e1f0*/  IMAD R26, R28, 0xc5, RZ ;  /* 0x000000c51c1a7824 */ /* 0x000fe200078e02ff */
[----:B------:R-:W0:Y:S04]  /*8e200*/  S2R R17, SR_TID.X ;  /* 0x0000000000117919 */ /* 0x000e280000002100 */
[----:B------:R-:W1:Y:S01]  /*8e210*/  S2R R18, SR_TID.X ;  /* 0x0000000000127919 */ /* 0x000e620000002100 */
[----:B------:R-:W3:Y:S08]  /*8e220*/  MUFU.RCP R22, R22 ;  /* 0x0000001600167308 */ /* 0x000ef00000001000 */
[----:B------:R-:W4:Y:S01]  /*8e230*/  MUFU.RCP R11, R11 ;  /* 0x0000000b000b7308 */ /* 0x000f220000001000 */
[----:B--2---:R-:W-:-:S04]  /*8e240*/  IADD3 R4, P5, R4, R2, RZ ;  /* 0x0000000204047210 */ /* 0x004fc80007fbe0ff */
[----:B------:R-:W-:-:S05]  /*8e250*/  LEA.HI.X.SX32 R5, R9, R3, 0x1, P5 ;  /* 0x0000000309057211 */ /* 0x000fca00028f0eff */
[----:B------:R2:W-:Y:S01]  /*8e260*/  STL.64 [R1+0x1308], R4 ;  /* 0x0013080401007387 */ /* 0x0005e20000100a00 */
[----:B------:R0:W-:Y:S01]  /*8e270*/  STL.64 [R1+0xd30], R6 ;  /* 0x000d300601007387 */ /* 0x0001e20000100a00 */
[----:B--2---:R-:W-:-:S04]  /*8e280*/  IADD3 R4, P5, R0, R2, RZ ;  /* 0x0000000200047210 */ /* 0x004fc80007fbe0ff */
[----:B------:R-:W-:Y:S02]  /*8e290*/  LEA.HI.X.SX32 R5, R19, R3, 0x1, P5 ;  /* 0x0000000313057211 */ /* 0x000fe400028f0eff */
[----:B0-----:R-:W-:-:S03]  /*8e2a0*/  IADD3 R6, P6, R20, R2, RZ ;  /* 0x0000000214067210 */ /* 0x001fc60007fde0ff */
[----:B------:R0:W-:Y:S01]  /*8e2b0*/  STL.64 [R1+0xc20], R4 ;  /* 0x000c200401007387 */ /* 0x0001e20000100a00 */
[----:B------:R-:W-:Y:S02]  /*8e2c0*/  LEA.HI.X.SX32 R7, R0, R3, 0x1, P6 ;  /* 0x0000000300077211 */ /* 0x000fe400030f0eff */
[----:B0-----:R-:W-:-:S04]  /*8e2d0*/  IADD3 R4, P5, R25, R2, RZ ;  /* 0x0000000219047210 */ /* 0x001fc80007fbe0ff */
[-C--:B------:R-:W-:Y:S01]  /*8e2e0*/  LEA.HI.X.SX32 R5, R20, R3.reuse, 0x1, P5 ;  /* 0x0000000314057211 */ /* 0x080fe200028f0eff */
[----:B------:R0:W-:Y:S04]  /*8e2f0*/  STL.64 [R1+0xe98], R6 ;  /* 0x000e980601007387 */ /* 0x0001e80000100a00 */
[----:B------:R2:W-:Y:S01]  /*8e300*/  STL.64 [R1+0x1320], R4 ;  /* 0x0013200401007387 */ /* 0x0005e20000100a00 */
[----:B------:R-:W-:Y:S01]  /*8e310*/  IMAD R0, R28, 0x314, RZ ;  /* 0x000003141c007824 */ /* 0x000fe200078e02ff */
[-C--:B0-----:R-:W-:Y:S02]  /*8e320*/  IADD3 R6, P6, R24, R2.reuse, RZ ;  /* 0x0000000218067210 */ /* 0x081fe40007fde0ff */
[----:B--2---:R-:W-:Y:S02]  /*8e330*/  IADD3 R4, P5, R23, R2, RZ ;  /* 0x0000000217047210 */ /* 0x004fe40007fbe0ff */
[----:B------:R-:W-:-:S02]  /*8e340*/  LEA.HI.X.SX32 R7, R27, R3, 0x1, P6 ;  /* 0x000000031b077211 */ /* 0x000fc400030f0eff */
[----:B------:R-:W-:-:S03]  /*8e350*/  LEA.HI.X.SX32 R5, R26, R3, 0x1, P5 ;  /* 0x000000031a057211 */ /* 0x000fc600028f0eff */
[----:B------:R-:W-:Y:S02]  /*8e360*/  STL.64 [R1+0x1330], R6 ;  /* 0x0013300601007387 */ /* 0x000fe40000100a00 */
[----:B------:R0:W-:Y:S02]  /*8e370*/  STL.64 [R1+0xe90], R4 ;  /* 0x000e900401007387 */ /* 0x0001e40000100a00 */
[C---:B------:R-:W-:Y:S02]  /*8e380*/  IMAD R19, R28.reuse, 0x316, RZ ;  /* 0x000003161c137824 */ /* 0x040fe400078e02ff */
[----:B------:R-:W-:Y:S01]  /*8e390*/  IMAD R20, R28, 0x18b, RZ ;  /* 0x0000018b1c147824 */ /* 0x000fe200078e02ff */
[----:B0-----:R-:W-:-:S04]  /*8e3a0*/  IADD3 R4, P5, R0, R2, RZ ;  /* 0x0000000200047210 */ /* 0x001fc80007fbe0ff */
[----:B------:R-:W-:-:S05]  /*8e3b0*/  LEA.HI.X.SX32 R5, R23, R3, 0x1, P5 ;  /* 0x0000000317057211 */ /* 0x000fca00028f0eff */
[----:B------:R0:W-:Y:S01]  /*8e3c0*/  STL.64 [R1+0x1328], R4 ;  /* 0x0013280401007387 */ /* 0x0001e20000100a00 */
[C---:B------:R-:W-:Y:S02]  /*8e3d0*/  IMAD R0, R28.reuse, 0xc6, RZ ;  /* 0x000000c61c007824 */ /* 0x040fe400078e02ff */
[----:B------:R-:W-:Y:S01]  /*8e3e0*/  IMAD R24, R28, 0x63, RZ ;  /* 0x000000631c187824 */ /* 0x000fe200078e02ff */
[----:B0-----:R-:W-:-:S04]  /*8e3f0*/  IADD3 R4, P5, R19, R2, RZ ;  /* 0x0000000213047210 */ /* 0x001fc80007fbe0ff */
[----:B------:R-:W-:-:S05]  /*8e400*/  LEA.HI.X.SX32 R5, R20, R3, 0x1, P5 ;  /* 0x0000000314057211 */ /* 0x000fca00028f0eff */
[----:B------:R0:W-:Y:S01]  /*8e410*/  STL.64 [R1+0x1338], R4 ;  /* 0x0013380401007387 */ /* 0x0001e20000100a00 */
[----:B------:R-:W-:Y:S01]  /*8e420*/  IMAD R23, R28, 0x18c, RZ ;  /* 0x0000018c1c177824 */ /* 0x000fe200078e02ff */
[----:B0-----:R-:W-:-:S04]  /*8e430*/  IADD3 R4, P5, R0, R2, RZ ;  /* 0x0000000200047210 */ /* 0x001fc80007fbe0ff */
[----:B------:R-:W-:-:S05]  /*8e440*/  LEA.HI.X.SX32 R5, R24, R3, 0x1, P5 ;  /* 0x0000000318057211 */ /* 0x000fca00028f0eff */
[----:B------:R0:W-:Y:S01]  /*8e450*/  STL.64 [R1+0xa28], R4 ;  /* 0x000a280401007387 */ /* 0x0001e20000100a00 */
[----:B------:R-:W-:Y:S01]  /*8e460*/  IMAD R26, R28, 0x318, RZ ;  /* 0x000003181c1a7824 */ /* 0x000fe200078e02ff */
[----:B------:R-:W-:Y:S02]  /*8e470*/  SHF.L.U32 R19, R17, 0x4, RZ ;  /* 0x0000000411137819 */ /* 0x000fe400000006ff */
[----:B0-----:R-:W-:-:S04]  /*8e480*/  IADD3 R4, P5, R23, R2, RZ ;  /* 0x0000000217047210 */ /* 0x001fc80007fbe0ff */
[----:B------:R-:W-:Y:S02]  /*8e490*/  LEA.HI.X.SX32 R5, R0, R3, 0x1, P5 ;  /* 0x0000000300057211 */ /* 0x000fe400028f0eff */
[----:B------:R-:W-:-:S03]  /*8e4a0*/  FSETP.NEU.AND P6, PT, R21, RZ, PT ;  /* 0x000000ff1500720b */ /* 0x000fc60003fcd000 */
[----:B------:R0:W-:Y:S01]  /*8e4b0*/  STL.64 [R1+0xe88], R4 ;  /* 0x000e880401007387 */ /* 0x0001e20000100a00 */
[----:B------:R-:W-:Y:S02]  /*8e4c0*/  LOP3.LUT R21, R17, 0x18, RZ, 0xc0, !PT ;  /* 0x0000001811157812 */ /* 0x000fe400078ec0ff */
[----:B-1----:R-:W-:Y:S02]  /*8e4d0*/  LOP3.LUT R6, R18, 0x60, RZ, 0xc0, !PT ;  /* 0x0000006012067812 */ /* 0x002fe400078ec0ff */
[----:B------:R-:W-:Y:S02]  /*8e4e0*/  LOP3.LUT R19, R19, 0x70, RZ, 0xc0, !PT ;  /* 0x0000007013137812 */ /* 0x000fe400078ec0ff */
[----:B------:R-:W-:Y:S01]  /*8e4f0*/  SHF.L.U32 R25, R17, 0x5, RZ ;  /* 0x0000000511197819 */ /* 0x000fe200000006ff */
[----:B------:R-:W-:Y:S01]  /*8e500*/  IMAD R27, R28, 0x31a, RZ ;  /* 0x0000031a1c1b7824 */ /* 0x000fe200078e02ff */
[----:B0-----:R-:W-:-:S04]  /*8e510*/  IADD3 R4, P5, R26, R2, RZ ;  /* 0x000000021a047210 */ /* 0x001fc80007fbe0ff */
[----:B------:R-:W-:Y:S02]  /*8e520*/  LEA.HI.X.SX32 R5, R23, R3, 0x1, P5 ;  /* 0x0000000317057211 */ /* 0x000fe400028f0eff */
[----:B------:R-:W-:Y:S01]  /*8e530*/  LEA R19, R6, R19, 0x2 ;  /* 0x0000001306137211 */ /* 0x000fe200078e10ff */
[----:B------:R-:W-:Y:S01]  /*8e540*/  IMAD R20, R21, 0x10, R6 ;  /* 0x0000001015147824 */ /* 0x000fe200078e0206 */
[----:B------:R-:W-:Y:S01]  /*8e550*/  LOP3.LUT R25, R25, 0x60, RZ, 0xc0, !PT ;  /* 0x0000006019197812 */ /* 0x000fe200078ec0ff */
[C---:B------:R-:W-:Y:S01]  /*8e560*/  IMAD R26, R28.reuse, 0x18d, RZ ;  /* 0x0000018d1c1a7824 */ /* 0x040fe200078e02ff */
[----:B------:R-:W-:Y:S01]  /*8e570*/  SHF.L.U32 R6, R17, 0x2, RZ ;  /* 0x0000000211067819 */ /* 0x000fe200000006ff */
[----:B------:R0:W-:Y:S01]  /*8e580*/  STL.64 [R1+0x1348], R4 ;  /* 0x0013480401007387 */ /* 0x0001e20000100a00 */
[----:B------:R-:W-:Y:S02]  /*8e590*/  IMAD R24, R28, 0x18e, RZ ;  /* 0x0000018e1c187824 */ /* 0x000fe400078e02ff */
[----:B------:R-:W-:-:S02]  /*8e5a0*/  LOP3.LUT R0, R25, 0x70, R6, 0x78, !PT ;  /* 0x0000007019007812 */ /* 0x000fc400078e7806 */
[----:B0-----:R-:W-:Y:S02]  /*8e5b0*/  IADD3 R4, P5, R27, R2, RZ ;  /* 0x000000021b047210 */ /* 0x001fe40007fbe0ff */
[----:B------:R-:W-:Y:S02]  /*8e5c0*/  LEA R0, R20, R0, 0x6 ;  /* 0x0000000014007211 */ /* 0x000fe400078e30ff */
[----:B------:R-:W-:Y:S01]  /*8e5d0*/  LEA.HI.X.SX32 R5, R26, R3, 0x1, P5 ;  /* 0x000000031a057211 */ /* 0x000fe200028f0eff */
[----:B------:R-:W-:-:S04]  /*8e5e0*/  IMAD R27, R28, 0xc7, RZ ;  /* 0x000000c71c1b7824 */ /* 0x000fc800078e02ff */
[----:B------:R0:W-:Y:S01]  /*8e5f0*/  STL.64 [R1+0x1340], R4 ;  /* 0x0013400401007387 */ /* 0x0001e20000100a00 */
[----:B------:R1:W-:Y:S02]  /*8e600*/  STL [R1+0x22e8], R0 ;  /* 0x0022e80001007387 */ /* 0x0003e40000100800 */
[----:B------:R-:W-:Y:S01]  /*8e610*/  IMAD R23, R28, 0x31c, RZ ;  /* 0x0000031c1c177824 */ /* 0x000fe200078e02ff */
[----:B0-----:R-:W-:Y:S02]  /*8e620*/  IADD3 R4, P5, R24, R2, RZ ;  /* 0x0000000218047210 */ /* 0x001fe40007fbe0ff */
[----:B-1----:R-:W-:Y:S02]  /*8e630*/  LEA.HI R0, R21, R19, RZ, 0x1f ;  /* 0x0000001315007211 */ /* 0x002fe400078ff8ff */
[----:B------:R-:W-:-:S03]  /*8e640*/  LEA.HI.X.SX32 R5, R27, R3, 0x1, P5 ;  /* 0x000000031b057211 */ /* 0x000fc600028f0eff */
[----:B------:R-:W-:Y:S02]  /*8e650*/  STL [R1+0x16e8], R0 ;  /* 0x0016e80001007387 */ /* 0x000fe40000100800 */
[----:B------:R0:W-:Y:S02]  /*8e660*/  STL.64 [R1+0xe80], R4 ;  /* 0x000e800401007387 */ /* 0x0001e40000100a00 */
[----:B0-----:R-:W-:Y:S01]  /*8e670*/  IADD3 R4, P5, R23, R2, RZ ;  /* 0x0000000217047210 */ /* 0x001fe20007fbe0ff */
[----:B---3--:R-:W-:-:S04]  /*8e680*/  FMUL R0, R22, R13 ;  /* 0x0000000d16007220 */ /* 0x008fc80000400000 */
[----:B------:R0:W-:Y:S01]  /*8e690*/  STL [R1+0x2450], R4 ;  /* 0x0024500401007387 */ /* 0x0001e20000100800 */
[----:B------:R1:W-:Y:S02]  /*8e6a0*/  STL [R1+0x244c], R2 ;  /* 0x00244c0201007387 */ /* 0x0003e40000100800 */
[----:B------:R2:W-:Y:S02]  /*8e6b0*/  STL [R1+0x2448], R3 ;  /* 0x0024480301007387 */ /* 0x0005e40000100800 */
[----:B----4-:R3:W-:Y:S01]  /*8e6c0*/  STL [R1+0x2454], R11 ;  /* 0x0024540b01007387 */ /* 0x0107e20000100800 */
[----:B0-----:R-:W4:Y:S01]  /*8e6d0*/  LDL.LU R4, [R1+0xb8] ;  /* 0x0000b80001047983 */ /* 0x001f220000300800 */
[----:B------:R0:W-:Y:S02]  /*8e6e0*/  STL [R1+0x16bc], R0 ;  /* 0x0016bc0001007387 */ /* 0x0001e40000100800 */
[----:B-1----:R-:W4:Y:S02]  /*8e6f0*/  LDL.LU R2, [R1+0xb4] ;  /* 0x0000b40001027983 */ /* 0x002f240000300800 */
[----:B--2---:R-:W2:Y:S01]  /*8e700*/  LDL.LU R3, [R1+0xb0] ;  /* 0x0000b00001037983 */ /* 0x004ea20000300800 */
[----:B---3--:R-:W-:-:S02]  /*8e710*/  MOV R11, R12 ;  /* 0x0000000c000b7202 */ /* 0x008fc40000000f00 */
[----:B------:R-:W3:Y:S01]  /*8e720*/  LDL.LU R12, [R1+0xac] ;  /* 0x0000ac00010c7983 */ /* 0x000ee20000300800 */
[----:B------:R-:W3:Y:S02]  /*8e730*/  LDL.LU R20, [R1+0xa8] ;  /* 0x0000a80001147983 */ /* 0x000ee40000300800 */
[----:B------:R-:W3:Y:S02]  /*8e740*/  LDL.LU R24, [R1+0xa4] ;  /* 0x0000a40001187983 */ /* 0x000ee40000300800 */
[----:B------:R-:W3:Y:S01]  /*8e750*/  LDL.LU R13, [R1+0xa0] ;  /* 0x0000a000010d7983 */ /* 0x000ee20000300800 */
[----:B------:R-:W3:Y:S01]  /*8e760*/  LDL.LU R5, [R1+0x9c] ;  /* 0x00009c0001057983 */ /* 0x000ee20000300800 */
[C---:B0-----:R-:W-:Y:S02]  /*8e770*/  FMUL R0, R22.reuse, R16 ;  /* 0x0000001016007220 */ /* 0x041fe40000400000 */
[----:B------:R-:W3:Y:S03]  /*8e780*/  LDL.LU R23, [R1+0x98] ;  /* 0x0000980001177983 */ /* 0x000ee60000300800 */
[----:B------:R0:W-:Y:S01]  /*8e790*/  STL [R1+0x16b8], R0 ;  /* 0x0016b80001007387 */ /* 0x0001e20000100800 */
[----:B------:R-:W3:Y:S02]  /*8e7a0*/  LDL.LU R27, [R1+0x94] ;  /* 0x00009400011b7983 */ /* 0x000ee40000300800 */
[----:B------:R-:W3:Y:S02]  /*8e7b0*/  LDL.LU R28, [R1+0x90] ;  /* 0x00009000011c7983 */ /* 0x000ee40000300800 */
[----:B------:R-:W3:Y:S01]  /*8e7c0*/  LDL.LU R21, [R1+0x8c] ;  /* 0x00008c0001157983 */ /* 0x000ee20000300800 */
[----:B------:R-:W3:Y:S01]  /*8e7d0*/  LDL.LU R19, [R1+0x88] ;  /* 0x0000880001137983 */ /* 0x000ee20000300800 */
[----:B------:R-:W-:-:S03]  /*8e7e0*/  FMUL R6, R22, R15 ;  /* 0x0000000f16067220 */ /* 0x000fc60000400000 */
[----:B0-----:R-:W3:Y:S01]  /*8e7f0*/  LDL.LU R0, [R1+0x84] ;  /* 0x0000840001007983 */ /* 0x001ee20000300800 */
[----:B------:R-:W3:Y:S02]  /*8e800*/  LDL.LU R17, [R1+0x80] ;  /* 0x0000800001117983 */ /* 0x000ee40000300800 */
[----:B------:R-:W3:Y:S02]  /*8e810*/  LDL.LU R26, [R1+0x7c] ;  /* 0x00007c00011a7983 */ /* 0x000ee40000300800 */
[----:B------:R-:W3:Y:S01]  /*8e820*/  LDL.LU R25, [R1+0x78] ;  /* 0x0000780001197983 */ /* 0x000ee20000300800 */
[----:B------:R0:W-:Y:S01]  /*8e830*/  STL [R1+0x16b4], R6 ;  /* 0x0016b40601007387 */ /* 0x0001e20000100800 */
[----:B------:R-:W3:Y:S02]  /*8e840*/  LDL.LU R29, [R1+0x74] ;  /* 0x00007400011d7983 */ /* 0x000ee40000300800 */
[----:B------:R-:W3:Y:S02]  /*8e850*/  LDL.LU R10, [R1+0x70] ;  /* 0x00007000010a7983 */ /* 0x000ee40000300800 */
[----:B------:R-:W3:Y:S02]  /*8e860*/  LDL.LU R7, [R1+0x6c] ;  /* 0x00006c0001077983 */ /* 0x000ee40000300800 */
[----:B------:R-:W-:-:S02]  /*8e870*/  FMUL R14, R22, R14 ;  /* 0x0000000e160e7220 */ /* 0x000fc40000400000 */
[C---:B------:R-:W-:Y:S01]  /*8e880*/  FMUL R11, R22.reuse, R11 ;  /* 0x0000000b160b7220 */ /* 0x040fe20000400000 */
[----:B0-----:R-:W3:Y:S01]  /*8e890*/  LDL.LU R6, [R1+0x68] ;  /* 0x0000680001067983 */ /* 0x001ee20000300800 */
[----:B------:R-:W3:Y:S02]  /*8e8a0*/  LDL.LU R9, [R1+0x64] ;  /* 0x0000640001097983 */ /* 0x000ee40000300800 */
[----:B------:R-:W3:Y:S02]  /*8e8b0*/  LDL.LU R16, [R1+0x60] ;  /* 0x0000600001107983 */ /* 0x000ee40000300800 */
[----:B------:R-:W3:Y:S01]  /*8e8c0*/  LDL.LU R8, [R1+0x5c] ;  /* 0x00005c0001087983 */ /* 0x000ee20000300800 */
[----:B------:R-:W3:Y:S01]  /*8e8d0*/  LDL.LU R18, [R1+0x58] ;  /* 0x0000580001127983 */ /* 0x000ee20000300800 */
[----:B------:R0:W-:Y:S02]  /*8e8e0*/  STL [R1+0x16b0], R14 ;  /* 0x0016b00e01007387 */ /* 0x0001e40000100800 */
[----:B------:R-:W3:Y:S01]  /*8e8f0*/  LDL.LU R15, [R1+0x54] ;  /* 0x00005400010f7983 */ /* 0x000ee20000300800 */
[----:B0-----:R-:W3:Y:S01]  /*8e900*/  LDL.LU R14, [R1+0x50] ;  /* 0x00005000010e7983 */ /* 0x001ee20000300800 */
[----:B------:R0:W-:Y:S03]  /*8e910*/  STL [R1+0x16ac], R11 ;  /* 0x0016ac0b01007387 */ /* 0x0001e60000100800 */
[----:B0-----:R-:W3:Y:S01]  /*8e920*/  LDL.LU R11, [R1+0x2454] ;  /* 0x00245400010b7983 */ /* 0x001ee20000300800 */
[----:B----4-:R-:W-:-:S02]  /*8e930*/  FMUL R4, R22, R4 ;  /* 0x0000000416047220 */ /* 0x010fc40000400000 */
[C---:B------:R-:W-:Y:S02]  /*8e940*/  FMUL R2, R22.reuse, R2 ;  /* 0x0000000216027220 */ /* 0x040fe40000400000 */
[C---:B--2---:R-:W-:Y:S01]  /*8e950*/  FMUL R3, R22.reuse, R3 ;  /* 0x0000000316037220 */ /* 0x044fe20000400000 */
[----:B------:R0:W-:Y:S01]  /*8e960*/  STL [R1+0x16a8], R4 ;  /* 0x0016a80401007387 */ /* 0x0001e20000100800 */
[----:B---3--:R-:W-:-:S03]  /*8e970*/  FMUL R12, R22, R12 ;  /* 0x0000000c160c7220 */ /* 0x008fc60000400000 */
[----:B0-----:R-:W2:Y:S01]  /*8e980*/  LDL.LU R4, [R1+0x2450] ;  /* 0x0024500001047983 */ /* 0x001ea20000300800 */
[----:B------:R0:W-:Y:S03]  /*8e990*/  STL [R1+0x16a4], R2 ;  /* 0x0016a40201007387 */ /* 0x0001e60000100800 */
[----:B0-----:R-:W3:Y:S01]  /*8e9a0*/  LDL.LU R2, [R1+0x244c] ;  /* 0x00244c0001027983 */ /* 0x001ee20000300800 */
[----:B------:R0:W-:Y:S02]  /*8e9b0*/  STL [R1+0x16a0], R3 ;  /* 0x0016a00301007387 */ /* 0x0001e40000100800 */
[C---:B------:R-:W-:Y:S01]  /*8e9c0*/  FMUL R20, R22.reuse, R20 ;  /* 0x0000001416147220 */ /* 0x040fe20000400000 */
[----:B0-----:R-:W4:Y:S01]  /*8e9d0*/  LDL.LU R3, [R1+0x2448] ;  /* 0x0024480001037983 */ /* 0x001f220000300800 */
[----:B------:R0:W-:Y:S02]  /*8e9e0*/  STL [R1+0x15fc], R12 ;  /* 0x0015fc0c01007387 */ /* 0x0001e40000100800 */
[C---:B------:R-:W-:Y:S01]  /*8e9f0*/  FMUL R24, R22.reuse, R24 ;  /* 0x0000001816187220 */ /* 0x040fe20000400000 */
[----:B0-----:R-:W2:Y:S01]  /*8ea00*/  LDL.LU R12, [R1+0x2444] ;  /* 0x00244400010c7983 */ /* 0x001ea20000300800 */
[----:B------:R-:W-:-:S02]  /*8ea10*/  FMUL R13, R22, R13 ;  /* 0x0000000d160d7220 */ /* 0x000fc40000400000 */
[----:B------:R-:W-:Y:S02]  /*8ea20*/  STL [R1+0x15f8], R20 ;  /* 0x0015f81401007387 */ /* 0x000fe40000100800 */
[----:B------:R-:W-:Y:S01]  /*8ea30*/  STL [R1+0x15f4], R24 ;  /* 0x0015f41801007387 */ /* 0x000fe20000100800 */
[----:B------:R0:W-:Y:S04]  /*8ea40*/  STL [R1+0x15f0], R13 ;  /* 0x0015f00d01007387 */ /* 0x0001e80000100800 */
[----:B0-----:R-:W3:Y:S01]  /*8ea50*/  LDL.LU R13, [R1+0x148] ;  /* 0x00014800010d7983 */ /* 0x001ee20000300800 */
[----:B------:R-:W-:-:S05]  /*8ea60*/  FMUL R5, R22, R5 ;  /* 0x0000000516057220 */ /* 0x000fca0000400000 */
[----:B------:R0:W-:Y:S01]  /*8ea70*/  STL [R1+0x15ec], R5 ;  /* 0x0015ec0501007387 */ /* 0x0001e20000100800 */
[C---:B------:R-:W-:Y:S02]  /*8ea80*/  FMUL R27, R22.reuse, R27 ;  /* 0x0000001b161b7220 */ /* 0x040fe40000400000 */
[C---:B0-----:R-:W-:Y:S02]  /*8ea90*/  FMUL R5, R22.reuse, R23 ;  /* 0x0000001716057220 */ /* 0x041fe40000400000 */
[----:B------:R-:W-:-:S03]  /*8eaa0*/  FMUL R23, R22, R28 ;  /* 0x0000001c16177220 */ /* 0x000fc60000400000 */
[----:B------:R0:W-:Y:S01]  /*8eab0*/  STL [R1+0x15e8], R5 ;  /* 0x0015e80501007387 */ /* 0x0001e20000100800 */
[----:B------:R-:W-:Y:S02]  /*8eac0*/  STL [R1+0x15e4], R27 ;  /* 0x0015e41b01007387 */ /* 0x000fe40000100800 */
[C---:B------:R-:W-:Y:S02]  /*8ead0*/  FMUL R19, R22.reuse, R19 ;  /* 0x0000001316137220 */ /* 0x040fe40000400000 */
[----:B------:R-:W-:Y:S02]  /*8eae0*/  STL [R1+0x15e0], R23 ;  /* 0x0015e01701007387 */ /* 0x000fe40000100800 */
[C---:B------:R-:W-:Y:S02]  /*8eaf0*/  FMUL R0, R22.reuse, R0 ;  /* 0x0000000016007220 */ /* 0x040fe40000400000 */
[----:B0-----:R-:W-:-:S05]  /*8eb00*/  FMUL R5, R22, R21 ;  /* 0x0000001516057220 */ /* 0x001fca0000400000 */
[----:B------:R0:W-:Y:S01]  /*8eb10*/  STL [R1+0x1498], R5 ;  /* 0x0014980501007387 */ /* 0x0001e20000100800 */
[----:B------:R1:W-:Y:S02]  /*8eb20*/  STL [R1+0x1490], R19 ;  /* 0x0014901301007387 */ /* 0x0003e40000100800 */
[C---:B0-----:R-:W-:Y:S02]  /*8eb30*/  FMUL R5, R22.reuse, R17 ;  /* 0x0000001116057220 */ /* 0x041fe40000400000 */
[----:B------:R-:W3:Y:S01]  /*8eb40*/  LDL.LU R17, [R1+0x144] ;  /* 0x0001440001117983 */ /* 0x000ee20000300800 */
[----:B------:R0:W-:Y:S02]  /*8eb50*/  STL [R1+0x1488], R0 ;  /* 0x0014880001007387 */ /* 0x0001e40000100800 */
[----:B------:R0:W-:Y:S02]  /*8eb60*/  STL [R1+0x1480], R5 ;  /* 0x0014800501007387 */ /* 0x0001e40000100800 */
[----:B-1----:R-:W-:-:S02]  /*8eb70*/  FMUL R19, R22, R29 ;  /* 0x0000001d16137220 */ /* 0x002fc40000400000 */
[C---:B0-----:R-:W-:Y:S02]  /*8eb80*/  FMUL R0, R22.reuse, R26 ;  /* 0x0000001a16007220 */ /* 0x041fe40000400000 */
[----:B------:R-:W-:-:S03]  /*8eb90*/  FMUL R5, R22, R25 ;  /* 0x0000001916057220 */ /* 0x000fc60000400000 */
[----:B------:R0:W-:Y:S02]  /*8eba0*/  STL [R1+0x1474], R0 ;  /* 0x0014740001007387 */ /* 0x0001e40000100800 */
[----:B------:R1:W-:Y:S02]  /*8ebb0*/  STL [R1+0x1470], R5 ;  /* 0x0014700501007387 */ /* 0x0003e40000100800 */
[----:B------:R-:W-:Y:S02]  /*8ebc0*/  STL [R1+0x1468], R19 ;  /* 0x0014681301007387 */ /* 0x000fe40000100800 */
[C---:B------:R-:W-:Y:S02]  /*8ebd0*/  FMUL R6, R22.reuse, R6 ;  /* 0x0000000616067220 */ /* 0x040fe40000400000 */
[C---:B0-----:R-:W-:Y:S02]  /*8ebe0*/  FMUL R0, R22.reuse, R10 ;  /* 0x0000000a16007220 */ /* 0x041fe40000400000 */
[----:B-1----:R-:W-:-:S03]  /*8ebf0*/  FMUL R5, R22, R7 ;  /* 0x0000000716057220 */ /* 0x002fc60000400000 */
[----:B------:R0:W-:Y:S02]  /*8ec00*/  STL [R1+0x1460], R0 ;  /* 0x0014600001007387 */ /* 0x0001e40000100800 */
[----:B------:R1:W-:Y:S02]  /*8ec10*/  STL [R1+0x718], R5 ;  /* 0x0007180501007387 */ /* 0x0003e40000100800 */
[----:B------:R1:W-:Y:S02]  /*8ec20*/  STL [R1+0x714], R6 ;  /* 0x0007140601007387 */ /* 0x0003e40000100800 */
[----:B------:R-:W-:Y:S02]  /*8ec30*/  IMAD.MOV.U32 R24, RZ, RZ, c[0x0][0x1c8] ;  /* 0x00007200ff187624 */ /* 0x000fe400078e00ff */
[C---:B0-----:R-:W-:Y:S02]  /*8ec40*/  FMUL R0, R22.reuse, R9 ;  /* 0x0000000916007220 */ /* 0x041fe40000400000 */
[----:B-1----:R-:W-:-:S02]  /*8ec50*/  FMUL R5, R22, R16 ;  /* 0x0000001016057220 */ /* 0x002fc40000400000 */
[----:B------:R-:W3:Y:S01]  /*8ec60*/  LDL.LU R16, [R1+0x140] ;  /* 0x0001400001107983 */ /* 0x000ee20000300800 */
[----:B------:R0:W-:Y:S02]  /*8ec70*/  STL [R1+0x710], R0 ;  /* 0x0007100001007387 */ /* 0x0001e40000100800 */
[----:B------:R1:W-:Y:S02]  /*8ec80*/  STL [R1+0x70c], R5 ;  /* 0x00070c0501007387 */ /* 0x0003e40000100800 */
[----:B------:R-:W-:Y:S01]  /*8ec90*/  IMAD R24, R24, 0x18e, RZ ;  /* 0x0000018e18187824 */ /* 0x000fe200078e02ff */
[----:B------:R-:W-:Y:S01]  /*8eca0*/  MOV R20, c[0x0][0x1c8] ;  /* 0x0000720000147a02 */ /* 0x000fe20000000f00 */
[C---:B------:R-:W-:Y:S02]  /*8ecb0*/  FMUL R6, R22.reuse, R15 ;  /* 0x0000000f16067220 */ /* 0x040fe40000400000 */
[C---:B0-----:R-:W-:Y:S02]  /*8ecc0*/  FMUL R0, R22.reuse, R8 ;  /* 0x0000000816007220 */ /* 0x041fe40000400000 */
[----:B-1----:R-:W-:-:S02]  /*8ecd0*/  FMUL R5, R22, R18 ;  /* 0x0000001216057220 */ /* 0x002fc40000400000 */
[----:B------:R-:W-:Y:S01]  /*8ece0*/  IMAD R20, R20, 0x31e, RZ ;  /* 0x0000031e14147824 */ /* 0x000fe200078e02ff */
[----:B------:R0:W-:Y:S02]  /*8ecf0*/  STL [R1+0x708], R0 ;  /* 0x0007080001007387 */ /* 0x0001e40000100800 */
[----:B------:R4:W-:Y:S02]  /*8ed00*/  STL [R1+0x704], R5 ;  /* 0x0007040501007387 */ /* 0x0009e40000100800 */
[----:B------:R-:W-:Y:S02]  /*8ed10*/  STL [R1+0x700], R6 ;  /* 0x0007000601007387 */ /* 0x000fe40000100800 */
[----:B------:R-:W3:Y:S02]  /*8ed20*/  LDL.LU R15, [R1+0x13c] ;  /* 0x00013c00010f7983 */ /* 0x000ee40000300800 */
[----:B0-----:R-:W-:-:S05]  /*8ed30*/  FMUL R0, R22, R14 ;  /* 0x0000000e16007220 */ /* 0x001fca0000400000 */
[----:B------:R-:W-:Y:S01]  /*8ed40*/  STL [R1+0x6fc], R0 ;  /* 0x0006fc0001007387 */ /* 0x000fe20000100800 */
[----:B----4-:R-:W-:Y:S01]  /*8ed50*/  LEA.HI.X.SX32 R5, R24, R3, 0x1, P5 ;  /* 0x0000000318057211 */ /* 0x010fe200028f0eff */
[----:B--2---:R-:W0:Y:S04]  /*8ed60*/  MUFU.RCP R12, R12 ;  /* 0x0000000c000c7308 */ /* 0x004e280000001000 */
[----:B------:R3:W-:Y:S02]  /*8ed70*/  STL.64 [R1+0x1350], R4 ;  /* 0x0013500401007387 */ /* 0x0007e40000100a00 */
[----:B---3--:R-:W-:Y:S01]  /*8ed80*/  IADD3 R4, P5, R20, R2, RZ ;  /* 0x0000000214047210 */ /* 0x008fe20007fbe0ff */
[----:B------:R-:W-:-:S04]  /*8ed90*/  FMUL R0, R11, R13 ;  /* 0x0000000d0b007220 */ /* 0x000fc80000400000 */
[----:B------:R-:W-:Y:S01]  /*8eda0*/  STL [R1+0x243c], R4 ;  /* 0x00243c0401007387 */ /* 0x000fe20000100800 */
[----:B------:R-:W-:Y:S02]  /*8edb0*/  STL [R1+0x2438], R2 ;  /* 0x0024380201007387 */ /* 0x000fe40000100800 */
[----:B------:R-:W-:Y:S02]  /*8edc0*/  STL [R1+0x2434], R3 ;  /* 0x0024340301007387 */ /* 0x000fe40000100800 */
[----:B0-----:R0:W-:Y:S02]  /*8edd0*/  STL [R1+0x2440], R12 ;  /* 0x0024400c01007387 */ /* 0x0011e40000100800 */
[----:B0-----:R-:W2:Y:S01]  /*8ede0*/  LDL.LU R12, [R1+0x138] ;  /* 0x00013800010c7983 */ /* 0x001ea20000300800 */
[----:B------:R-:W3:Y:S02]  /*8edf0*/  LDL.LU R4, [R1+0x134] ;  /* 0x0001340001047983 */ /* 0x000ee40000300800 */
[----:B------:R0:W-:Y:S02]  /*8ee00*/  STL [R1+0x169c], R0 ;  /* 0x00169c0001007387 */ /* 0x0001e40000100800 */
        /* <DEDUP_REMOVED lines=8> */
[----:B0-----:R-:W-:-:S05]  /*8ee90*/  FMUL R0, R11, R17 ;  /* 0x000000110b007220 */ /* 0x001fca0000400000 */
[----:B------:R0:W-:Y:S01]  /*8eea0*/  STL [R1+0x1698], R0 ;  /* 0x0016980001007387 */ /* 0x0001e20000100800 */
[----:B------:R-:W4:Y:S02]  /*8eeb0*/  LDL.LU R24, [R1+0x110] ;  /* 0x0001100001187983 */ /* 0x000f240000300800 */
[----:B------:R-:W4:Y:S02]  /*8eec0*/  LDL.LU R28, [R1+0x10c] ;  /* 0x00010c00011c7983 */ /* 0x000f240000300800 */
[----:B------:R-:W4:Y:S01]  /*8eed0*/  LDL.LU R22, [R1+0x108] ;  /* 0x0001080001167983 */ /* 0x000f220000300800 */
[----:B------:R-:W4:Y:S01]  /*8eee0*/  LDL.LU R23, [R1+0x104] ;  /* 0x0001040001177983 */ /* 0x000f220000300800 */
[----:B------:R-:W4:Y:S02]  /*8eef0*/  LDL.LU R27, [R1+0x100] ;  /* 0x00010000011b7983 */ /* 0x000f240000300800 */
[----:B------:R-:W4:Y:S01]  /*8ef00*/  LDL.LU R18, [R1+0xfc] ;  /* 0x0000fc0001127983 */ /* 0x000f220000300800 */
[----:B0-----:R-:W4:Y:S01]  /*8ef10*/  LDL.LU R0, [R1+0xf8] ;  /* 0x0000f80001007983 */ /* 0x001f220000300800 */
[----:B------:R-:W4:Y:S02]  /*8ef20*/  LDL.LU R26, [R1+0xf4] ;  /* 0x0000f400011a7983 */ /* 0x000f240000300800 */
[----:B------:R-:W-:-:S05]  /*8ef30*/  FMUL R6, R11, R16 ;  /* 0x000000100b067220 */ /* 0x000fca0000400000 */
[----:B------:R0:W-:Y:S01]  /*8ef40*/  STL [R1+0x1694], R6 ;  /* 0x0016940601007387 */ /* 0x0001e20000100800 */
[----:B------:R-:W4:Y:S02]  /*8ef50*/  LDL.LU R25, [R1+0xf0] ;  /* 0x0000f00001197983 */ /* 0x000f240000300800 */
[----:B------:R-:W4:Y:S02]  /*8ef60*/  LDL.LU R29, [R1+0xec] ;  /* 0x0000ec00011d7983 */ /* 0x000f240000300800 */
[----:B------:R-:W4:Y:S01]  /*8ef70*/  LDL.LU R10, [R1+0xe8] ;  /* 0x0000e800010a7983 */ /* 0x000f220000300800 */
[----:B------:R-:W4:Y:S04]  /*8ef80*/  LDL.LU R7, [R1+0xe4] ;  /* 0x0000e40001077983 */ /* 0x000f280000300800 */
[----:B0-----:R-:W4:Y:S01]  /*8ef90*/  LDL.LU R6, [R1+0xe0] ;  /* 0x0000e00001067983 */ /* 0x001f220000300800 */
[----:B------:R-:W4:Y:S02]  /*8efa0*/  LDL.LU R17, [R1+0xdc] ;  /* 0x0000dc0001117983 */ /* 0x000f240000300800 */
[----:B------:R-:W4:Y:S02]  /*8efb0*/  LDL.LU R9, [R1+0xd8] ;  /* 0x0000d80001097983 */ /* 0x000f240000300800 */
[----:B------:R-:W4:Y:S02]  /*8efc0*/  LDL.LU R8, [R1+0xd4] ;  /* 0x0000d40001087983 */ /* 0x000f240000300800 */
[----:B------:R-:W-:-:S05]  /*8efd0*/  FMUL R15, R11, R15 ;  /* 0x0000000f0b0f7220 */ /* 0x000fca0000400000 */
[----:B------:R0:W-:Y:S01]  /*8efe0*/  STL [R1+0x1690], R15 ;  /* 0x0016900f01007387 */ /* 0x0001e20000100800 */
[----:B------:R-:W4:Y:S03]  /*8eff0*/  LDL.LU R16, [R1+0xd0] ;  /* 0x0000d00001107983 */ /* 0x000f260000300800 */
[----:B0-----:R-:W4:Y:S01]  /*8f000*/  LDL.LU R15, [R1+0x4c] ;  /* 0x00004c00010f7983 */ /* 0x001f220000300800 */
[C---:B--2---:R-:W-:Y:S02]  /*8f010*/  FMUL R12, R11.reuse, R12 ;  /* 0x0000000c0b0c7220 */ /* 0x044fe40000400000 */
[C---:B---3--:R-:W-:Y:S02]  /*8f020*/  FMUL R4, R11.reuse, R4 ;  /* 0x000000040b047220 */ /* 0x048fe40000400000 */
[C---:B----4-:R-:W-:Y:S02]  /*8f030*/  FMUL R2, R11.reuse, R2 ;  /* 0x000000020b027220 */ /* 0x050fe40000400000 */
[C---:B------:R-:W-:Y:S01]  /*8f040*/  FMUL R3, R11.reuse, R3 ;  /* 0x000000030b037220 */ /* 0x040fe20000400000 */
[----:B------:R0:W-:Y:S01]  /*8f050*/  STL [R1+0x168c], R12 ;  /* 0x00168c0c01007387 */ /* 0x0001e20000100800 */
[----:B------:R-:W-:-:S03]  /*8f060*/  FMUL R13, R11, R13 ;  /* 0x0000000d0b0d7220 */ /* 0x000fc60000400000 */
[----:B0-----:R-:W2:Y:S01]  /*8f070*/  LDL.LU R12, [R1+0x2440] ;  /* 0x00244000010c7983 */ /* 0x001ea20000300800 */
[----:B------:R0:W-:Y:S03]  /*8f080*/  STL [R1+0x1688], R4 ;  /* 0x0016880401007387 */ /* 0x0001e60000100800 */
[----:B0-----:R-:W3:Y:S01]  /*8f090*/  LDL.LU R4, [R1+0x243c] ;  /* 0x00243c0001047983 */ /* 0x001ee20000300800 */
[----:B------:R0:W-:Y:S03]  /*8f0a0*/  STL [R1+0x1684], R2 ;  /* 0x0016840201007387 */ /* 0x0001e60000100800 */
[----:B0-----:R-:W4:Y:S01]  /*8f0b0*/  LDL.LU R2, [R1+0x2438] ;  /* 0x0024380001027983 */ /* 0x001f220000300800 */
[----:B------:R0:W-:Y:S02]  /*8f0c0*/  STL [R1+0x1680], R3 ;  /* 0x0016800301007387 */ /* 0x0001e40000100800 */
[C---:B------:R-:W-:Y:S01]  /*8f0d0*/  FMUL R19, R11.reuse, R19 ;  /* 0x000000130b137220 */ /* 0x040fe20000400000 */
[----:B0-----:R-:W2:Y:S01]  /*8f0e0*/  LDL.LU R3, [R1+0x2434] ;  /* 0x0024340001037983 */ /* 0x001ea20000300800 */
[----:B------:R0:W-:Y:S02]  /*8f0f0*/  STL [R1+0x15c4], R13 ;  /* 0x0015c40d01007387 */ /* 0x0001e40000100800 */
[C---:B------:R-:W-:Y:S01]  /*8f100*/  FMUL R21, R11.reuse, R21 ;  /* 0x000000150b157220 */ /* 0x040fe20000400000 */
[----:B0-----:R-:W3:Y:S01]  /*8f110*/  LDL.LU R13, [R1+0x2430] ;  /* 0x00243000010d7983 */ /* 0x001ee20000300800 */
[----:B------:R-:W-:-:S02]  /*8f120*/  FMUL R14, R11, R14 ;  /* 0x0000000e0b0e7220 */ /* 0x000fc40000400000 */
[----:B------:R-:W-:Y:S02]  /*8f130*/  STL [R1+0x15bc], R19 ;  /* 0x0015bc1301007387 */ /* 0x000fe40000100800 */
[----:B------:R-:W-:Y:S01]  /*8f140*/  STL [R1+0x15b4], R21 ;  /* 0x0015b41501007387 */ /* 0x000fe20000100800 */
[----:B------:R0:W-:Y:S04]  /*8f150*/  STL [R1+0x15b0], R14 ;  /* 0x0015b00e01007387 */ /* 0x0001e80000100800 */
[----:B0-----:R-:W4:Y:S01]  /*8f160*/  LDL.LU R14, [R1+0x178] ;  /* 0x00017800010e7983 */ /* 0x001f220000300800 */
[----:B------:R-:W-:-:S05]  /*8f170*/  FMUL R5, R11, R5 ;  /* 0x000000050b057220 */ /* 0x000fca0000400000 */
[----:B------:R0:W-:Y:S01]  /*8f180*/  STL [R1+0x15ac], R5 ;  /* 0x0015ac0501007387 */ /* 0x0001e20000100800 */
[C---:B------:R-:W-:Y:S02]  /*8f190*/  FMUL R24, R11.reuse, R24 ;  /* 0x000000180b187220 */ /* 0x040fe40000400000 */
[C---:B0-----:R-:W-:Y:S02]  /*8f1a0*/  FMUL R5, R11.reuse, R20 ;  /* 0x000000140b057220 */ /* 0x041fe40000400000 */
[----:B------:R-:W-:-:S03]  /*8f1b0*/  FMUL R20, R11, R28 ;  /* 0x0000001c0b147220 */ /* 0x000fc60000400000 */
[----:B------:R0:W-:Y:S01]  /*8f1c0*/  STL [R1+0x15a8], R5 ;  /* 0x0015a80501007387 */ /* 0x0001e20000100800 */
[----:B------:R-:W-:Y:S02]  /*8f1d0*/  STL [R1+0x15a4], R24 ;  /* 0x0015a41801007387 */ /* 0x000fe40000100800 */
[----:B------:R1:W-:Y:S02]  /*8f1e0*/  STL [R1+0x15a0], R20 ;  /* 0x0015a01401007387 */ /* 0x0003e40000100800 */
[C---:B0-----:R-:W-:Y:S02]  /*8f1f0*/  FMUL R5, R11.reuse, R22 ;  /* 0x000000160b057220 */ /* 0x041fe40000400000 */
[C---:B------:R-:W-:Y:S02]  /*8f200*/  FMUL R22, R11.reuse, R23 ;  /* 0x000000170b167220 */ /* 0x040fe40000400000 */
[C---:B-1----:R-:W-:Y:S01]  /*8f210*/  FMUL R20, R11.reuse, R27 ;  /* 0x0000001b0b147220 */ /* 0x042fe20000400000 */
[----:B------:R0:W-:Y:S02]  /*8f220*/  STL [R1+0x1440], R5 ;  /* 0x0014400501007387 */ /* 0x0001e40000100800 */
[----:B------:R-:W-:Y:S02]  /*8f230*/  STL [R1+0x143c], R22 ;  /* 0x00143c1601007387 */ /* 0x000fe40000100800 */
[----:B------:R-:W-:-:S02]  /*8f240*/  FMUL R0, R11, R0 ;  /* 0x000000000b007220 */ /* 0x000fc40000400000 */
[C---:B0-----:R-:W-:Y:S02]  /*8f250*/  FMUL R5, R11.reuse, R18 ;  /* 0x000000120b057220 */ /* 0x041fe40000400000 */
[----:B------:R-:W4:Y:S01]  /*8f260*/  LDL.LU R18, [R1+0x174] ;  /* 0x0001740001127983 */ /* 0x000f220000300800 */
[----:B------:R-:W-:Y:S02]  /*8f270*/  STL [R1+0x1430], R20 ;  /* 0x0014301401007387 */ /* 0x000fe40000100800 */
[----:B------:R0:W-:Y:S02]  /*8f280*/  STL [R1+0x142c], R5 ;  /* 0x00142c0501007387 */ /* 0x0001e40000100800 */
[----:B------:R1:W-:Y:S02]  /*8f290*/  STL [R1+0x1420], R0 ;  /* 0x0014200001007387 */ /* 0x0003e40000100800 */
[C---:B0-----:R-:W-:Y:S02]  /*8f2a0*/  FMUL R5, R11.reuse, R26 ;  /* 0x0000001a0b057220 */ /* 0x041fe40000400000 */
[----:B------:R-:W-:-:S02]  /*8f2b0*/  FMUL R20, R11, R25 ;  /* 0x000000190b147220 */ /* 0x000fc40000400000 */
[C---:B-1----:R-:W-:Y:S01]  /*8f2c0*/  FMUL R0, R11.reuse, R29 ;  /* 0x0000001d0b007220 */ /* 0x042fe20000400000 */
[----:B------:R0:W-:Y:S02]  /*8f2d0*/  STL [R1+0x141c], R5 ;  /* 0x00141c0501007387 */ /* 0x0001e40000100800 */
[----:B------:R-:W-:Y:S02]  /*8f2e0*/  STL [R1+0x1408], R20 ;  /* 0x0014081401007387 */ /* 0x000fe40000100800 */
[C---:B------:R-:W-:Y:S02]  /*8f2f0*/  FMUL R7, R11.reuse, R7 ;  /* 0x000000070b077220 */ /* 0x040fe40000400000 */
[----:B------:R1:W-:Y:S02]  /*8f300*/  STL [R1+0x1404], R0 ;  /* 0x0014040001007387 */ /* 0x0003e40000100800 */
[C---:B0-----:R-:W-:Y:S02]  /*8f310*/  FMUL R5, R11.reuse, R10 ;  /* 0x0000000a0b057220 */ /* 0x041fe40000400000 */
[----:B-1----:R-:W-:-:S03]  /*8f320*/  FMUL R0, R11, R6 ;  /* 0x000000060b007220 */ /* 0x002fc60000400000 */
[----:B------:R0:W-:Y:S01]  /*8f330*/  STL [R1+0x6e8], R5 ;  /* 0x0006e80501007387 */ /* 0x0001e20000100800 */
[----:B------:R-:W-:Y:S01]  /*8f340*/  MOV R21, c[0x0][0x1c8] ;  /* 0x0000720000157a02 */ /* 0x000fe20000000f00 */
[----:B------:R-:W-:Y:S02]  /*8f350*/  STL [R1+0x6e4], R7 ;  /* 0x0006e40701007387 */ /* 0x000fe40000100800 */
[----:B0-----:R-:W-:Y:S02]  /*8f360*/  FMUL R5, R11, R17 ;  /* 0x000000110b057220 */ /* 0x001fe40000400000 */
[----:B------:R-:W4:Y:S01]  /*8f370*/  LDL.LU R17, [R1+0x168] ;  /* 0x0001680001117983 */ /* 0x000f220000300800 */
[----:B------:R0:W-:Y:S02]  /*8f380*/  STL [R1+0x6e0], R0 ;  /* 0x0006e00001007387 */ /* 0x0001e40000100800 */
[----:B------:R1:W-:Y:S02]  /*8f390*/  STL [R1+0x6dc], R5 ;  /* 0x0006dc0501007387 */ /* 0x0003e40000100800 */
[----:B------:R-:W-:Y:S01]  /*8f3a0*/  IMAD R21, R21, 0x18f, RZ ;  /* 0x0000018f15157824 */ /* 0x000fe200078e02ff */
[----:B------:R-:W-:Y:S01]  /*8f3b0*/  MOV R19, c[0x0][0x1c8] ;  /* 0x0000720000137a02 */ /* 0x000fe20000000f00 */
[----:B------:R-:W-:-:S02]  /*8f3c0*/  FMUL R6, R11, R16 ;  /* 0x000000100b067220 */ /* 0x000fc40000400000 */
[C---:B0-----:R-:W-:Y:S02]  /*8f3d0*/  FMUL R0, R11.reuse, R9 ;  /* 0x000000090b007220 */ /* 0x041fe40000400000 */
[----:B-1----:R-:W-:Y:S02]  /*8f3e0*/  FMUL R5, R11, R8 ;  /* 0x000000080b057220 */ /* 0x002fe40000400000 */
[----:B------:R-:W-:Y:S01]  /*8f3f0*/  IMAD R19, R19, 0x32, RZ ;  /* 0x0000003213137824 */ /* 0x000fe200078e02ff */
[----:B------:R0:W-:Y:S02]  /*8f400*/  STL [R1+0x6d8], R0 ;  /* 0x0006d80001007387 */ /* 0x0001e40000100800 */
[----:B------:R2:W-:Y:S02]  /*8f410*/  STL [R1+0x6d4], R5 ;  /* 0x0006d40501007387 */ /* 0x0005e40000100800 */
[----:B------:R-:W-:Y:S02]  /*8f420*/  STL [R1+0x6d0], R6 ;  /* 0x0006d00601007387 */ /* 0x000fe40000100800 */
[----:B------:R-:W4:Y:S02]  /*8f430*/  LDL.LU R16, [R1+0x164] ;  /* 0x0001640001107983 */ /* 0x000f240000300800 */
[----:B0-----:R-:W-:-:S05]  /*8f440*/  FMUL R0, R11, R15 ;  /* 0x0000000f0b007220 */ /* 0x001fca0000400000 */
[----:B------:R-:W-:Y:S01]  /*8f450*/  STL [R1+0x6cc], R0 ;  /* 0x0006cc0001007387 */ /* 0x000fe20000100800 */
[----:B--2---:R-:W-:Y:S01]  /*8f460*/  LEA.HI.X.SX32 R5, R21, R3, 0x1, P5 ;  /* 0x0000000315057211 */ /* 0x004fe200028f0eff */
[----:B---3--:R-:W0:Y:S04]  /*8f470*/  MUFU.RCP R13, R13 ;  /* 0x0000000d000d7308 */ /* 0x008e280000001000 */
[----:B------:R4:W-:Y:S02]  /*8f480*/  STL.64 [R1+0x1298], R4 ;  /* 0x0012980401007387 */ /* 0x0009e40000100a00 */
[----:B----4-:R-:W-:Y:S01]  /*8f490*/  IADD3 R4, P5, R19, R2, RZ ;  /* 0x0000000213047210 */ /* 0x010fe20007fbe0ff */
        /* <DEDUP_REMOVED lines=23> */
[----:B------:R-:W4:Y:S02]  /*8f610*/  LDL.LU R8, [R1+0x1b8] ;  /* 0x0001b80001087983 */ /* 0x000f240000300800 */
[----:B------:R-:W4:Y:S01]  /*8f620*/  LDL.LU R27, [R1+0x1c0] ;  /* 0x0001c000011b7983 */ /* 0x000f220000300800 */
[----:B0-----:R-:W4:Y:S01]  /*8f630*/  LDL.LU R0, [R1+0x1c8] ;  /* 0x0001c80001007983 */ /* 0x001f220000300800 */
[----:B------:R-:W-:-:S05]  /*8f640*/  FMUL R6, R12, R17 ;  /* 0x000000110c067220 */ /* 0x000fca0000400000 */
        /* <DEDUP_REMOVED lines=35> */
[C---:B------:R-:W-:Y:S02]  /*8f880*/  FMUL R5, R12.reuse, R5 ;  /* 0x000000050c057220 */ /* 0x040fe40000400000 */
[----:B------:R-:W-:-:S03]  /*8f890*/  FMUL R21, R12, R21 ;  /* 0x000000150c157220 */ /* 0x000fc60000400000 */
[----:B------:R0:W-:Y:S02]  /*8f8a0*/  STL [R1+0x156c], R5 ;  /* 0x00156c0501007387 */ /* 0x0001e40000100800 */
[C---:B0-----:R-:W-:Y:S02]  /*8f8b0*/  FMUL R5, R12.reuse, R19 ;  /* 0x000000130c057220 */ /* 0x041fe40000400000 */
[----:B------:R-:W-:-:S03]  /*8f8c0*/  FMUL R19, R12, R28 ;  /* 0x0000001c0c137220 */ /* 0x000fc60000400000 */
[----:B------:R0:W-:Y:S01]  /*8f8d0*/  STL [R1+0x1568], R5 ;  /* 0x0015680501007387 */ /* 0x0001e20000100800 */
[----:B------:R1:W-:Y:S02]  /*8f8e0*/  STL [R1+0x1564], R21 ;  /* 0x0015641501007387 */ /* 0x0003e40000100800 */
[----:B------:R1:W-:Y:S02]  /*8f8f0*/  STL [R1+0x1560], R19 ;  /* 0x0015601301007387 */ /* 0x0003e40000100800 */
[C---:B0-----:R-:W-:Y:S02]  /*8f900*/  FMUL R5, R12.reuse, R24 ;  /* 0x000000180c057220 */ /* 0x041fe40000400000 */
[C---:B-1----:R-:W-:Y:S02]  /*8f910*/  FMUL R21, R12.reuse, R22 ;  /* 0x000000160c157220 */ /* 0x042fe40000400000 */
[C---:B------:R-:W-:Y:S01]  /*8f920*/  FMUL R19, R12.reuse, R23 ;  /* 0x000000170c137220 */ /* 0x040fe20000400000 */
[----:B------:R0:W-:Y:S02]  /*8f930*/  STL [R1+0x13c4], R5 ;  /* 0x0013c40501007387 */ /* 0x0001e40000100800 */
[----:B------:R1:W-:Y:S02]  /*8f940*/  STL [R1+0x13c0], R21 ;  /* 0x0013c01501007387 */ /* 0x0003e40000100800 */
[----:B0-----:R-:W-:-:S02]  /*8f950*/  FMUL R5, R12, R8 ;  /* 0x000000080c057220 */ /* 0x001fc40000400000 */
[----:B------:R-:W4:Y:S01]  /*8f960*/  LDL.LU R8, [R1+0x16c] ;  /* 0x00016c0001087983 */ /* 0x000f220000300800 */
[----:B------:R-:W-:Y:S02]  /*8f970*/  STL [R1+0x13bc], R19 ;  /* 0x0013bc1301007387 */ /* 0x000fe40000100800 */
[C---:B-1----:R-:W-:Y:S02]  /*8f980*/  FMUL R21, R12.reuse, R27 ;  /* 0x0000001b0c157220 */ /* 0x042fe40000400000 */
[----:B------:R0:W-:Y:S03]  /*8f990*/  STL [R1+0x13b8], R5 ;  /* 0x0013b80501007387 */ /* 0x0001e60000100800 */
[----:B------:R-:W-:Y:S01]  /*8f9a0*/  STL [R1+0x13b4], R21 ;  /* 0x0013b41501007387 */ /* 0x000fe20000100800 */
[C---:B0-----:R-:W-:Y:S02]  /*8f9b0*/  FMUL R5, R12.reuse, R0 ;  /* 0x000000000c057220 */ /* 0x041fe40000400000 */
[----:B------:R-:W-:-:S02]  /*8f9c0*/  FMUL R19, R12, R26 ;  /* 0x0000001a0c137220 */ /* 0x000fc40000400000 */
[C---:B------:R-:W-:Y:S01]  /*8f9d0*/  FMUL R0, R12.reuse, R25 ;  /* 0x000000190c007220 */ /* 0x040fe20000400000 */
        /* <DEDUP_REMOVED lines=15> */
[----:B0-----:R-:W-:-:S02]  /*8fad0*/  FMUL R0, R12, R6 ;  /* 0x000000060c007220 */ /* 0x001fc40000400000 */
[C---:B-1----:R-:W-:Y:S02]  /*8fae0*/  FMUL R5, R12.reuse, R9 ;  /* 0x000000090c057220 */ /* 0x042fe40000400000 */
[C---:B------:R-:W-:Y:S01]  /*8faf0*/  FMUL R6, R12.reuse, R17 ;  /* 0x000000110c067220 */ /* 0x040fe20000400000 */
[----:B------:R0:W-:Y:S02]  /*8fb00*/  STL [R1+0x644], R0 ;  /* 0x0006440001007387 */ /* 0x0001e40000100800 */
[----:B------:R2:W-:Y:S02]  /*8fb10*/  STL [R1+0x640], R5 ;  /* 0x0006400501007387 */ /* 0x0005e40000100800 */
[----:B------:R-:W-:Y:S02]  /*8fb20*/  IMAD R11, R11, 0x64, RZ ;  /* 0x000000640b0b7824 */ /* 0x000fe400078e02ff */
[----:B------:R-:W-:Y:S01]  /*8fb30*/  STL [R1+0x634], R6 ;  /* 0x0006340601007387 */ /* 0x000fe20000100800 */
[----:B------:R-:W4:Y:S01]  /*8fb40*/  LDL.LU R17, [R1+0x15c] ;  /* 0x00015c0001117983 */ /* 0x000f220000300800 */
        /* <DEDUP_REMOVED lines=32> */
[----:B0-----:R-:W-:-:S05]  /*8fd50*/  FMUL R0, R13, R18 ;  /* 0x000000120d007220 */ /* 0x001fca0000400000 */
[----:B------:R0:W-:Y:S04]  /*8fd60*/  STL [R1+0x1654], R0 ;  /* 0x0016540001007387 */ /* 0x0001e80000100800 */
[----:B0-----:R-:W4:Y:S01]  /*8fd70*/  LDL.LU R0, [R1+0x1dc] ;  /* 0x0001dc0001007983 */ /* 0x001f220000300800 */
[----:B------:R-:W4:Y:S02]  /*8fd80*/  LDL.LU R26, [R1+0x1e4] ;  /* 0x0001e400011a7983 */ /* 0x000f240000300800 */
[----:B------:R-:W4:Y:S02]  /*8fd90*/  LDL.LU R25, [R1+0x1ec] ;  /* 0x0001ec0001197983 */ /* 0x000f240000300800 */
[----:B------:R-:W4:Y:S01]  /*8fda0*/  LDL.LU R29, [R1+0x1f4] ;  /* 0x0001f400011d7983 */ /* 0x000f220000300800 */
[----:B------:R-:W4:Y:S01]  /*8fdb0*/  LDL.LU R10, [R1+0x1fc] ;  /* 0x0001fc00010a7983 */ /* 0x000f220000300800 */
[----:B------:R-:W-:-:S02]  /*8fdc0*/  FMUL R17, R13, R17 ;  /* 0x000000110d117220 */ /* 0x000fc40000400000 */
[----:B------:R-:W4:Y:S02]  /*8fdd0*/  LDL.LU R8, [R1+0x204] ;  /* 0x0002040001087983 */ /* 0x000f240000300800 */
[----:B------:R-:W4:Y:S01]  /*8fde0*/  LDL.LU R7, [R1+0x20c] ;  /* 0x00020c0001077983 */ /* 0x000f220000300800 */
[----:B------:R-:W4:Y:S01]  /*8fdf0*/  LDL.LU R6, [R1+0x214] ;  /* 0x0002140001067983 */ /* 0x000f220000300800 */
[----:B------:R0:W-:Y:S02]  /*8fe00*/  STL [R1+0x1650], R17 ;  /* 0x0016501101007387 */ /* 0x0001e40000100800 */
[----:B------:R-:W4:Y:S01]  /*8fe10*/  LDL.LU R18, [R1+0x21c] ;  /* 0x00021c0001127983 */ /* 0x000f220000300800 */
[----:B0-----:R-:W4:Y:S01]  /*8fe20*/  LDL.LU R17, [R1+0x220] ;  /* 0x0002200001117983 */ /* 0x001f220000300800 */
[C---:B--2---:R-:W-:Y:S02]  /*8fe30*/  FMUL R14, R13.reuse, R14 ;  /* 0x0000000e0d0e7220 */ /* 0x044fe40000400000 */
[----:B---3--:R-:W-:-:S02]  /*8fe40*/  FMUL R4, R13, R4 ;  /* 0x000000040d047220 */ /* 0x008fc40000400000 */
        /* <DEDUP_REMOVED lines=43> */
[----:B------:R1:W-:Y:S02]  /*90100*/  STL [R1+0x1380], R11 ;  /* 0x0013800b01007387 */ /* 0x0003e40000100800 */
[----:B------:R1:W-:Y:S02]  /*90110*/  STL [R1+0x137c], R0 ;  /* 0x00137c0001007387 */ /* 0x0003e40000100800 */
[C---:B0-----:R-:W-:Y:S02]  /*90120*/  FMUL R5, R13.reuse, R25 ;  /* 0x000000190d057220 */ /* 0x041fe40000400000 */
[C---:B-1----:R-:W-:Y:S02]  /*90130*/  FMUL R11, R13.reuse, R29 ;  /* 0x0000001d0d0b7220 */ /* 0x042fe40000400000 */
[C---:B------:R-:W-:Y:S01]  /*90140*/  FMUL R0, R13.reuse, R10 ;  /* 0x0000000a0d007220 */ /* 0x040fe20000400000 */
[----:B------:R0:W-:Y:S01]  /*90150*/  STL [R1+0x218], R5 ;  /* 0x0002180501007387 */ /* 0x0001e20000100800 */
[----:B------:R-:W-:Y:S01]  /*90160*/  MOV R19, c[0x0][0x1c8] ;  /* 0x0000720000137a02 */ /* 0x000fe20000000f00 */
[----:B------:R-:W-:Y:S02]  /*90170*/  STL [R1+0x210], R11 ;  /* 0x0002100b01007387 */ /* 0x000fe40000100800 */
[----:B0-----:R-:W-:-:S02]  /*90180*/  FMUL R5, R13, R8 ;  /* 0x000000080d057220 */ /* 0x001fc40000400000 */
[----:B------:R-:W4:Y:S01]  /*90190*/  LDL.LU R8, [R1+0x230] ;  /* 0x0002300001087983 */ /* 0x000f220000300800 */
[----:B------:R0:W-:Y:S02]  /*901a0*/  STL [R1+0x208], R0 ;  /* 0x0002080001007387 */ /* 0x0001e40000100800 */
[----:B------:R1:W-:Y:S02]  /*901b0*/  STL [R1+0x200], R5 ;  /* 0x0002000501007387 */ /* 0x0003e40000100800 */
[----:B------:R-:W-:Y:S02]  /*901c0*/  IMAD R19, R19, 0x32, RZ ;  /* 0x0000003213137824 */ /* 0x000fe400078e02ff */
[----:B------:R-:W-:Y:S02]  /*901d0*/  IMAD.MOV.U32 R12, RZ, RZ, c[0x0][0x1c8] ;  /* 0x00007200ff0c7624 */ /* 0x000fe400078e00ff */
[C---:B0-----:R-:W-:Y:S02]  /*901e0*/  FMUL R0, R13.reuse, R7 ;  /* 0x000000070d007220 */ /* 0x041fe40000400000 */
[----:B-1----:R-:W-:-:S02]  /*901f0*/  FMUL R5, R13, R6 ;  /* 0x000000060d057220 */ /* 0x002fc40000400000 */
        /* <DEDUP_REMOVED lines=39> */
[----:B------:R0:W-:Y:S01]  /*90470*/  STL [R1+0x1634], R0 ;  /* 0x0016340001007387 */ /* 0x0001e20000100800 */
[----:B------:R-:W4:Y:S03]  /*90480*/  LDL.LU R27, [R1+0x2d4] ;  /* 0x0002d400011b7983 */ /* 0x000f260000300800 */
        /* <DEDUP_REMOVED lines=8> */
[----:B------:R0:W-:Y:S04]  /*90510*/  STL [R1+0x1630], R8 ;  /* 0x0016300801007387 */ /* 0x0001e80000100800 */
[----:B0-----:R-:W4:Y:S01]  /*90520*/  LDL.LU R8, [R1+0x314] ;  /* 0x0003140001087983 */ /* 0x001f220000300800 */
[----:B------:R-:W4:Y:S02]  /*90530*/  LDL.LU R18, [R1+0x31c] ;  /* 0x00031c0001127983 */ /* 0x000f240000300800 */
[----:B--2---:R-:W-:-:S02]  /*90540*/  FMUL R15, R14, R15 ;  /* 0x0000000f0e0f7220 */ /* 0x004fc40000400000 */
        /* <DEDUP_REMOVED lines=38> */
[----:B------:R0:W-:Y:S02]  /*907b0*/  STL [R1+0x136c], R5 ;  /* 0x00136c0501007387 */ /* 0x0001e40000100800 */
[C---:B------:R-:W-:Y:S01]  /*907c0*/  FMUL R0, R14.reuse, R0 ;  /* 0x000000000e007220 */ /* 0x040fe20000400000 */
[----:B------:R-:W-:Y:S01]  /*907d0*/  STL [R1+0x1368], R19 ;  /* 0x0013681301007387 */ /* 0x000fe20000100800 */
[C---:B0-----:R-:W-:Y:S02]  /*907e0*/  FMUL R5, R14.reuse, R23 ;  /* 0x000000170e057220 */ /* 0x041fe40000400000 */
[----:B------:R-:W-:-:S03]  /*907f0*/  FMUL R12, R14, R27 ;  /* 0x0000001b0e0c7220 */ /* 0x000fc60000400000 */
        /* <DEDUP_REMOVED lines=13> */
[----:B------:R-:W-:Y:S01]  /*908d0*/  IMAD R11, R11, 0x64, RZ ;  /* 0x000000640b0b7824 */ /* 0x000fe200078e02ff */
[----:B------:R-:W-:Y:S01]  /*908e0*/  MOV R13, c[0x0][0x1c8] ;  /* 0x00007200000d7a02 */ /* 0x000fe20000000f00 */
[C---:B0-----:R-:W-:Y:S02]  /*908f0*/  FMUL R0, R14.reuse, R10 ;  /* 0x0000000a0e007220 */ /* 0x041fe40000400000 */
[C---:B-1----:R-:W-:Y:S02]  /*90900*/  FMUL R5, R14.reuse, R7 ;  /* 0x000000070e057220 */ /* 0x042fe40000400000 */
[----:B------:R-:W-:Y:S01]  /*90910*/  FMUL R7, R14, R8 ;  /* 0x000000080e077220 */ /* 0x000fe20000400000 */
[----:B------:R0:W-:Y:S02]  /*90920*/  STL [R1+0x1dc], R0 ;  /* 0x0001dc0001007387 */ /* 0x0001e40000100800 */
[----:B------:R2:W-:Y:S02]  /*90930*/  STL [R1+0x1d8], R5 ;  /* 0x0001d80501007387 */ /* 0x0005e40000100800 */
[----:B------:R-:W-:-:S02]  /*90940*/  IMAD R13, R13, 0x190, RZ ;  /* 0x000001900d0d7824 */ /* 0x000fc400078e02ff */
        /* <DEDUP_REMOVED lines=36> */
[----:B------:R-:W4:Y:S02]  /*90b90*/  LDL.LU R23, [R1+0x2e0] ;  /* 0x0002e00001177983 */ /* 0x000f240000300800 */
[----:B------:R-:W4:Y:S01]  /*90ba0*/  LDL.LU R27, [R1+0x2e8] ;  /* 0x0002e800011b7983 */ /* 0x000f220000300800 */
[----:B0-----:R-:W4:Y:S01]  /*90bb0*/  LDL.LU R0, [R1+0x2f0] ;  /* 0x0002f00001007983 */ /* 0x001f220000300800 */
[----:B------:R-:W4:Y:S02]  /*90bc0*/  LDL.LU R26, [R1+0x2f8] ;  /* 0x0002f800011a7983 */ /* 0x000f240000300800 */
[----:B------:R-:W4:Y:S02]  /*90bd0*/  LDL.LU R25, [R1+0x300] ;  /* 0x0003000001197983 */ /* 0x000f240000300800 */
[----:B------:R-:W4:Y:S01]  /*90be0*/  LDL.LU R6, [R1+0x308] ;  /* 0x0003080001067983 */ /* 0x000f220000300800 */
[----:B------:R-:W4:Y:S01]  /*90bf0*/  LDL.LU R29, [R1+0x310] ;  /* 0x00031000011d7983 */ /* 0x000f220000300800 */
[----:B------:R-:W-:-:S02]  /*90c00*/  FMUL R8, R15, R8 ;  /* 0x000000080f087220 */ /* 0x000fc40000400000 */
[----:B------:R-:W4:Y:S03]  /*90c10*/  LDL.LU R10, [R1+0x318] ;  /* 0x00031800010a7983 */ /* 0x000f260000300800 */
[----:B------:R0:W-:Y:S01]  /*90c20*/  STL [R1+0x1610], R8 ;  /* 0x0016100801007387 */ /* 0x0001e20000100800 */
[----:B------:R-:W4:Y:S03]  /*90c30*/  LDL.LU R9, [R1+0x320] ;  /* 0x0003200001097983 */ /* 0x000f260000300800 */
        /* <DEDUP_REMOVED lines=24> */
[----:B------:R0:W-:Y:S02]  /*90dc0*/  STL [R1+0x14ac], R5 ;  /* 0x0014ac0501007387 */ /* 0x0001e40000100800 */
[C---:B0-----:R-:W-:Y:S02]  /*90dd0*/  FMUL R5, R15.reuse, R13 ;  /* 0x0000000d0f057220 */ /* 0x041fe40000400000 */
[C---:B------:R-:W-:Y:S02]  /*90de0*/  FMUL R13, R15.reuse, R11 ;  /* 0x0000000b0f0d7220 */ /* 0x040fe40000400000 */
[C---:B------:R-:W-:Y:S01]  /*90df0*/  FMUL R11, R15.reuse, R28 ;  /* 0x0000001c0f0b7220 */ /* 0x040fe20000400000 */
[----:B------:R0:W-:Y:S02]  /*90e00*/  STL [R1+0x14a8], R5 ;  /* 0x0014a80501007387 */ /* 0x0001e40000100800 */
[----:B------:R1:W-:Y:S02]  /*90e10*/  STL [R1+0x14a4], R13 ;  /* 0x0014a40d01007387 */ /* 0x0003e40000100800 */
[----:B------:R1:W-:Y:S02]  /*90e20*/  STL [R1+0x14a0], R11 ;  /* 0x0014a00b01007387 */ /* 0x0003e40000100800 */
[----:B0-----:R-:W-:-:S02]  /*90e30*/  FMUL R5, R15, R19 ;  /* 0x000000130f057220 */ /* 0x001fc40000400000 */
[C---:B-1----:R-:W-:Y:S02]  /*90e40*/  FMUL R13, R15.reuse, R20 ;  /* 0x000000140f0d7220 */ /* 0x042fe40000400000 */
[C---:B------:R-:W-:Y:S01]  /*90e50*/  FMUL R11, R15.reuse, R21 ;  /* 0x000000150f0b7220 */ /* 0x040fe20000400000 */
[----:B------:R0:W-:Y:S02]  /*90e60*/  STL [R1+0x1358], R5 ;  /* 0x0013580501007387 */ /* 0x0001e40000100800 */
[----:B------:R1:W-:Y:S02]  /*90e70*/  STL [R1+0x1064], R13 ;  /* 0x0010640d01007387 */ /* 0x0003e40000100800 */
[C---:B0-----:R-:W-:Y:S02]  /*90e80*/  FMUL R5, R15.reuse, R7 ;  /* 0x000000070f057220 */ /* 0x041fe40000400000 */
[----:B------:R-:W4:Y:S01]  /*90e90*/  LDL.LU R7, [R1+0x32c] ;  /* 0x00032c0001077983 */ /* 0x000f220000300800 */
[----:B------:R-:W-:Y:S02]  /*90ea0*/  STL [R1+0xe40], R11 ;  /* 0x000e400b01007387 */ /* 0x000fe40000100800 */
[----:B-1----:R-:W-:-:S02]  /*90eb0*/  FMUL R13, R15, R24 ;  /* 0x000000180f0d7220 */ /* 0x002fc40000400000 */
[----:B------:R0:W-:Y:S03]  /*90ec0*/  STL [R1+0xd5c], R5 ;  /* 0x000d5c0501007387 */ /* 0x0001e60000100800 */
[----:B------:R1:W-:Y:S01]  /*90ed0*/  STL [R1+0x74c], R13 ;  /* 0x00074c0d01007387 */ /* 0x0003e20000100800 */
[C---:B0-----:R-:W-:Y:S02]  /*90ee0*/  FMUL R5, R15.reuse, R22 ;  /* 0x000000160f057220 */ /* 0x041fe40000400000 */
[C---:B------:R-:W-:Y:S02]  /*90ef0*/  FMUL R11, R15.reuse, R23 ;  /* 0x000000170f0b7220 */ /* 0x040fe40000400000 */
[C---:B-1----:R-:W-:Y:S01]  /*90f00*/  FMUL R13, R15.reuse, R27 ;  /* 0x0000001b0f0d7220 */ /* 0x042fe20000400000 */
[----:B------:R0:W-:Y:S02]  /*90f10*/  STL [R1+0x748], R5 ;  /* 0x0007480501007387 */ /* 0x0001e40000100800 */
[----:B------:R1:W-:Y:S02]  /*90f20*/  STL [R1+0x744], R11 ;  /* 0x0007440b01007387 */ /* 0x0003e40000100800 */
[----:B------:R-:W-:Y:S01]  /*90f30*/  STL [R1+0x740], R13 ;  /* 0x0007400d01007387 */ /* 0x000fe20000100800 */
[----:B0-----:R-:W-:-:S02]  /*90f40*/  FMUL R5, R15, R0 ;  /* 0x000000000f057220 */ /* 0x001fc40000400000 */
[C---:B-1----:R-:W-:Y:S02]  /*90f50*/  FMUL R11, R15.reuse, R26 ;  /* 0x0000001a0f0b7220 */ /* 0x042fe40000400000 */
[C---:B------:R-:W-:Y:S01]  /*90f60*/  FMUL R0, R15.reuse, R25 ;  /* 0x000000190f007220 */ /* 0x040fe20000400000 */
[----:B------:R0:W-:Y:S02]  /*90f70*/  STL [R1+0x1b8], R5 ;  /* 0x0001b80501007387 */ /* 0x0001e40000100800 */
[----:B------:R-:W-:Y:S02]  /*90f80*/  STL [R1+0x1b4], R11 ;  /* 0x0001b40b01007387 */ /* 0x000fe40000100800 */
[----:B------:R-:W-:Y:S02]  /*90f90*/  IMAD.MOV.U32 R12, RZ, RZ, c[0x0][0x1c8] ;  /* 0x00007200ff0c7624 */ /* 0x000fe400078e00ff */
[C---:B0-----:R-:W-:Y:S02]  /*90fa0*/  FMUL R5, R15.reuse, R6 ;  /* 0x000000060f057220 */ /* 0x041fe40000400000 */
[----:B------:R-:W4:Y:S01]  /*90fb0*/  LDL.LU R6, [R1+0x334] ;  /* 0x0003340001067983 */ /* 0x000f220000300800 */
[----:B------:R0:W-:Y:S02]  /*90fc0*/  STL [R1+0x1b0], R0 ;  /* 0x0001b00001007387 */ /* 0x0001e40000100800 */
[----:B------:R1:W-:Y:S02]  /*90fd0*/  STL [R1+0x1ac], R5 ;  /* 0x0001ac0501007387 */ /* 0x0003e40000100800 */
[----:B------:R-:W-:Y:S01]  /*90fe0*/  IMAD R12, R12, 0xc8, RZ ;  /* 0x000000c80c0c7824 */ /* 0x000fe200078e02ff */
[----:B------:R-:W-:Y:S01]  /*90ff0*/  MOV R14, c[0x0][0x1c8] ;  /* 0x00007200000e7a02 */ /* 0x000fe20000000f00 */
[----:B------:R-:W-:-:S02]  /*91000*/  FMUL R9, R15, R9 ;  /* 0x000000090f097220 */ /* 0x000fc40000400000 */
[C---:B0-----:R-:W-:Y:S02]  /*91010*/  FMUL R0, R15.reuse, R29 ;  /* 0x0000001d0f007220 */ /* 0x041fe40000400000 */
[C---:B-1----:R-:W-:Y:S02]  /*91020*/  FMUL R5, R15.reuse, R10 ;  /* 0x0000000a0f057220 */ /* 0x042fe40000400000 */
[----:B------:R-:W-:Y:S01]  /*91030*/  IMAD R14, R14, 0x320, RZ ;  /* 0x000003200e0e7824 */ /* 0x000fe200078e02ff */
[----:B------:R0:W-:Y:S02]  /*91040*/  STL [R1+0x1a8], R0 ;  /* 0x0001a80001007387 */ /* 0x0001e40000100800 */
[----:B------:R-:W-:Y:S02]  /*91050*/  STL [R1+0x1a4], R5 ;  /* 0x0001a40501007387 */ /* 0x000fe40000100800 */
[----:B------:R1:W-:Y:S02]  /*91060*/  STL [R1+0x1a0], R9 ;  /* 0x0001a00901007387 */ /* 0x0003e40000100800 */
[----:B0-----:R-:W-:Y:S01]  /*91070*/  FMUL R0, R15, R8 ;  /* 0x000000080f007220 */ /* 0x001fe20000400000 */
[----:B-1----:R-:W4:Y:S04]  /*91080*/  LDL.LU R9, [R1+0x33c] ;  /* 0x00033c0001097983 */ /* 0x002f280000300800 */
        /* <DEDUP_REMOVED lines=34> */
[----:B------:R-:W4:Y:S02]  /*912b0*/  LDL.LU R23, [R1+0x3dc] ;  /* 0x0003dc0001177983 */ /* 0x000f240000300800 */
[----:B------:R-:W4:Y:S01]  /*912c0*/  LDL.LU R27, [R1+0x3e4] ;  /* 0x0003e400011b7983 */ /* 0x000f220000300800 */
[----:B0-----:R-:W4:Y:S01]  /*912d0*/  LDL.LU R0, [R1+0x3ec] ;  /* 0x0003ec0001007983 */ /* 0x001f220000300800 */
[----:B------:R-:W4:Y:S02]  /*912e0*/  LDL.LU R26, [R1+0x3f4] ;  /* 0x0003f400011a7983 */ /* 0x000f240000300800 */
[----:B------:R-:W4:Y:S02]  /*912f0*/  LDL.LU R6, [R1+0x3fc] ;  /* 0x0003fc0001067983 */ /* 0x000f240000300800 */
[----:B------:R-:W4:Y:S01]  /*91300*/  LDL.LU R25, [R1+0x404] ;  /* 0x0004040001197983 */ /* 0x000f220000300800 */
[----:B------:R-:W4:Y:S01]  /*91310*/  LDL.LU R29, [R1+0x40c] ;  /* 0x00040c00011d7983 */ /* 0x000f220000300800 */
        /* <DEDUP_REMOVED lines=33> */
[----:B------:R-:W-:Y:S02]  /*91530*/  STL [R1+0x1424], R14 ;  /* 0x0014240e01007387 */ /* 0x000fe40000100800 */
        /* <DEDUP_REMOVED lines=10> */
[----:B------:R1:W-:Y:S01]  /*915e0*/  STL [R1+0x3bc], R12 ;  /* 0x0003bc0c01007387 */ /* 0x0003e20000100800 */
[C---:B0-----:R-:W-:Y:S02]  /*915f0*/  FMUL R5, R16.reuse, R24 ;  /* 0x0000001810057220 */ /* 0x041fe40000400000 */
[----:B------:R-:W-:-:S02]  /*91600*/  FMUL R11, R16, R22 ;  /* 0x00000016100b7220 */ /* 0x000fc40000400000 */
[C---:B-1----:R-:W-:Y:S01]  /*91610*/  FMUL R12, R16.reuse, R23 ;  /* 0x00000017100c7220 */ /* 0x042fe20000400000 */
[----:B------:R0:W-:Y:S02]  /*91620*/  STL [R1+0x3b4], R5 ;  /* 0x0003b40501007387 */ /* 0x0001e40000100800 */
[----:B------:R1:W-:Y:S02]  /*91630*/  STL [R1+0x3ac], R11 ;  /* 0x0003ac0b01007387 */ /* 0x0003e40000100800 */
[----:B------:R-:W-:Y:S01]  /*91640*/  STL [R1+0x3a4], R12 ;  /* 0x0003a40c01007387 */ /* 0x000fe20000100800 */
        /* <DEDUP_REMOVED lines=57> */
[----:B------:R-:W4:Y:S01]  /*919e0*/  LDL.LU R27, [R1+0x3f8] ;  /* 0x0003f800011b7983 */ /* 0x000f220000300800 */
[----:B------:R-:W4:Y:S03]  /*919f0*/  LDL.LU R6, [R1+0x400] ;  /* 0x0004000001067983 */ /* 0x000f260000300800 */
[----:B0-----:R-:W4:Y:S01]  /*91a00*/  LDL.LU R0, [R1+0x408] ;  /* 0x0004080001007983 */ /* 0x001f220000300800 */
[----:B------:R-:W4:Y:S02]  /*91a10*/  LDL.LU R26, [R1+0x410] ;  /* 0x00041000011a7983 */ /* 0x000f240000300800 */
[----:B------:R-:W-:-:S05]  /*91a20*/  FMUL R10, R17, R10 ;  /* 0x0000000a110a7220 */ /* 0x000fca0000400000 */
[----:B------:R0:W-:Y:S01]  /*91a30*/  STL [R1+0x1590], R10 ;  /* 0x0015900a01007387 */ /* 0x0001e20000100800 */
[----:B------:R-:W4:Y:S02]  /*91a40*/  LDL.LU R25, [R1+0x418] ;  /* 0x0004180001197983 */ /* 0x000f240000300800 */
[----:B------:R-:W4:Y:S01]  /*91a50*/  LDL.LU R29, [R1+0x420] ;  /* 0x00042000011d7983 */ /* 0x000f220000300800 */
        /* <DEDUP_REMOVED lines=22> */
[----:B0-----:R-:W3:Y:S01]  /*91bc0*/  LDL.LU R9, [R1+0x428] ;  /* 0x0004280001097983 */ /* 0x001ee20000300800 */
[C---:B------:R-:W-:Y:S02]  /*91bd0*/  FMUL R5, R17.reuse, R5 ;  /* 0x0000000511057220 */ /* 0x040fe40000400000 */
        /* <DEDUP_REMOVED lines=8> */
[----:B------:R0:W-:Y:S02]  /*91c60*/  STL [R1+0x13c8], R5 ;  /* 0x0013c80501007387 */ /* 0x0001e40000100800 */
[----:B------:R-:W-:Y:S02]  /*91c70*/  STL [R1+0x38c], R15 ;  /* 0x00038c0f01007387 */ /* 0x000fe40000100800 */
[----:B------:R-:W-:-:S02]  /*91c80*/  FMUL R12, R17, R7 ;  /* 0x00000007110c7220 */ /* 0x000fc40000400000 */
[----:B------:R1:W-:Y:S01]  /*91c90*/  STL [R1+0x388], R13 ;  /* 0x0003880d01007387 */ /* 0x0003e20000100800 */
[----:B------:R-:W3:Y:S01]  /*91ca0*/  LDL.LU R7, [R1+0x42c] ;  /* 0x00042c0001077983 */ /* 0x000ee20000300800 */
[----:B0-----:R-:W-:-:S05]  /*91cb0*/  FMUL R5, R17, R19 ;  /* 0x0000001311057220 */ /* 0x001fca0000400000 */
[----:B------:R0:W-:Y:S01]  /*91cc0*/  STL [R1+0x37c], R5 ;  /* 0x00037c0501007387 */ /* 0x0001e20000100800 */
[C---:B-1----:R-:W-:Y:S02]  /*91cd0*/  FMUL R13, R17.reuse, R21 ;  /* 0x00000015110d7220 */ /* 0x042fe40000400000 */
[----:B------:R1:W-:Y:S02]  /*91ce0*/  STL [R1+0x378], R12 ;  /* 0x0003780c01007387 */ /* 0x0003e40000100800 */
[C---:B0-----:R-:W-:Y:S02]  /*91cf0*/  FMUL R5, R17.reuse, R20 ;  /* 0x0000001411057220 */ /* 0x041fe40000400000 */
[----:B-1----:R-:W-:-:S03]  /*91d00*/  FMUL R12, R17, R24 ;  /* 0x00000018110c7220 */ /* 0x002fc60000400000 */
[----:B------:R0:W-:Y:S01]  /*91d10*/  STL [R1+0x36c], R5 ;  /* 0x00036c0501007387 */ /* 0x0001e20000100800 */
[----:B------:R1:W-:Y:S02]  /*91d20*/  STL [R1+0x368], R13 ;  /* 0x0003680d01007387 */ /* 0x0003e40000100800 */
[----:B------:R1:W-:Y:S02]  /*91d30*/  STL [R1+0x364], R12 ;  /* 0x0003640c01007387 */ /* 0x0003e40000100800 */
[C---:B0-----:R-:W-:Y:S02]  /*91d40*/  FMUL R5, R17.reuse, R22 ;  /* 0x0000001611057220 */ /* 0x041fe40000400000 */
[C---:B-1----:R-:W-:Y:S02]  /*91d50*/  FMUL R13, R17.reuse, R23 ;  /* 0x00000017110d7220 */ /* 0x042fe40000400000 */
[----:B------:R-:W-:Y:S01]  /*91d60*/  FMUL R12, R17, R27 ;  /* 0x0000001b110c7220 */ /* 0x000fe20000400000 */
[----:B------:R0:W-:Y:S02]  /*91d70*/  STL [R1+0x360], R5 ;  /* 0x0003600501007387 */ /* 0x0001e40000100800 */
[----:B------:R-:W-:Y:S01]  /*91d80*/  STL [R1+0x128], R13 ;  /* 0x0001280d01007387 */ /* 0x000fe20000100800 */
[----:B------:R-:W-:-:S02]  /*91d90*/  MOV R14, c[0x0][0x1c8] ;  /* 0x00007200000e7a02 */ /* 0x000fc40000000f00 */
[----:B------:R-:W-:Y:S01]  /*91da0*/  MOV R11, c[0x0][0x1c8] ;  /* 0x00007200000b7a02 */ /* 0x000fe20000000f00 */
[----:B0-----:R-:W-:Y:S02]  /*91db0*/  FMUL R5, R17, R6 ;  /* 0x0000000611057220 */ /* 0x001fe40000400000 */
[----:B------:R-:W3:Y:S01]  /*91dc0*/  LDL.LU R6, [R1+0x430] ;  /* 0x0004300001067983 */ /* 0x000ee20000300800 */
[----:B------:R0:W-:Y:S02]  /*91dd0*/  STL [R1+0x124], R12 ;  /* 0x0001240c01007387 */ /* 0x0001e40000100800 */
[----:B------:R1:W-:Y:S02]  /*91de0*/  STL [R1+0x118], R5 ;  /* 0x0001180501007387 */ /* 0x0003e40000100800 */
[----:B------:R-:W-:Y:S02]  /*91df0*/  IMAD R14, R14, 0x191, RZ ;  /* 0x000001910e0e7824 */ /* 0x000fe400078e02ff */
[----:B------:R-:W-:-:S02]  /*91e00*/  IMAD R11, R11, 0x192, RZ ;  /* 0x000001920b0b7824 */ /* 0x000fc400078e02ff */
[C---:B0-----:R-:W-:Y:S02]  /*91e10*/  FMUL R12, R17.reuse, R0 ;  /* 0x00000000110c7220 */ /* 0x041fe40000400000 */
[C---:B------:R-:W-:Y:S02]  /*91e20*/  FMUL R0, R17.reuse, R26 ;  /* 0x0000001a11007220 */ /* 0x040fe40000400000 */
[C---:B-1----:R-:W-:Y:S01]  /*91e30*/  FMUL R5, R17.reuse, R25 ;  /* 0x0000001911057220 */ /* 0x042fe20000400000 */
[----:B------:R0:W-:Y:S02]  /*91e40*/  STL [R1+0x114], R12 ;  /* 0x0001140c01007387 */ /* 0x0001e40000100800 */
[----:B------:R1:W-:Y:S02]  /*91e50*/  STL [R1+0x108], R0 ;  /* 0x0001080001007387 */ /* 0x0003e40000100800 */
[----:B------:R2:W-:Y:S02]  /*91e60*/  STL [R1+0x104], R5 ;  /* 0x0001040501007387 */ /* 0x0005e40000100800 */
[----:B0-----:R-:W-:-:S02]  /*91e70*/  FMUL R12, R17, R29 ;  /* 0x0000001d110c7220 */ /* 0x001fc40000400000 */
[----:B-1----:R-:W-:-:S03]  /*91e80*/  FMUL R0, R17, R10 ;  /* 0x0000000a11007220 */ /* 0x002fc60000400000 */
[----:B------:R-:W-:Y:S01]  /*91e90*/  STL [R1+0x100], R12 ;  /* 0x0001000c01007387 */ /* 0x000fe20000100800 */
[----:B--2---:R-:W-:Y:S01]  /*91ea0*/  LEA.HI.X.SX32 R5, R14, R3, 0x1, P5 ;  /* 0x000000030e057211 */ /* 0x004fe200028f0eff */
[----:B----4-:R-:W-:Y:S01]  /*91eb0*/  IADD3 R16, P5, R11, R2, RZ ;  /* 0x000000020b107210 */ /* 0x010fe20007fbe0ff */
[----:B---3--:R-:W0:Y:S03]  /*91ec0*/  MUFU.RCP R8, R8 ;  /* 0x0000000800087308 */ /* 0x008e260000001000 */
[----:B------:R1:W-:Y:S01]  /*91ed0*/  STL.64 [R1+0xa10], R4 ;  /* 0x000a100401007387 */ /* 0x0003e20000100a00 */
[----:B------:R2:W-:Y:S03]  /*91ee0*/  STL [R1+0xfc], R0 ;  /* 0x0000fc0001007387 */ /* 0x0005e60000100800 */
[----:B-1----:R-:W3:Y:S01]  /*91ef0*/  LDL.LU R5, [R1+0x434] ;  /* 0x0004340001057983 */ /* 0x002ee20000300800 */
[----:B------:R-:W-:Y:S02]  /*91f00*/  STL [R1+0x23b0], R16 ;  /* 0x0023b01001007387 */ /* 0x000fe40000100800 */
[----:B------:R-:W-:Y:S02]  /*91f10*/  STL [R1+0x23ac], R2 ;  /* 0x0023ac0201007387 */ /* 0x000fe40000100800 */
[----:B------:R-:W-:Y:S02]  /*91f20*/  STL [R1+0x23a8], R3 ;  /* 0x0023a80301007387 */ /* 0x000fe40000100800 */
[C---:B--2---:R-:W-:Y:S01]  /*91f30*/  FMUL R0, R18.reuse, R9 ;  /* 0x0000000912007220 */ /* 0x044fe20000400000 */
[----:B0-----:R0:W-:Y:S04]  /*91f40*/  STL [R1+0x23b4], R8 ;  /* 0x0023b40801007387 */ /* 0x0011e80000100800 */
[----:B0-----:R-:W2:Y:S01]  /*91f50*/  LDL.LU R8, [R1+0x440] ;  /* 0x0004400001087983 */ /* 0x001ea20000300800 */
[----:B------:R-:W4:Y:S02]  /*91f60*/  LDL.LU R16, [R1+0x444] ;  /* 0x0004440001107983 */ /* 0x000f240000300800 */
        /* <DEDUP_REMOVED lines=17> */
[----:B------:R-:W4:Y:S02]  /*92080*/  LDL.LU R21, [R1+0x4c0] ;  /* 0x0004c00001157983 */ /* 0x000f240000300800 */
[----:B0-----:R-:W-:-:S05]  /*92090*/  FMUL R0, R18, R6 ;  /* 0x0000000612007220 */ /* 0x001fca0000400000 */
        /* <DEDUP_REMOVED lines=8> */
[----:B------:R-:W4:Y:S01]  /*92120*/  LDL.LU R25, [R1+0x500] ;  /* 0x0005000001197983 */ /* 0x000f220000300800 */
[----:B------:R-:W4:Y:S01]  /*92130*/  LDL.LU R29, [R1+0x504] ;  /* 0x00050400011d7983 */ /* 0x000f220000300800 */
[----:B---3--:R-:W-:-:S05]  /*92140*/  FMUL R5, R18, R5 ;  /* 0x0000000512057220 */ /* 0x008fca0000400000 */
[----:B------:R0:W-:Y:S01]  /*92150*/  STL [R1+0x1550], R5 ;  /* 0x0015500501007387 */ /* 0x0001e20000100800 */
[----:B------:R-:W3:Y:S02]  /*92160*/  LDL.LU R6, [R1+0x50c] ;  /* 0x00050c0001067983 */ /* 0x000ee40000300800 */
[C---:B--2---:R-:W-:Y:S02]  /*92170*/  FMUL R8, R18.reuse, R8 ;  /* 0x0000000812087220 */ /* 0x044fe40000400000 */
[C---:B----4-:R-:W-:Y:S01]  /*92180*/  FMUL R16, R18.reuse, R16 ;  /* 0x0000001012107220 */ /* 0x050fe20000400000 */
[----:B0-----:R-:W2:Y:S01]  /*92190*/  LDL.LU R5, [R1+0x514] ;  /* 0x0005140001057983 */ /* 0x001ea20000300800 */
[C---:B------:R-:W-:Y:S02]  /*921a0*/  FMUL R2, R18.reuse, R2 ;  /* 0x0000000212027220 */ /* 0x040fe40000400000 */
[----:B------:R0:W-:Y:S02]  /*921b0*/  STL [R1+0x154c], R8 ;  /* 0x00154c0801007387 */ /* 0x0001e40000100800 */
[----:B------:R-:W-:-:S02]  /*921c0*/  FMUL R3, R18, R3 ;  /* 0x0000000312037220 */ /* 0x000fc40000400000 */
[C---:B------:R-:W-:Y:S01]  /*921d0*/  FMUL R9, R18.reuse, R9 ;  /* 0x0000000912097220 */ /* 0x040fe20000400000 */
[----:B0-----:R-:W4:Y:S01]  /*921e0*/  LDL.LU R8, [R1+0x23b4] ;  /* 0x0023b40001087983 */ /* 0x001f220000300800 */
[----:B------:R0:W-:Y:S03]  /*921f0*/  STL [R1+0x1548], R16 ;  /* 0x0015481001007387 */ /* 0x0001e60000100800 */
[----:B0-----:R-:W4:Y:S01]  /*92200*/  LDL.LU R16, [R1+0x23b0] ;  /* 0x0023b00001107983 */ /* 0x001f220000300800 */
[----:B------:R0:W-:Y:S03]  /*92210*/  STL [R1+0x1544], R2 ;  /* 0x0015440201007387 */ /* 0x0001e60000100800 */
[----:B0-----:R-:W4:Y:S01]  /*92220*/  LDL.LU R2, [R1+0x23ac] ;  /* 0x0023ac0001027983 */ /* 0x001f220000300800 */
[----:B------:R0:W-:Y:S02]  /*92230*/  STL [R1+0x1540], R3 ;  /* 0x0015400301007387 */ /* 0x0001e40000100800 */
[C---:B------:R-:W-:Y:S01]  /*92240*/  FMUL R12, R18.reuse, R12 ;  /* 0x0000000c120c7220 */ /* 0x040fe20000400000 */
[----:B0-----:R-:W4:Y:S01]  /*92250*/  LDL.LU R3, [R1+0x23a8] ;  /* 0x0023a80001037983 */ /* 0x001f220000300800 */
[----:B------:R0:W-:Y:S02]  /*92260*/  STL [R1+0x13a4], R9 ;  /* 0x0013a40901007387 */ /* 0x0001e40000100800 */
[C---:B------:R-:W-:Y:S01]  /*92270*/  FMUL R13, R18.reuse, R13 ;  /* 0x0000000d120d7220 */ /* 0x040fe20000400000 */
[----:B0-----:R-:W4:Y:S01]  /*92280*/  LDL.LU R9, [R1+0x23a4] ;  /* 0x0023a40001097983 */ /* 0x001f220000300800 */
[----:B------:R-:W-:-:S02]  /*92290*/  FMUL R4, R18, R4 ;  /* 0x0000000412047220 */ /* 0x000fc40000400000 */
[----:B------:R-:W-:Y:S02]  /*922a0*/  STL [R1+0x13a0], R12 ;  /* 0x0013a00c01007387 */ /* 0x000fe40000100800 */
[----:B------:R-:W-:Y:S01]  /*922b0*/  STL [R1+0x139c], R13 ;  /* 0x00139c0d01007387 */ /* 0x000fe20000100800 */
[----:B------:R0:W-:Y:S04]  /*922c0*/  STL [R1+0x470], R4 ;  /* 0x0004700401007387 */ /* 0x0001e80000100800 */
[----:B0-----:R-:W4:Y:S01]  /*922d0*/  LDL.LU R4, [R1+0x438] ;  /* 0x0004380001047983 */ /* 0x001f220000300800 */
[C---:B------:R-:W-:Y:S02]  /*922e0*/  FMUL R17, R18.reuse, R17 ;  /* 0x0000001112117220 */ /* 0x040fe40000400000 */
[----:B------:R-:W-:-:S03]  /*922f0*/  FMUL R14, R18, R14 ;  /* 0x0000000e120e7220 */ /* 0x000fc60000400000 */
[----:B------:R0:W-:Y:S01]  /*92300*/  STL [R1+0x464], R17 ;  /* 0x0004641101007387 */ /* 0x0001e20000100800 */
[C---:B------:R-:W-:Y:S02]  /*92310*/  FMUL R15, R18.reuse, R15 ;  /* 0x0000000f120f7220 */ /* 0x040fe40000400000 */
[C---:B0-----:R-:W-:Y:S02]  /*92320*/  FMUL R17, R18.reuse, R11 ;  /* 0x0000000b12117220 */ /* 0x041fe40000400000 */
[----:B------:R-:W-:-:S03]  /*92330*/  FMUL R11, R18, R28 ;  /* 0x0000001c120b7220 */ /* 0x000fc60000400000 */
[----:B------:R-:W-:Y:S01]  /*92340*/  STL [R1+0x460], R17 ;  /* 0x0004601101007387 */ /* 0x000fe20000100800 */
[----:B------:R0:W-:Y:S02]  /*92350*/  STL [R1+0x454], R14 ;  /* 0x0004540e01007387 */ /* 0x0001e40000100800 */
[----:B------:R1:W-:Y:S02]  /*92360*/  STL [R1+0x450], R11 ;  /* 0x0004500b01007387 */ /* 0x0003e40000100800 */
[----:B------:R1:W-:Y:S02]  /*92370*/  STL [R1+0x33c], R15 ;  /* 0x00033c0f01007387 */ /* 0x0003e40000100800 */
[C---:B0-----:R-:W-:Y:S02]  /*92380*/  FMUL R14, R18.reuse, R19 ;  /* 0x00000013120e7220 */ /* 0x041fe40000400000 */
[C---:B-1----:R-:W-:Y:S02]  /*92390*/  FMUL R11, R18.reuse, R10 ;  /* 0x0000000a120b7220 */ /* 0x042fe40000400000 */
[----:B------:R-:W4:Y:S01]  /*923a0*/  LDL.LU R10, [R1+0x43c] ;  /* 0x00043c00010a7983 */ /* 0x000f220000300800 */
[----:B------:R0:W-:Y:S02]  /*923b0*/  STL [R1+0x338], R14 ;  /* 0x0003380e01007387 */ /* 0x0001e40000100800 */
[----:B------:R1:W-:Y:S02]  /*923c0*/  STL [R1+0x334], R11 ;  /* 0x0003340b01007387 */ /* 0x0003e40000100800 */
[----:B------:R-:W-:-:S02]  /*923d0*/  FMUL R15, R18, R21 ;  /* 0x00000015120f7220 */ /* 0x000fc40000400000 */
[C---:B0-----:R-:W-:Y:S02]  /*923e0*/  FMUL R14, R18.reuse, R20 ;  /* 0x00000014120e7220 */ /* 0x041fe40000400000 */
[----:B-1----:R-:W-:-:S03]  /*923f0*/  FMUL R11, R18, R24 ;  /* 0x00000018120b7220 */ /* 0x002fc60000400000 */
[----:B------:R0:W-:Y:S01]  /*92400*/  STL [R1+0x330], R14 ;  /* 0x0003300e01007387 */ /* 0x0001e20000100800 */
[----:B------:R1:W-:Y:S02]  /*92410*/  STL [R1+0x32c], R15 ;  /* 0x00032c0f01007387 */ /* 0x0003e40000100800 */
[----:B------:R1:W-:Y:S02]  /*92420*/  STL [R1+0x328], R11 ;  /* 0x0003280b01007387 */ /* 0x0003e40000100800 */
[C---:B0-----:R-:W-:Y:S02]  /*92430*/  FMUL R14, R18.reuse, R22 ;  /* 0x00000016120e7220 */ /* 0x041fe40000400000 */
[C---:B-1----:R-:W-:Y:S02]  /*92440*/  FMUL R15, R18.reuse, R23 ;  /* 0x00000017120f7220 */ /* 0x042fe40000400000 */
[C---:B------:R-:W-:Y:S01]  /*92450*/  FMUL R11, R18.reuse, R27 ;  /* 0x0000001b120b7220 */ /* 0x040fe20000400000 */
[----:B------:R0:W-:Y:S02]  /*92460*/  STL [R1+0x324], R14 ;  /* 0x0003240e01007387 */ /* 0x0001e40000100800 */
[----:B------:R-:W-:Y:S02]  /*92470*/  STL [R1+0x320], R15 ;  /* 0x0003200f01007387 */ /* 0x000fe40000100800 */
[----:B------:R1:W-:Y:S01]  /*92480*/  STL [R1+0xd8], R11 ;  /* 0x0000d80b01007387 */ /* 0x0003e20000100800 */
[----:B------:R-:W-:Y:S01]  /*92490*/  MOV R13, c[0x0][0x1c8] ;  /* 0x00007200000d7a02 */ /* 0x000fe20000000f00 */
[----:B0-----:R-:W-:-:S02]  /*924a0*/  FMUL R14, R18, R0 ;  /* 0x00000000120e7220 */ /* 0x001fc40000400000 */
[C---:B------:R-:W-:Y:S02]  /*924b0*/  FMUL R0, R18.reuse, R26 ;  /* 0x0000001a12007220 */ /* 0x040fe40000400000 */
[----:B-1----:R-:W-:Y:S01]  /*924c0*/  FMUL R11, R18, R7 ;  /* 0x00000007120b7220 */ /* 0x002fe20000400000 */
[----:B------:R-:W-:Y:S01]  /*924d0*/  STL [R1+0xd4], R14 ;  /* 0x0000d40e01007387 */ /* 0x000fe20000100800 */
[----:B------:R-:W4:Y:S02]  /*924e0*/  LDL.LU R7, [R1+0x448] ;  /* 0x0004480001077983 */ /* 0x000f240000300800 */
[----:B------:R0:W-:Y:S02]  /*924f0*/  STL [R1+0xd0], R0 ;  /* 0x0000d00001007387 */ /* 0x0001e40000100800 */
[----:B------:R-:W-:Y:S01]  /*92500*/  IMAD R13, R13, 0xc9, RZ ;  /* 0x000000c90d0d7824 */ /* 0x000fe200078e02ff */
[----:B------:R1:W-:Y:S01]  /*92510*/  STL [R1+0xcc], R11 ;  /* 0x0000cc0b01007387 */ /* 0x0003e20000100800 */
[----:B------:R-:W-:-:S02]  /*92520*/  IMAD.MOV.U32 R12, RZ, RZ, c[0x0][0x1c8] ;  /* 0x00007200ff0c7624 */ /* 0x000fc400078e00ff */
[C---:B0-----:R-:W-:Y:S02]  /*92530*/  FMUL R0, R18.reuse, R25 ;  /* 0x0000001912007220 */ /* 0x041fe40000400000 */
[----:B-1----:R-:W-:-:S03]  /*92540*/  FMUL R11, R18, R29 ;  /* 0x0000001d120b7220 */ /* 0x002fc60000400000 */
[----:B------:R2:W-:Y:S01]  /*92550*/  STL [R1+0xc8], R0 ;  /* 0x0000c80001007387 */ /* 0x0005e20000100800 */
[----:B------:R-:W-:Y:S02]  /*92560*/  IMAD R12, R12, 0x324, RZ ;  /* 0x000003240c0c7824 */ /* 0x000fe400078e02ff */
[----:B------:R-:W-:Y:S02]  /*92570*/  STL [R1+0xc4], R11 ;  /* 0x0000c40b01007387 */ /* 0x000fe40000100800 */
[----:B---3--:R-:W-:-:S05]  /*92580*/  FMUL R6, R18, R6 ;  /* 0x0000000612067220 */ /* 0x008fca0000400000 */
[----:B------:R0:W-:Y:S01]  /*92590*/  STL [R1+0x70], R6 ;  /* 0x0000700601007387 */ /* 0x0001e20000100800 */
[----:B--2---:R-:W-:-:S03]  /*925a0*/  FMUL R0, R18, R5 ;  /* 0x0000000512007220 */ /* 0x004fc60000400000 */
[----:B0-----:R-:W2:Y:S04]  /*925b0*/  LDL.LU R6, [R1+0x44c] ;  /* 0x00044c0001067983 */ /* 0x001ea80000300800 */
[----:B------:R-:W-:Y:S01]  /*925c0*/  STL [R1+0x64], R0 ;  /* 0x0000640001007387 */ /* 0x000fe20000100800 */
[----:B----4-:R-:W-:Y:S01]  /*925d0*/  LEA.HI.X.SX32 R17, R13, R3, 0x1, P5 ;  /* 0x000000030d117211 */ /* 0x010fe200028f0eff */
[----:B------:R-:W0:Y:S04]  /*925e0*/  MUFU.RCP R9, R9 ;  /* 0x0000000900097308 */ /* 0x000e280000001000 */
[----:B------:R1:W-:Y:S02]  /*925f0*/  STL.64 [R1+0x9e0], R16 ;  /* 0x0009e01001007387 */ /* 0x0003e40000100a00 */
[----:B-1----:R-:W-:Y:S01]  /*92600*/  IADD3 R16, P5, R12, R2, RZ ;  /* 0x000000020c107210 */ /* 0x002fe20007fbe0ff */
[----:B------:R-:W-:-:S04]  /*92610*/  FMUL R0, R8, R4 ;  /* 0x0000000408007220 */ /* 0x000fc80000400000 */
[----:B------:R-:W-:Y:S01]  /*92620*/  STL [R1+0x239c], R16 ;  /* 0x00239c1001007387 */ /* 0x000fe20000100800 */
[----:B------:R-:W-:Y:S02]  /*92630*/  STL [R1+0x2398], R2 ;  /* 0x0023980201007387 */ /* 0x000fe40000100800 */
[----:B------:R-:W-:Y:S02]  /*92640*/  STL [R1+0x2394], R3 ;  /* 0x0023940301007387 */ /* 0x000fe40000100800 */
[----:B0-----:R0:W-:Y:S02]  /*92650*/  STL [R1+0x23a0], R9 ;  /* 0x0023a00901007387 */ /* 0x0011e40000100800 */
[----:B0-----:R-:W3:Y:S01]  /*92660*/  LDL.LU R9, [R1+0x458] ;  /* 0x0004580001097983 */ /* 0x001ee20000300800 */
        /* <DEDUP_REMOVED lines=31> */
[----:B--2---:R-:W-:-:S05]  /*92860*/  FMUL R6, R8, R6 ;  /* 0x0000000608067220 */ /* 0x004fca0000400000 */
[----:B------:R0:W-:Y:S04]  /*92870*/  STL [R1+0x1510], R6 ;  /* 0x0015100601007387 */ /* 0x0001e80000100800 */
[----:B0-----:R-:W2:Y:S01]  /*92880*/  LDL.LU R6, [R1+0x524] ;  /* 0x0005240001067983 */ /* 0x001ea20000300800 */
[C---:B---3--:R-:W-:Y:S02]  /*92890*/  FMUL R9, R8.reuse, R9 ;  /* 0x0000000908097220 */ /* 0x048fe40000400000 */
[C---:B----4-:R-:W-:Y:S02]  /*928a0*/  FMUL R16, R8.reuse, R16 ;  /* 0x0000001008107220 */ /* 0x050fe40000400000 */
[C---:B------:R-:W-:Y:S02]  /*928b0*/  FMUL R2, R8.reuse, R2 ;  /* 0x0000000208027220 */ /* 0x040fe40000400000 */
[C---:B------:R-:W-:Y:S01]  /*928c0*/  FMUL R3, R8.reuse, R3 ;  /* 0x0000000308037220 */ /* 0x040fe20000400000 */
[----:B------:R0:W-:Y:S01]  /*928d0*/  STL [R1+0x150c], R9 ;  /* 0x00150c0901007387 */ /* 0x0001e20000100800 */
[----:B------:R-:W-:-:S03]  /*928e0*/  FMUL R4, R8, R4 ;  /* 0x0000000408047220 */ /* 0x000fc60000400000 */
[----:B0-----:R-:W3:Y:S01]  /*928f0*/  LDL.LU R9, [R1+0x23a0] ;  /* 0x0023a00001097983 */ /* 0x001ee20000300800 */
[----:B------:R0:W-:Y:S03]  /*92900*/  STL [R1+0x1508], R16 ;  /* 0x0015081001007387 */ /* 0x0001e60000100800 */
[----:B0-----:R-:W4:Y:S01]  /*92910*/  LDL.LU R16, [R1+0x239c] ;  /* 0x00239c0001107983 */ /* 0x001f220000300800 */
[----:B------:R0:W-:Y:S03]  /*92920*/  STL [R1+0x1504], R2 ;  /* 0x0015040201007387 */ /* 0x0001e60000100800 */
[----:B0-----:R-:W3:Y:S01]  /*92930*/  LDL.LU R2, [R1+0x2398] ;  /* 0x0023980001027983 */ /* 0x001ee20000300800 */
[----:B------:R0:W-:Y:S03]  /*92940*/  STL [R1+0x1500], R3 ;  /* 0x0015000301007387 */ /* 0x0001e60000100800 */
[----:B0-----:R-:W3:Y:S01]  /*92950*/  LDL.LU R3, [R1+0x2394] ;  /* 0x0023940001037983 */ /* 0x001ee20000300800 */
[----:B------:R0:W-:Y:S03]  /*92960*/  STL [R1+0x42c], R4 ;  /* 0x00042c0401007387 */ /* 0x0001e60000100800 */
[----:B0-----:R-:W4:Y:S01]  /*92970*/  LDL.LU R4, [R1+0x2390] ;  /* 0x0023900001047983 */ /* 0x001f220000300800 */
[----:B------:R-:W-:-:S02]  /*92980*/  FMUL R14, R8, R14 ;  /* 0x0000000e080e7220 */ /* 0x000fc40000400000 */
[C---:B------:R-:W-:Y:S02]  /*92990*/  FMUL R5, R8.reuse, R5 ;  /* 0x0000000508057220 */ /* 0x040fe40000400000 */
[C---:B------:R-:W-:Y:S02]  /*929a0*/  FMUL R11, R8.reuse, R11 ;  /* 0x0000000b080b7220 */ /* 0x040fe40000400000 */
[C---:B------:R-:W-:Y:S01]  /*929b0*/  FMUL R17, R8.reuse, R17 ;  /* 0x0000001108117220 */ /* 0x040fe20000400000 */
[----:B------:R-:W-:Y:S01]  /*929c0*/  STL [R1+0x428], R14 ;  /* 0x0004280e01007387 */ /* 0x000fe20000100800 */
[----:B------:R0:W-:Y:S02]  /*929d0*/  STL [R1+0x424], R5 ;  /* 0x0004240501007387 */ /* 0x0001e40000100800 */
[C---:B------:R-:W-:Y:S02]  /*929e0*/  FMUL R12, R8.reuse, R12 ;  /* 0x0000000c080c7220 */ /* 0x040fe40000400000 */
[C---:B------:R-:W-:Y:S01]  /*929f0*/  FMUL R15, R8.reuse, R15 ;  /* 0x0000000f080f7220 */ /* 0x040fe20000400000 */
[----:B0-----:R-:W4:Y:S01]  /*92a00*/  LDL.LU R5, [R1+0x528] ;  /* 0x0005280001057983 */ /* 0x001f220000300800 */
[----:B------:R-:W-:Y:S02]  /*92a10*/  STL [R1+0x420], R11 ;  /* 0x0004200b01007387 */ /* 0x000fe40000100800 */
[----:B------:R0:W-:Y:S02]  /*92a20*/  STL [R1+0x41c], R17 ;  /* 0x00041c1101007387 */ /* 0x0001e40000100800 */
[----:B------:R1:W-:Y:S02]  /*92a30*/  STL [R1+0x418], R12 ;  /* 0x0004180c01007387 */ /* 0x0003e40000100800 */
[----:B0-----:R-:W-:-:S02]  /*92a40*/  FMUL R17, R8, R13 ;  /* 0x0000000d08117220 */ /* 0x001fc40000400000 */
[C---:B------:R-:W-:Y:S02]  /*92a50*/  FMUL R13, R8.reuse, R28 ;  /* 0x0000001c080d7220 */ /* 0x040fe40000400000 */
[C---:B-1----:R-:W-:Y:S01]  /*92a60*/  FMUL R12, R8.reuse, R18 ;  /* 0x00000012080c7220 */ /* 0x042fe20000400000 */
[----:B------:R-:W-:Y:S02]  /*92a70*/  STL [R1+0x414], R17 ;  /* 0x0004141101007387 */ /* 0x000fe40000100800 */
[----:B------:R0:W-:Y:S02]  /*92a80*/  STL [R1+0x410], R13 ;  /* 0x0004100d01007387 */ /* 0x0001e40000100800 */
[----:B------:R1:W-:Y:S02]  /*92a90*/  STL [R1+0x2fc], R12 ;  /* 0x0002fc0c01007387 */ /* 0x0003e40000100800 */
[----:B------:R1:W-:Y:S02]  /*92aa0*/  STL [R1+0x2f8], R15 ;  /* 0x0002f80f01007387 */ /* 0x0003e40000100800 */
[----:B0-----:R-:W-:-:S02]  /*92ab0*/  FMUL R13, R8, R19 ;  /* 0x00000013080d7220 */ /* 0x001fc40000400000 */
[C---:B-1----:R-:W-:Y:S02]  /*92ac0*/  FMUL R12, R8.reuse, R10 ;  /* 0x0000000a080c7220 */ /* 0x042fe40000400000 */
[----:B------:R-:W4:Y:S01]  /*92ad0*/  LDL.LU R10, [R1+0x52c] ;  /* 0x00052c00010a7983 */ /* 0x000f220000300800 */
[----:B------:R0:W-:Y:S02]  /*92ae0*/  STL [R1+0x2f4], R13 ;  /* 0x0002f40d01007387 */ /* 0x0001e40000100800 */
[----:B------:R1:W-:Y:S02]  /*92af0*/  STL [R1+0x2f0], R12 ;  /* 0x0002f00c01007387 */ /* 0x0003e40000100800 */
[C---:B------:R-:W-:Y:S02]  /*92b00*/  FMUL R15, R8.reuse, R24 ;  /* 0x00000018080f7220 */ /* 0x040fe40000400000 */
[C---:B0-----:R-:W-:Y:S02]  /*92b10*/  FMUL R13, R8.reuse, R20 ;  /* 0x00000014080d7220 */ /* 0x041fe40000400000 */
[----:B-1----:R-:W-:-:S03]  /*92b20*/  FMUL R12, R8, R21 ;  /* 0x00000015080c7220 */ /* 0x002fc60000400000 */
[----:B------:R0:W-:Y:S02]  /*92b30*/  STL [R1+0x2ec], R13 ;  /* 0x0002ec0d01007387 */ /* 0x0001e40000100800 */
[----:B------:R1:W-:Y:S02]  /*92b40*/  STL [R1+0x2e8], R12 ;  /* 0x0002e80c01007387 */ /* 0x0003e40000100800 */
[----:B------:R1:W-:Y:S01]  /*92b50*/  STL [R1+0x2e4], R15 ;  /* 0x0002e40f01007387 */ /* 0x0003e20000100800 */
[----:B------:R-:W-:Y:S02]  /*92b60*/  MOV R11, c[0x0][0x1c8] ;  /* 0x00007200000b7a02 */ /* 0x000fe40000000f00 */
[----:B------:R-:W-:Y:S01]  /*92b70*/  MOV R14, c[0x0][0x1c8] ;  /* 0x00007200000e7a02 */ /* 0x000fe20000000f00 */
[C---:B0-----:R-:W-:Y:S02]  /*92b80*/  FMUL R13, R8.reuse, R22 ;  /* 0x00000016080d7220 */ /* 0x041fe40000400000 */
[----:B-1----:R-:W-:-:S02]  /*92b90*/  FMUL R12, R8, R23 ;  /* 0x00000017080c7220 */ /* 0x002fc40000400000 */
[----:B------:R-:W-:Y:S01]  /*92ba0*/  FMUL R15, R8, R27 ;  /* 0x0000001b080f7220 */ /* 0x000fe20000400000 */
[----:B------:R0:W-:Y:S02]  /*92bb0*/  STL [R1+0x2e0], R13 ;  /* 0x0002e00d01007387 */ /* 0x0001e40000100800 */
[----:B------:R1:W-:Y:S02]  /*92bc0*/  STL [R1+0x80], R12 ;  /* 0x0000800c01007387 */ /* 0x0003e40000100800 */
[----:B------:R-:W-:Y:S02]  /*92bd0*/  IMAD R11, R11, 0x192, RZ ;  /* 0x000001920b0b7824 */ /* 0x000fe400078e02ff */
[----:B------:R-:W-:Y:S02]  /*92be0*/  STL [R1+0x7c], R15 ;  /* 0x00007c0f01007387 */ /* 0x000fe40000100800 */
[----:B------:R-:W-:Y:S02]  /*92bf0*/  IMAD R14, R14, 0x326, RZ ;  /* 0x000003260e0e7824 */ /* 0x000fe400078e02ff */
[----:B0-----:R-:W-:-:S02]  /*92c00*/  FMUL R13, R8, R0 ;  /* 0x00000000080d7220 */ /* 0x001fc40000400000 */
[C---:B-1----:R-:W-:Y:S02]  /*92c10*/  FMUL R12, R8.reuse, R26 ;  /* 0x0000001a080c7220 */ /* 0x042fe40000400000 */
[C---:B------:R-:W-:Y:S01]  /*92c20*/  FMUL R0, R8.reuse, R7 ;  /* 0x0000000708007220 */ /* 0x040fe20000400000 */
[----:B------:R0:W-:Y:S01]  /*92c30*/  STL [R1+0x78], R13 ;  /* 0x0000780d01007387 */ /* 0x0001e20000100800 */
[----:B------:R-:W4:Y:S02]  /*92c40*/  LDL.LU R7, [R1+0x530] ;  /* 0x0005300001077983 */ /* 0x000f240000300800 */
[----:B------:R1:W-:Y:S02]  /*92c50*/  STL [R1+0x74], R12 ;  /* 0x0000740c01007387 */ /* 0x0003e40000100800 */
[----:B------:R2:W-:Y:S02]  /*92c60*/  STL [R1+0x6c], R0 ;  /* 0x00006c0001007387 */ /* 0x0005e40000100800 */
[----:B0-----:R-:W-:-:S02]  /*92c70*/  FMUL R13, R8, R25 ;  /* 0x00000019080d7220 */ /* 0x001fc40000400000 */
[----:B-1----:R-:W-:-:S03]  /*92c80*/  FMUL R12, R8, R29 ;  /* 0x0000001d080c7220 */ /* 0x002fc60000400000 */
[----:B------:R-:W-:Y:S02]  /*92c90*/  STL [R1+0x68], R13 ;  /* 0x0000680d01007387 */ /* 0x000fe40000100800 */
[----:B------:R-:W-:Y:S02]  /*92ca0*/  STL [R1+0x60], R12 ;  /* 0x0000600c01007387 */ /* 0x000fe40000100800 */
[----:B--2---:R-:W-:-:S05]  /*92cb0*/  FMUL R0, R8, R6 ;  /* 0x0000000608007220 */ /* 0x004fca0000400000 */
[----:B------:R-:W-:Y:S01]  /*92cc0*/  STL [R1+0x5c], R0 ;  /* 0x00005c0001007387 */ /* 0x000fe20000100800 */
[----:B---3--:R-:W-:Y:S01]  /*92cd0*/  LEA.HI.X.SX32 R17, R11, R3, 0x1, P5 ;  /* 0x000000030b117211 */ /* 0x008fe200028f0eff */
[----:B------:R-:W-:Y:S01]  /*92ce0*/  IADD3 R14, P5, R14, R2, RZ ;  /* 0x000000020e0e7210 */ /* 0x000fe20007fbe0ff */
[----:B----4-:R-:W0:Y:S04]  /*92cf0*/  MUFU.RCP R4, R4 ;  /* 0x0000000400047308 */ /* 0x010e280000001000 */
[----:B------:R-:W-:Y:S01]  /*92d00*/  STL [R1+0x2384], R14 ;  /* 0x0023840e01007387 */ /* 0x000fe20000100800 */
[----:B------:R-:W-:Y:S02]  /*92d10*/  STL [R1+0x2380], R2 ;  /* 0x0023800201007387 */ /* 0x000fe40000100800 */
[----:B------:R-:W-:Y:S02]  /*92d20*/  STL.64 [R1+0x9f0], R16 ;  /* 0x0009f01001007387 */ /* 0x000fe40000100a00 */
[----:B------:R-:W-:Y:S01]  /*92d30*/  STL [R1+0x237c], R3 ;  /* 0x00237c0301007387 */ /* 0x000fe20000100800 */
[----:B0-----:R0:W-:Y:S04]  /*92d40*/  STL [R1+0x2388], R4 ;  /* 0x0023880401007387 */ /* 0x0011e80000100800 */
[----:B0-----:R-:W2:Y:S01]  /*92d50*/  LDL.LU R4, [R1+0x538] ;  /* 0x0005380001047983 */ /* 0x001ea20000300800 */
[----:B------:R-:W-:-:S03]  /*92d60*/  FMUL R0, R9, R5 ;  /* 0x0000000509007220 */ /* 0x000fc60000400000 */
[----:B--2---:R0:W-:Y:S02]  /*92d70*/  STL [R1+0x238c], R4 ;  /* 0x00238c0401007387 */ /* 0x0041e40000100800 */
[----:B------:R1:W-:Y:S02]  /*92d80*/  STL [R1+0x14dc], R0 ;  /* 0x0014dc0001007387 */ /* 0x0003e40000100800 */
[----:B0-----:R-:W2:Y:S01]  /*92d90*/  LDL.LU R4, [R1+0x534] ;  /* 0x0005340001047983 */ /* 0x001ea20000300800 */
[----:B------:R-:W3:Y:S02]  /*92da0*/  LDL.LU R14, [R1+0x53c] ;  /* 0x00053c00010e7983 */ /* 0x000ee40000300800 */
[----:B------:R-:W4:Y:S02]  /*92db0*/  LDL.LU R2, [R1+0x544] ;  /* 0x0005440001027983 */ /* 0x000f240000300800 */
[----:B------:R-:W3:Y:S01]  /*92dc0*/  LDL.LU R3, [R1+0x54c] ;  /* 0x00054c0001037983 */ /* 0x000ee20000300800 */
[----:B------:R-:W3:Y:S01]  /*92dd0*/  LDL.LU R5, [R1+0x554] ;  /* 0x0005540001057983 */ /* 0x000ee20000300800 */
[----:B-1----:R-:W-:-:S02]  /*92de0*/  FMUL R0, R9, R10 ;  /* 0x0000000a09007220 */ /* 0x002fc40000400000 */
[----:B------:R-:W3:Y:S02]  /*92df0*/  LDL.LU R8, [R1+0x55c] ;  /* 0x00055c0001087983 */ /* 0x000ee40000300800 */
[----:B------:R-:W3:Y:S01]  /*92e00*/  LDL.LU R6, [R1+0x564] ;  /* 0x0005640001067983 */ /* 0x000ee20000300800 */
[----:B------:R-:W3:Y:S01]  /*92e10*/  LDL.LU R13, [R1+0x56c] ;  /* 0x00056c00010d7983 */ /* 0x000ee20000300800 */
[----:B------:R-:W3:Y:S02]  /*92e20*/  LDL.LU R15, [R1+0x574] ;  /* 0x00057400010f7983 */ /* 0x000ee40000300800 */
[----:B------:R0:W-:Y:S02]  /*92e30*/  STL [R1+0x14d8], R0 ;  /* 0x0014d80001007387 */ /* 0x0001e40000100800 */
[----:B------:R-:W3:Y:S01]  /*92e40*/  LDL.LU R11, [R1+0x57c] ;  /* 0x00057c00010b7983 */ /* 0x000ee20000300800 */
[----:B------:R-:W3:Y:S01]  /*92e50*/  LDL.LU R28, [R1+0x584] ;  /* 0x00058400011c7983 */ /* 0x000ee20000300800 */
[----:B------:R-:W3:Y:S02]  /*92e60*/  LDL.LU R12, [R1+0x58c] ;  /* 0x00058c00010c7983 */ /* 0x000ee40000300800 */
[----:B------:R-:W3:Y:S02]  /*92e70*/  LDL.LU R18, [R1+0x594] ;  /* 0x0005940001127983 */ /* 0x000ee40000300800 */
[----:B------:R-:W3:Y:S01]  /*92e80*/  LDL.LU R17, [R1+0x59c] ;  /* 0x00059c0001117983 */ /* 0x000ee20000300800 */
[----:B------:R-:W3:Y:S01]  /*92e90*/  LDL.LU R16, [R1+0x5a4] ;  /* 0x0005a40001107983 */ /* 0x000ee20000300800 */
        /* <DEDUP_REMOVED lines=23> */
[C---:B------:R-:W-:Y:S02]  /*93010*/  FMUL R6, R9.reuse, R6 ;  /* 0x0000000609067220 */ /* 0x040fe40000400000 */
[C---:B------:R-:W-:Y:S02]  /*93020*/  FMUL R13, R9.reuse, R13 ;  /* 0x0000000d090d7220 */ /* 0x040fe40000400000 */
[C---:B------:R-:W-:Y:S02]  /*93030*/  FMUL R15, R9.reuse, R15 ;  /* 0x0000000f090f7220 */ /* 0x040fe40000400000 */
[C---:B------:R-:W-:Y:S02]  /*93040*/  FMUL R11, R9.reuse, R11 ;  /* 0x0000000b090b7220 */ /* 0x040fe40000400000 */
[----:B--2---:R-:W-:-:S05]  /*93050*/  FMUL R4, R9, R4 ;  /* 0x0000000409047220 */ /* 0x004fca0000400000 */
        /* <DEDUP_REMOVED lines=10> */
[----:B------:R-:W-:Y:S02]  /*93100*/  STL [R1+0x408], R8 ;  /* 0x0004080801007387 */ /* 0x000fe40000100800 */
[----:B------:R0:W-:Y:S02]  /*93110*/  STL [R1+0x404], R6 ;  /* 0x0004040601007387 */ /* 0x0001e40000100800 */
[----:B0-----:R-:W3:Y:S01]  /*93120*/  LDL.LU R6, [R1+0x540] ;  /* 0x0005400001067983 */ /* 0x001ee20000300800 */
[----:B------:R-:W-:Y:S02]  /*93130*/  STL [R1+0x400], R13 ;  /* 0x0004000d01007387 */ /* 0x000fe40000100800 */
[----:B------:R0:W-:Y:S02]  /*93140*/  STL [R1+0x3fc], R15 ;  /* 0x0003fc0f01007387 */ /* 0x0001e40000100800 */
[----:B------:R1:W-:Y:S02]  /*93150*/  STL [R1+0x3f8], R11 ;  /* 0x0003f80b01007387 */ /* 0x0003e40000100800 */
[----:B0-----:R-:W-:-:S02]  /*93160*/  FMUL R15, R9, R28 ;  /* 0x0000001c090f7220 */ /* 0x001fc40000400000 */
[C---:B-1----:R-:W-:Y:S02]  /*93170*/  FMUL R11, R9.reuse, R12 ;  /* 0x0000000c090b7220 */ /* 0x042fe40000400000 */
[C---:B------:R-:W-:Y:S01]  /*93180*/  FMUL R12, R9.reuse, R18 ;  /* 0x00000012090c7220 */ /* 0x040fe20000400000 */
[----:B------:R0:W-:Y:S02]  /*93190*/  STL [R1+0x3f4], R15 ;  /* 0x0003f40f01007387 */ /* 0x0001e40000100800 */
[----:B------:R1:W-:Y:S02]  /*931a0*/  STL [R1+0x3f0], R11 ;  /* 0x0003f00b01007387 */ /* 0x0003e40000100800 */
[----:B------:R1:W-:Y:S02]  /*931b0*/  STL [R1+0x2dc], R12 ;  /* 0x0002dc0c01007387 */ /* 0x0003e40000100800 */
[C---:B0-----:R-:W-:Y:S02]  /*931c0*/  FMUL R15, R9.reuse, R17 ;  /* 0x00000011090f7220 */ /* 0x041fe40000400000 */
[----:B-1----:R-:W-:-:S02]  /*931d0*/  FMUL R11, R9, R16 ;  /* 0x00000010090b7220 */ /* 0x002fc40000400000 */
[C---:B------:R-:W-:Y:S01]  /*931e0*/  FMUL R12, R9.reuse, R29 ;  /* 0x0000001d090c7220 */ /* 0x040fe20000400000 */
[----:B------:R-:W-:Y:S01]  /*931f0*/  STL [R1+0x2d8], R15 ;  /* 0x0002d80f01007387 */ /* 0x000fe20000100800 */
[----:B------:R-:W3:Y:S02]  /*93200*/  LDL.LU R29, [R1+0x548] ;  /* 0x00054800011d7983 */ /* 0x000ee40000300800 */
[----:B------:R0:W-:Y:S02]  /*93210*/  STL [R1+0x2d4], R11 ;  /* 0x0002d40b01007387 */ /* 0x0001e40000100800 */
[----:B------:R1:W-:Y:S02]  /*93220*/  STL [R1+0x1cc], R12 ;  /* 0x0001cc0c01007387 */ /* 0x0003e40000100800 */
[C---:B0-----:R-:W-:Y:S02]  /*93230*/  FMUL R11, R9.reuse, R19 ;  /* 0x00000013090b7220 */ /* 0x041fe40000400000 */
[----:B-1----:R-:W-:-:S02]  /*93240*/  FMUL R12, R9, R20 ;  /* 0x00000014090c7220 */ /* 0x002fc40000400000 */
[C---:B------:R-:W-:Y:S01]  /*93250*/  FMUL R15, R9.reuse, R21 ;  /* 0x00000015090f7220 */ /* 0x040fe20000400000 */
[----:B------:R0:W-:Y:S02]  /*93260*/  STL [R1+0x1c8], R11 ;  /* 0x0001c80b01007387 */ /* 0x0001e40000100800 */
[----:B------:R1:W-:Y:S02]  /*93270*/  STL [R1+0x1c4], R12 ;  /* 0x0001c40c01007387 */ /* 0x0003e40000100800 */
[----:B------:R1:W-:Y:S02]  /*93280*/  STL [R1+0x1c0], R15 ;  /* 0x0001c00f01007387 */ /* 0x0003e40000100800 */
[C---:B0-----:R-:W-:Y:S02]  /*93290*/  FMUL R11, R9.reuse, R24 ;  /* 0x00000018090b7220 */ /* 0x041fe40000400000 */
[C---:B-1----:R-:W-:Y:S02]  /*932a0*/  FMUL R12, R9.reuse, R22 ;  /* 0x00000016090c7220 */ /* 0x042fe40000400000 */
[----:B------:R-:W-:Y:S01]  /*932b0*/  FMUL R15, R9, R23 ;  /* 0x00000017090f7220 */ /* 0x000fe20000400000 */
[----:B------:R0:W-:Y:S01]  /*932c0*/  STL [R1+0x1bc], R11 ;  /* 0x0001bc0b01007387 */ /* 0x0001e20000100800 */
[----:B------:R-:W-:Y:S01]  /*932d0*/  MOV R8, c[0x0][0x1c8] ;  /* 0x0000720000087a02 */ /* 0x000fe20000000f00 */
[----:B------:R-:W-:-:S02]  /*932e0*/  IMAD.MOV.U32 R13, RZ, RZ, c[0x0][0x1c8] ;  /* 0x00007200ff0d7624 */ /* 0x000fc400078e00ff */
[----:B------:R1:W-:Y:S01]  /*932f0*/  STL [R1+0x58], R12 ;  /* 0x0000580c01007387 */ /* 0x0003e20000100800 */
[----:B------:R-:W-:Y:S01]  /*93300*/  STL [R1+0x54], R15 ;  /* 0x0000540f01007387 */ /* 0x000fe20000100800 */
[C---:B0-----:R-:W-:Y:S02]  /*93310*/  FMUL R11, R9.reuse, R27 ;  /* 0x0000001b090b7220 */ /* 0x041fe40000400000 */
[C---:B-1----:R-:W-:Y:S02]  /*93320*/  FMUL R12, R9.reuse, R0 ;  /* 0x00000000090c7220 */ /* 0x042fe40000400000 */
[----:B------:R-:W-:Y:S01]  /*93330*/  FMUL R0, R9, R26 ;  /* 0x0000001a09007220 */ /* 0x000fe20000400000 */
[----:B------:R0:W-:Y:S01]  /*93340*/  STL [R1+0x50], R11 ;  /* 0x0000500b01007387 */ /* 0x0001e20000100800 */
[----:B------:R-:W-:Y:S02]  /*93350*/  IMAD R13, R13, 0x193, RZ ;  /* 0x000001930d0d7824 */ /* 0x000fe400078e02ff */
[----:B------:R-:W-:-:S02]  /*93360*/  FMUL R10, R9, R10 ;  /* 0x0000000a090a7220 */ /* 0x000fc40000400000 */
[----:B------:R-:W-:Y:S01]  /*93370*/  IMAD R8, R8, 0xca, RZ ;  /* 0x000000ca08087824 */ /* 0x000fe200078e02ff */
[----:B------:R-:W-:Y:S01]  /*93380*/  STL [R1+0x4c], R12 ;  /* 0x00004c0c01007387 */ /* 0x000fe20000100800 */
[----:B------:R1:W-:Y:S02]  /*93390*/  STL [R1+0x40], R0 ;  /* 0x0000400001007387 */ /* 0x0003e40000100800 */
[----:B0-----:R-:W-:-:S05]  /*933a0*/  FMUL R11, R9, R25 ;  /* 0x00000019090b7220 */ /* 0x001fca0000400000 */
[----:B------:R-:W-:Y:S01]  /*933b0*/  STL [R1+0x3c], R11 ;  /* 0x00003c0b01007387 */ /* 0x000fe20000100800 */
[----:B-1----:R-:W-:Y:S02]  /*933c0*/  FMUL R0, R9, R7 ;  /* 0x0000000709007220 */ /* 0x002fe40000400000 */
[----:B------:R4:W-:Y:S02]  /*933d0*/  STL [R1+0x30], R10 ;  /* 0x0000300a01007387 */ /* 0x0009e40000100800 */
[----:B------:R-:W3:Y:S01]  /*933e0*/  LDL.LU R25, [R1+0x550] ;  /* 0x0005500001197983 */ /* 0x000ee20000300800 */
[----:B------:R-:W-:Y:S01]  /*933f0*/  STL [R1+0x24], R0 ;  /* 0x0000240001007387 */ /* 0x000fe20000100800 */
[----:B--2---:R-:W-:Y:S01]  /*93400*/  LEA.HI.X.SX32 R15, R13, R3, 0x1, P5 ;  /* 0x000000030d0f7211 */ /* 0x004fe200028f0eff */
[----:B----4-:R-:W-:Y:S01]  /*93410*/  IADD3 R10, P5, R8, R2, RZ ;  /* 0x00000002080a7210 */ /* 0x010fe20007fbe0ff */
[----:B---3--:R-:W0:Y:S04]  /*93420*/  MUFU.RCP R5, R5 ;  /* 0x0000000500057308 */ /* 0x008e280000001000 */
[----:B------:R-:W-:Y:S01]  /*93430*/  STL [R1+0x236c], R10 ;  /* 0x00236c0a01007387 */ /* 0x000fe20000100800 */
[----:B------:R-:W-:Y:S02]  /*93440*/  STL.64 [R1+0x9e8], R14 ;  /* 0x0009e80e01007387 */ /* 0x000fe40000100a00 */
[----:B------:R-:W-:Y:S02]  /*93450*/  STL [R1+0x2368], R2 ;  /* 0x0023680201007387 */ /* 0x000fe40000100800 */
        /* <DEDUP_REMOVED lines=25> */
[----:B------:R-:W4:Y:S01]  /*935f0*/  LDL.LU R19, [R1+0x5e4] ;  /* 0x0005e40001137983 */ /* 0x000f220000300800 */
[----:B------:R-:W4:Y:S01]  /*93600*/  LDL.LU R20, [R1+0x5ec] ;  /* 0x0005ec0001147983 */ /* 0x000f220000300800 */
[----:B0-----:R-:W-:-:S02]  /*93610*/  FMUL R0, R4, R25 ;  /* 0x0000001904007220 */ /* 0x001fc40000400000 */
[----:B------:R-:W4:Y:S02]  /*93620*/  LDL.LU R21, [R1+0x5f4] ;  /* 0x0005f40001157983 */ /* 0x000f240000300800 */
[----:B------:R-:W4:Y:S01]  /*93630*/  LDL.LU R29, [R1+0x5f8] ;  /* 0x0005f800011d7983 */ /* 0x000f220000300800 */
[----:B------:R-:W4:Y:S01]  /*93640*/  LDL.LU R24, [R1+0x600] ;  /* 0x0006000001187983 */ /* 0x000f220000300800 */
[----:B------:R-:W4:Y:S02]  /*93650*/  LDL.LU R22, [R1+0x608] ;  /* 0x0006080001167983 */ /* 0x000f240000300800 */
[----:B------:R0:W-:Y:S02]  /*93660*/  STL [R1+0x148c], R0 ;  /* 0x00148c0001007387 */ /* 0x0001e40000100800 */
[----:B------:R-:W4:Y:S01]  /*93670*/  LDL.LU R23, [R1+0x610] ;  /* 0x0006100001177983 */ /* 0x000f220000300800 */
[----:B------:R-:W4:Y:S04]  /*93680*/  LDL.LU R27, [R1+0x618] ;  /* 0x00061800011b7983 */ /* 0x000f280000300800 */
[----:B0-----:R-:W4:Y:S01]  /*93690*/  LDL.LU R0, [R1+0x61c] ;  /* 0x00061c0001007983 */ /* 0x001f220000300800 */
[----:B------:R-:W4:Y:S02]  /*936a0*/  LDL.LU R26, [R1+0x620] ;  /* 0x00062000011a7983 */ /* 0x000f240000300800 */
[----:B------:R-:W4:Y:S02]  /*936b0*/  LDL.LU R25, [R1+0x624] ;  /* 0x0006240001197983 */ /* 0x000f240000300800 */
        /* <DEDUP_REMOVED lines=45> */
[----:B------:R1:W-:Y:S02]  /*93990*/  STL [R1+0x16c], R8 ;  /* 0x00016c0801007387 */ /* 0x0003e40000100800 */
[----:B------:R1:W-:Y:S02]  /*939a0*/  STL [R1+0x164], R13 ;  /* 0x0001640d01007387 */ /* 0x0003e40000100800 */
[----:B0-----:R-:W-:-:S02]  /*939b0*/  FMUL R11, R4, R21 ;  /* 0x00000015040b7220 */ /* 0x001fc40000400000 */
[C---:B-1----:R-:W-:Y:S02]  /*939c0*/  FMUL R8, R4.reuse, R29 ;  /* 0x0000001d04087220 */ /* 0x042fe40000400000 */
[C---:B------:R-:W-:Y:S01]  /*939d0*/  FMUL R13, R4.reuse, R24 ;  /* 0x00000018040d7220 */ /* 0x040fe20000400000 */
[----:B------:R-:W3:Y:S01]  /*939e0*/  LDL.LU R29, [R1+0x62c] ;  /* 0x00062c00011d7983 */ /* 0x000ee20000300800 */
[----:B------:R0:W-:Y:S01]  /*939f0*/  STL [R1+0x15c], R11 ;  /* 0x00015c0b01007387 */ /* 0x0001e20000100800 */
[----:B------:R-:W-:Y:S01]  /*93a00*/  MOV R9, c[0x0][0x1c8] ;  /* 0x0000720000097a02 */ /* 0x000fe20000000f00 */
[----:B------:R1:W-:Y:S01]  /*93a10*/  STL [R1+0x48], R8 ;  /* 0x0000480801007387 */ /* 0x0003e20000100800 */
[----:B------:R1:W-:Y:S01]  /*93a20*/  STL [R1+0x44], R13 ;  /* 0x0000440d01007387 */ /* 0x0003e20000100800 */
[----:B------:R-:W-:Y:S01]  /*93a30*/  MOV R12, c[0x0][0x1c8] ;  /* 0x00007200000c7a02 */ /* 0x000fe20000000f00 */
[C---:B0-----:R-:W-:Y:S02]  /*93a40*/  FMUL R11, R4.reuse, R22 ;  /* 0x00000016040b7220 */ /* 0x041fe40000400000 */
[----:B-1----:R-:W-:-:S02]  /*93a50*/  FMUL R8, R4, R23 ;  /* 0x0000001704087220 */ /* 0x002fc40000400000 */
[----:B------:R-:W-:Y:S01]  /*93a60*/  FMUL R13, R4, R27 ;  /* 0x0000001b040d7220 */ /* 0x000fe20000400000 */
[----:B------:R0:W-:Y:S01]  /*93a70*/  STL [R1+0x38], R11 ;  /* 0x0000380b01007387 */ /* 0x0001e20000100800 */
[----:B------:R-:W-:Y:S02]  /*93a80*/  IMAD R9, R9, 0x65, RZ ;  /* 0x0000006509097824 */ /* 0x000fe400078e02ff */
[----:B------:R1:W-:Y:S02]  /*93a90*/  STL [R1+0x34], R8 ;  /* 0x0000340801007387 */ /* 0x0003e40000100800 */
[----:B------:R-:W-:Y:S01]  /*93aa0*/  IMAD R12, R12, 0x194, RZ ;  /* 0x000001940c0c7824 */ /* 0x000fe200078e02ff */
[----:B------:R-:W-:Y:S01]  /*93ab0*/  STL [R1+0x2c], R13 ;  /* 0x00002c0d01007387 */ /* 0x000fe20000100800 */
[C---:B0-----:R-:W-:Y:S02]  /*93ac0*/  FMUL R11, R4.reuse, R0 ;  /* 0x00000000040b7220 */ /* 0x041fe40000400000 */
[----:B-1----:R-:W-:-:S02]  /*93ad0*/  FMUL R8, R4, R26 ;  /* 0x0000001a04087220 */ /* 0x002fc40000400000 */
[----:B------:R-:W-:Y:S01]  /*93ae0*/  FMUL R0, R4, R25 ;  /* 0x0000001904007220 */ /* 0x000fe20000400000 */
[----:B------:R2:W-:Y:S02]  /*93af0*/  STL [R1+0x28], R11 ;  /* 0x0000280b01007387 */ /* 0x0005e40000100800 */
[----:B------:R-:W-:Y:S01]  /*93b00*/  STL [R1+0x20], R8 ;  /* 0x0000200801007387 */ /* 0x000fe20000100800 */
[----:B--2---:R-:W-:Y:S01]  /*93b10*/  LEA.HI.X.SX32 R11, R9, R3, 0x1, P5 ;  /* 0x00000003090b7211 */ /* 0x004fe200028f0eff */
[----:B----4-:R-:W-:Y:S01]  /*93b20*/  IADD3 R12, P5, R12, R2, RZ ;  /* 0x000000020c0c7210 */ /* 0x010fe20007fbe0ff */
[----:B---3--:R-:W0:Y:S03]  /*93b30*/  MUFU.RCP R6, R6 ;  /* 0x0000000600067308 */ /* 0x008e260000001000 */
[----:B------:R1:W-:Y:S01]  /*93b40*/  STL.64 [R1+0x9c8], R10 ;  /* 0x0009c80a01007387 */ /* 0x0003e20000100a00 */
[----:B------:R-:W-:Y:S03]  /*93b50*/  STL [R1+0x1c], R0 ;  /* 0x00001c0001007387 */ /* 0x000fe60000100800 */
[----:B-1----:R-:W2:Y:S01]  /*93b60*/  LDL.LU R10, [R1+0x638] ;  /* 0x00063800010a7983 */ /* 0x002ea20000300800 */
[----:B------:R-:W-:Y:S02]  /*93b70*/  STL [R1+0x2354], R12 ;  /* 0x0023540c01007387 */ /* 0x000fe40000100800 */
[----:B------:R-:W-:Y:S02]  /*93b80*/  STL [R1+0x2350], R2 ;  /* 0x0023500201007387 */ /* 0x000fe40000100800 */
[----:B------:R-:W-:Y:S01]  /*93b90*/  STL [R1+0x234c], R3 ;  /* 0x00234c0301007387 */ /* 0x000fe20000100800 */
[----:B0-----:R0:W-:Y:S04]  /*93ba0*/  STL [R1+0x2358], R6 ;  /* 0x0023580601007387 */ /* 0x0011e80000100800 */
[----:B0-----:R-:W3:Y:S01]  /*93bb0*/  LDL.LU R6, [R1+0x64c] ;  /* 0x00064c0001067983 */ /* 0x001ee20000300800 */
[----:B------:R-:W-:-:S03]  /*93bc0*/  FMUL R0, R5, R7 ;  /* 0x0000000705007220 */ /* 0x000fc60000400000 */
[----:B---3--:R0:W-:Y:S02]  /*93bd0*/  STL [R1+0x235c], R6 ;  /* 0x00235c0601007387 */ /* 0x0081e40000100800 */
[----:B------:R1:W-:Y:S02]  /*93be0*/  STL [R1+0x1418], R0 ;  /* 0x0014180001007387 */ /* 0x0003e40000100800 */
[----:B0-----:R-:W3:Y:S01]  /*93bf0*/  LDL.LU R6, [R1+0x63c] ;  /* 0x00063c0001067983 */ /* 0x001ee20000300800 */
        /* <DEDUP_REMOVED lines=9> */
[----:B-1----:R-:W-:-:S02]  /*93c90*/  FMUL R0, R5, R29 ;  /* 0x0000001d05007220 */ /* 0x002fc40000400000 */
[----:B------:R-:W4:Y:S01]  /*93ca0*/  LDL.LU R14, [R1+0x698] ;  /* 0x00069800010e7983 */ /* 0x000f220000300800 */
[----:B------:R-:W4:Y:S01]  /*93cb0*/  LDL.LU R25, [R1+0x6a0] ;  /* 0x0006a00001197983 */ /* 0x000f220000300800 */
[----:B------:R-:W4:Y:S02]  /*93cc0*/  LDL.LU R11, [R1+0x6a8] ;  /* 0x0006a800010b7983 */ /* 0x000f240000300800 */
[----:B------:R-:W4:Y:S02]  /*93cd0*/  LDL.LU R18, [R1+0x6b0] ;  /* 0x0006b00001127983 */ /* 0x000f240000300800 */
[----:B------:R0:W-:Y:S01]  /*93ce0*/  STL [R1+0x1414], R0 ;  /* 0x0014140001007387 */ /* 0x0001e20000100800 */
[----:B------:R-:W4:Y:S01]  /*93cf0*/  LDL.LU R17, [R1+0x6b8] ;  /* 0x0006b80001117983 */ /* 0x000f220000300800 */
[----:B------:R-:W4:Y:S02]  /*93d00*/  LDL.LU R15, [R1+0x750] ;  /* 0x00075000010f7983 */ /* 0x000f240000300800 */
[----:B------:R-:W4:Y:S02]  /*93d10*/  LDL.LU R16, [R1+0x758] ;  /* 0x0007580001107983 */ /* 0x000f240000300800 */
[----:B------:R-:W4:Y:S01]  /*93d20*/  LDL.LU R19, [R1+0x760] ;  /* 0x0007600001137983 */ /* 0x000f220000300800 */
[----:B------:R-:W4:Y:S01]  /*93d30*/  LDL.LU R20, [R1+0x768] ;  /* 0x0007680001147983 */ /* 0x000f220000300800 */
[----:B------:R-:W4:Y:S02]  /*93d40*/  LDL.LU R21, [R1+0x770] ;  /* 0x0007700001157983 */ /* 0x000f240000300800 */
[----:B------:R-:W4:Y:S02]  /*93d50*/  LDL.LU R24, [R1+0x778] ;  /* 0x0007780001187983 */ /* 0x000f240000300800 */
[C---:B--2---:R-:W-:Y:S01]  /*93d60*/  FMUL R10, R5.reuse, R10 ;  /* 0x0000000a050a7220 */ /* 0x044fe20000400000 */
[----:B------:R-:W2:Y:S01]  /*93d70*/  LDL.LU R22, [R1+0x780] ;  /* 0x0007800001167983 */ /* 0x000ea20000300800 */
[----:B------:R-:W2:Y:S02]  /*93d80*/  LDL.LU R23, [R1+0x78c] ;  /* 0x00078c0001177983 */ /* 0x000ea40000300800 */
[----:B------:R-:W2:Y:S02]  /*93d90*/  LDL.LU R27, [R1+0x794] ;  /* 0x00079400011b7983 */ /* 0x000ea40000300800 */
[----:B0-----:R-:W2:Y:S01]  /*93da0*/  LDL.LU R0, [R1+0x7a0] ;  /* 0x0007a00001007983 */ /* 0x001ea20000300800 */
[----:B------:R0:W-:Y:S01]  /*93db0*/  STL [R1+0x1410], R10 ;  /* 0x0014100a01007387 */ /* 0x0001e20000100800 */
[----:B------:R-:W2:Y:S02]  /*93dc0*/  LDL.LU R26, [R1+0x7a8] ;  /* 0x0007a800011a7983 */ /* 0x000ea40000300800 */
[----:B------:R-:W2:Y:S01]  /*93dd0*/  LDL.LU R29, [R1+0x7b0] ;  /* 0x0007b000011d7983 */ /* 0x000ea20000300800 */
[----:B0-----:R-:W2:Y:S01]  /*93de0*/  LDL.LU R10, [R1+0x7b8] ;  /* 0x0007b800010a7983 */ /* 0x001ea20000300800 */
[----:B---3--:R-:W-:-:S05]  /*93df0*/  FMUL R6, R5, R6 ;  /* 0x0000000605067220 */ /* 0x008fca0000400000 */
[----:B------:R0:W-:Y:S04]  /*93e00*/  STL [R1+0x140c], R6 ;  /* 0x00140c0601007387 */ /* 0x0001e80000100800 */
[----:B0-----:R-:W3:Y:S01]  /*93e10*/  LDL.LU R6, [R1+0x235c] ;  /* 0x00235c0001067983 */ /* 0x001ee20000300800 */
[C---:B----4-:R-:W-:Y:S02]  /*93e20*/  FMUL R12, R5.reuse, R12 ;  /* 0x0000000c050c7220 */ /* 0x050fe40000400000 */
[C---:B------:R-:W-:Y:S02]  /*93e30*/  FMUL R2, R5.reuse, R2 ;  /* 0x0000000205027220 */ /* 0x040fe40000400000 */
[C---:B------:R-:W-:Y:S02]  /*93e40*/  FMUL R3, R5.reuse, R3 ;  /* 0x0000000305037220 */ /* 0x040fe40000400000 */
[----:B------:R-:W-:-:S02]  /*93e50*/  FMUL R7, R5, R7 ;  /* 0x0000000705077220 */ /* 0x000fc40000400000 */
[C---:B------:R-:W-:Y:S02]  /*93e60*/  FMUL R4, R5.reuse, R4 ;  /* 0x0000000405047220 */ /* 0x040fe40000400000 */
[C---:B------:R-:W-:Y:S02]  /*93e70*/  FMUL R8, R5.reuse, R8 ;  /* 0x0000000805087220 */ /* 0x040fe40000400000 */
[C---:B------:R-:W-:Y:S02]  /*93e80*/  FMUL R13, R5.reuse, R13 ;  /* 0x0000000d050d7220 */ /* 0x040fe40000400000 */
[C---:B------:R-:W-:Y:S02]  /*93e90*/  FMUL R9, R5.reuse, R9 ;  /* 0x0000000905097220 */ /* 0x040fe40000400000 */
[C---:B------:R-:W-:Y:S02]  /*93ea0*/  FMUL R28, R5.reuse, R28 ;  /* 0x0000001c051c7220 */ /* 0x040fe40000400000 */
[----:B------:R-:W-:-:S02]  /*93eb0*/  FMUL R11, R5, R11 ;  /* 0x0000000b050b7220 */ /* 0x000fc40000400000 */
[----:B---3--:R-:W-:-:S05]  /*93ec0*/  FMUL R6, R5, R6 ;  /* 0x0000000605067220 */ /* 0x008fca0000400000 */
[----:B------:R0:W-:Y:S04]  /*93ed0*/  STL [R1+0x1400], R6 ;  /* 0x0014000601007387 */ /* 0x0001e80000100800 */
        /* <DEDUP_REMOVED lines=8> */
[----:B0-----:R-:W3:Y:S01]  /*93f60*/  LDL.LU R7, [R1+0x2348] ;  /* 0x0023480001077983 */ /* 0x001ee20000300800 */
[----:B------:R-:W-:Y:S02]  /*93f70*/  STL [R1+0x398], R4 ;  /* 0x0003980401007387 */ /* 0x000fe40000100800 */
[----:B------:R-:W-:Y:S02]  /*93f80*/  STL [R1+0x394], R8 ;  /* 0x0003940801007387 */ /* 0x000fe40000100800 */
[----:B------:R0:W-:Y:S01]  /*93f90*/  STL [R1+0x390], R13 ;  /* 0x0003900d01007387 */ /* 0x0001e20000100800 */
[----:B------:R1:W-:Y:S01]  /*93fa0*/  STL [R1+0x384], R9 ;  /* 0x0003840901007387 */ /* 0x0003e20000100800 */
[----:B------:R-:W-:Y:S02]  /*93fb0*/  STL [R1+0x380], R28 ;  /* 0x0003801c01007387 */ /* 0x000fe40000100800 */
[----:B0-----:R-:W-:-:S02]  /*93fc0*/  FMUL R13, R5, R14 ;  /* 0x0000000e050d7220 */ /* 0x001fc40000400000 */
[C---:B-1----:R-:W-:Y:S02]  /*93fd0*/  FMUL R9, R5.reuse, R25 ;  /* 0x0000001905097220 */ /* 0x042fe40000400000 */
[----:B------:R-:W3:Y:S01]  /*93fe0*/  LDL.LU R25, [R1+0x654] ;  /* 0x0006540001197983 */ /* 0x000ee20000300800 */
[----:B------:R-:W-:Y:S02]  /*93ff0*/  STL [R1+0x374], R13 ;  /* 0x0003740d01007387 */ /* 0x000fe40000100800 */
[----:B------:R0:W-:Y:S02]  /*94000*/  STL [R1+0x370], R9 ;  /* 0x0003700901007387 */ /* 0x0001e40000100800 */
[----:B------:R1:W-:Y:S02]  /*94010*/  STL [R1+0x138], R11 ;  /* 0x0001380b01007387 */ /* 0x0003e40000100800 */
[C---:B0-----:R-:W-:Y:S02]  /*94020*/  FMUL R9, R5.reuse, R18 ;  /* 0x0000001205097220 */ /* 0x041fe40000400000 */
[----:B------:R-:W-:-:S02]  /*94030*/  FMUL R13, R5, R17 ;  /* 0x00000011050d7220 */ /* 0x000fc40000400000 */
[C---:B-1----:R-:W-:Y:S01]  /*94040*/  FMUL R11, R5.reuse, R15 ;  /* 0x0000000f050b7220 */ /* 0x042fe20000400000 */
[----:B------:R0:W-:Y:S02]  /*94050*/  STL [R1+0x134], R9 ;  /* 0x0001340901007387 */ /* 0x0001e40000100800 */
[----:B------:R1:W-:Y:S02]  /*94060*/  STL [R1+0x130], R13 ;  /* 0x0001300d01007387 */ /* 0x0003e40000100800 */
[----:B------:R2:W-:Y:S02]  /*94070*/  STL [R1+0x12c], R11 ;  /* 0x00012c0b01007387 */ /* 0x0005e40000100800 */
[C---:B0-----:R-:W-:Y:S02]  /*94080*/  FMUL R9, R5.reuse, R16 ;  /* 0x0000001005097220 */ /* 0x041fe40000400000 */
[C---:B-1----:R-:W-:Y:S02]  /*94090*/  FMUL R13, R5.reuse, R19 ;  /* 0x00000013050d7220 */ /* 0x042fe40000400000 */
[C---:B--2---:R-:W-:Y:S01]  /*940a0*/  FMUL R11, R5.reuse, R20 ;  /* 0x00000014050b7220 */ /* 0x044fe20000400000 */
[----:B------:R0:W-:Y:S02]  /*940b0*/  STL [R1+0x120], R9 ;  /* 0x0001200901007387 */ /* 0x0001e40000100800 */
[----:B------:R1:W-:Y:S02]  /*940c0*/  STL [R1+0x11c], R13 ;  /* 0x00011c0d01007387 */ /* 0x0003e40000100800 */
[----:B------:R2:W-:Y:S02]  /*940d0*/  STL [R1+0x110], R11 ;  /* 0x0001100b01007387 */ /* 0x0005e40000100800 */
[----:B0-----:R-:W-:-:S02]  /*940e0*/  FMUL R9, R5, R21 ;  /* 0x0000001505097220 */ /* 0x001fc40000400000 */
[C---:B-1----:R-:W-:Y:S02]  /*940f0*/  FMUL R13, R5.reuse, R24 ;  /* 0x00000018050d7220 */ /* 0x042fe40000400000 */
[C---:B--2---:R-:W-:Y:S01]  /*94100*/  FMUL R11, R5.reuse, R22 ;  /* 0x00000016050b7220 */ /* 0x044fe20000400000 */
[----:B------:R0:W-:Y:S02]  /*94110*/  STL [R1+0x10c], R9 ;  /* 0x00010c0901007387 */ /* 0x0001e40000100800 */
[----:B------:R1:W-:Y:S02]  /*94120*/  STL [R1+0x18], R13 ;  /* 0x0000180d01007387 */ /* 0x0003e40000100800 */
[----:B------:R-:W2:Y:S02]  /*94130*/  LDL.LU R19, [R1+0x65c] ;  /* 0x00065c0001137983 */ /* 0x000ea40000300800 */
[----:B------:R1:W-:Y:S02]  /*94140*/  STL [R1+0x14], R11 ;  /* 0x0000140b01007387 */ /* 0x0003e40000100800 */
[----:B0-----:R-:W-:-:S02]  /*94150*/  FMUL R9, R5, R23 ;  /* 0x0000001705097220 */ /* 0x001fc40000400000 */
[C---:B-1----:R-:W-:Y:S02]  /*94160*/  FMUL R13, R5.reuse, R27 ;  /* 0x0000001b050d7220 */ /* 0x042fe40000400000 */
[C---:B------:R-:W-:Y:S01]  /*94170*/  FMUL R11, R5.reuse, R0 ;  /* 0x00000000050b7220 */ /* 0x040fe20000400000 */
[----:B------:R0:W-:Y:S01]  /*94180*/  STL [R1+0x10], R9 ;  /* 0x0000100901007387 */ /* 0x0001e20000100800 */
[C---:B------:R-:W-:Y:S02]  /*94190*/  FMUL R0, R5.reuse, R29 ;  /* 0x0000001d05007220 */ /* 0x040fe40000400000 */
[----:B------:R-:W-:Y:S02]  /*941a0*/  STL [R1+0xc], R13 ;  /* 0x00000c0d01007387 */ /* 0x000fe40000100800 */
[----:B------:R-:W-:Y:S02]  /*941b0*/  STL [R1+0x8], R11 ;  /* 0x0000080b01007387 */ /* 0x000fe40000100800 */
[----:B0-----:R-:W-:-:S02]  /*941c0*/  FMUL R9, R5, R26 ;  /* 0x0000001a05097220 */ /* 0x001fc40000400000 */
[----:B------:R-:W-:-:S03]  /*941d0*/  FMUL R29, R5, R10 ;  /* 0x0000000a051d7220 */ /* 0x000fc60000400000 */
[----:B------:R-:W-:Y:S01]  /*941e0*/  STL [R1+0x4], R9 ;  /* 0x0000040901007387 */ /* 0x000fe20000100800 */
[----:B------:R-:W2:Y:S02]  /*941f0*/  LDL.LU R20, [R1+0x664] ;  /* 0x0006640001147983 */ /* 0x000ea40000300800 */
[----:B------:R-:W-:Y:S02]  /*94200*/  STL [R1], R0 ;  /* 0x0000000001007387 */ /* 0x000fe40000100800 */
[----:B------:R-:W2:Y:S01]  /*94210*/  LDL.LU R10, [R1+0x674] ;  /* 0x00067400010a7983 */ /* 0x000ea20000300800 */
[----:B------:R-:W-:Y:S02]  /*94220*/  MOV R8, c[0x0][0x1c8] ;  /* 0x0000720000087a02 */ /* 0x000fe40000000f00 */
[----:B------:R-:W-:-:S03]  /*94230*/  MOV R4, c[0x0][0x1c8] ;  /* 0x0000720000047a02 */ /* 0x000fc60000000f00 */
[----:B------:R-:W-:Y:S02]  /*94240*/  IMAD R8, R8, 0xca, RZ ;  /* 0x000000ca08087824 */ /* 0x000fe400078e02ff */
[----:B------:R-:W-:Y:S01]  /*94250*/  IMAD R4, R4, 0x328, RZ ;  /* 0x0000032804047824 */ /* 0x000fe200078e02ff */
[----:B--2---:R0:W-:Y:S04]  /*94260*/  STL [R1+0x2344], R10 ;  /* 0x0023440a01007387 */ /* 0x0041e80000100800 */
[----:B0-----:R-:W2:Y:S01]  /*94270*/  LDL.LU R10, [R1+0x66c] ;  /* 0x00066c00010a7983 */ /* 0x001ea20000300800 */
[----:B------:R-:W2:Y:S01]  /*94280*/  LDL.LU R21, [R1+0x67c] ;  /* 0x00067c0001157983 */ /* 0x000ea20000300800 */
[----:B---3--:R-:W-:Y:S01]  /*94290*/  LEA.HI.X.SX32 R13, R8, R3, 0x1, P5 ;  /* 0x00000003080d7211 */ /* 0x008fe200028f0eff */
[----:B------:R-:W-:Y:S01]  /*942a0*/  STL [R1+0x22ec], R29 ;  /* 0x0022ec1d01007387 */ /* 0x000fe20000100800 */
[----:B------:R-:W3:Y:S01]  /*942b0*/  LDL.LU R24, [R1+0x684] ;  /* 0x0006840001187983 */ /* 0x000ee20000300800 */
[----:B------:R-:W3:Y:S01]  /*942c0*/  LDL.LU R22, [R1+0x68c] ;  /* 0x00068c0001167983 */ /* 0x000ee20000300800 */
[----:B------:R-:W-:Y:S01]  /*942d0*/  IADD3 R26, P5, R4, R2, RZ ;  /* 0x00000002041a7210 */ /* 0x000fe20007fbe0ff */
[----:B------:R-:W3:Y:S02]  /*942e0*/  LDL.LU R5, [R1+0x694] ;  /* 0x0006940001057983 */ /* 0x000ee40000300800 */
[C---:B------:R-:W-:Y:S01]  /*942f0*/  FMUL R4, R6.reuse, R25 ;  /* 0x0000001906047220 */ /* 0x040fe20000400000 */
[----:B----4-:R0:W-:Y:S01]  /*94300*/  STL.64 [R1+0x9c0], R12 ;  /* 0x0009c00c01007387 */ /* 0x0101e20000100a00 */
[----:B------:R-:W4:Y:S02]  /*94310*/  LDL.LU R0, [R1+0x69c] ;  /* 0x00069c0001007983 */ /* 0x000f240000300800 */
[----:B------:R-:W3:Y:S01]  /*94320*/  LDL.LU R28, [R1+0x6a4] ;  /* 0x0006a400011c7983 */ /* 0x000ee20000300800 */
[----:B------:R1:W2:Y:S01]  /*94330*/  MUFU.RCP R23, R7 ;  /* 0x0000000700177308 */ /* 0x0002a20000001000 */
[C---:B------:R-:W-:Y:S01]  /*94340*/  FMUL R15, R6.reuse, R19 ;  /* 0x00000013060f7220 */ /* 0x040fe20000400000 */
[----:B0-----:R-:W4:Y:S01]  /*94350*/  LDL.LU R12, [R1+0x6ac] ;  /* 0x0006ac00010c7983 */ /* 0x001f220000300800 */
[----:B------:R0:W-:Y:S02]  /*94360*/  STL [R1+0x484], R4 ;  /* 0x0004840401007387 */ /* 0x0001e40000100800 */
[----:B-1----:R-:W4:Y:S02]  /*94370*/  LDL.LU R7, [R1+0x6b4] ;  /* 0x0006b40001077983 */ /* 0x002f240000300800 */
[----:B------:R-:W4:Y:S01]  /*94380*/  LDL.LU R27, [R1+0x6bc] ;  /* 0x0006bc00011b7983 */ /* 0x000f220000300800 */
[----:B0-----:R-:W4:Y:S01]  /*94390*/  LDL.LU R4, [R1+0x754] ;  /* 0x0007540001047983 */ /* 0x001f220000300800 */
        /* <DEDUP_REMOVED lines=8> */
[----:B------:R0:W-:Y:S02]  /*94420*/  STL [R1+0x47c], R15 ;  /* 0x00047c0f01007387 */ /* 0x0001e40000100800 */
[----:B------:R-:W-:-:S02]  /*94430*/  FMUL R20, R6, R20 ;  /* 0x0000001406147220 */ /* 0x000fc40000400000 */
[----:B------:R-:W4:Y:S01]  /*94440*/  LDL.LU R17, [R1+0x798] ;  /* 0x0007980001117983 */ /* 0x000f220000300800 */
[----:B------:R-:W4:Y:S04]  /*94450*/  LDL.LU R16, [R1+0x79c] ;  /* 0x00079c0001107983 */ /* 0x000f280000300800 */
[----:B0-----:R-:W4:Y:S01]  /*94460*/  LDL.LU R15, [R1+0x7a4] ;  /* 0x0007a400010f7983 */ /* 0x001f220000300800 */
[----:B------:R-:W4:Y:S02]  /*94470*/  LDL.LU R19, [R1+0x7ac] ;  /* 0x0007ac0001137983 */ /* 0x000f240000300800 */
[----:B------:R0:W-:Y:S02]  /*94480*/  STL [R1+0x478], R20 ;  /* 0x0004781401007387 */ /* 0x0001e40000100800 */
[----:B0-----:R-:W4:Y:S01]  /*94490*/  LDL.LU R20, [R1+0x7b4] ;  /* 0x0007b40001147983 */ /* 0x001f220000300800 */
[----:B--2---:R-:W-:-:S05]  /*944a0*/  FMUL R10, R6, R10 ;  /* 0x0000000a060a7220 */ /* 0x004fca0000400000 */
[----:B------:R0:W-:Y:S04]  /*944b0*/  STL [R1+0x474], R10 ;  /* 0x0004740a01007387 */ /* 0x0001e80000100800 */
[----:B0-----:R-:W2:Y:S01]  /*944c0*/  LDL.LU R10, [R1+0x2344] ;  /* 0x00234400010a7983 */ /* 0x001ea20000300800 */
[C---:B------:R-:W-:Y:S02]  /*944d0*/  FMUL R21, R6.reuse, R21 ;  /* 0x0000001506157220 */ /* 0x040fe40000400000 */
[C---:B---3--:R-:W-:Y:S02]  /*944e0*/  FMUL R24, R6.reuse, R24 ;  /* 0x0000001806187220 */ /* 0x048fe40000400000 */
[C---:B------:R-:W-:Y:S02]  /*944f0*/  FMUL R22, R6.reuse, R22 ;  /* 0x0000001606167220 */ /* 0x040fe40000400000 */
[----:B------:R-:W-:-:S02]  /*94500*/  FMUL R5, R6, R5 ;  /* 0x0000000506057220 */ /* 0x000fc40000400000 */
[C---:B----4-:R-:W-:Y:S02]  /*94510*/  FMUL R0, R6.reuse, R0 ;  /* 0x0000000006007220 */ /* 0x050fe40000400000 */
[C---:B------:R-:W-:Y:S02]  /*94520*/  FMUL R28, R6.reuse, R28 ;  /* 0x0000001c061c7220 */ /* 0x040fe40000400000 */
[C---:B------:R-:W-:Y:S02]  /*94530*/  FMUL R12, R6.reuse, R12 ;  /* 0x0000000c060c7220 */ /* 0x040fe40000400000 */
[C---:B------:R-:W-:Y:S02]  /*94540*/  FMUL R7, R6.reuse, R7 ;  /* 0x0000000706077220 */ /* 0x040fe40000400000 */
[C---:B------:R-:W-:Y:S02]  /*94550*/  FMUL R4, R6.reuse, R4 ;  /* 0x0000000406047220 */ /* 0x040fe40000400000 */
[----:B------:R-:W-:-:S02]  /*94560*/  FMUL R8, R6, R8 ;  /* 0x0000000806087220 */ /* 0x000fc40000400000 */
        /* <DEDUP_REMOVED lines=9> */
[----:B------:R-:W-:Y:S02]  /*94600*/  STL [R1+0x35c], R5 ;  /* 0x00035c0501007387 */ /* 0x000fe40000100800 */
[----:B------:R0:W-:Y:S02]  /*94610*/  STL [R1+0x358], R0 ;  /* 0x0003580001007387 */ /* 0x0001e40000100800 */
[----:B0-----:R-:W2:Y:S01]  /*94620*/  LDL.LU R0, [R1+0x7c8] ;  /* 0x0007c80001007983 */ /* 0x001ea20000300800 */
[----:B------:R-:W-:Y:S02]  /*94630*/  STL [R1+0x354], R28 ;  /* 0x0003541c01007387 */ /* 0x000fe40000100800 */
[----:B------:R-:W-:Y:S02]  /*94640*/  STL [R1+0x350], R12 ;  /* 0x0003500c01007387 */ /* 0x000fe40000100800 */
[----:B------:R0:W-:Y:S02]  /*94650*/  STL [R1+0x34c], R7 ;  /* 0x00034c0701007387 */ /* 0x0001e40000100800 */
[----:B0-----:R-:W-:-:S05]  /*94660*/  FMUL R7, R6, R27 ;  /* 0x0000001b06077220 */ /* 0x001fca0000400000 */
[----:B------:R0:W-:Y:S01]  /*94670*/  STL [R1+0x348], R7 ;  /* 0x0003480701007387 */ /* 0x0001e20000100800 */
[----:B------:R1:W-:Y:S02]  /*94680*/  STL [R1+0x344], R4 ;  /* 0x0003440401007387 */ /* 0x0003e40000100800 */
[----:B------:R1:W-:Y:S02]  /*94690*/  STL [R1+0x340], R8 ;  /* 0x0003400801007387 */ /* 0x0003e40000100800 */
[C---:B0-----:R-:W-:Y:S02]  /*946a0*/  FMUL R7, R6.reuse, R29 ;  /* 0x0000001d06077220 */ /* 0x041fe40000400000 */
[C---:B-1----:R-:W-:Y:S02]  /*946b0*/  FMUL R4, R6.reuse, R9 ;  /* 0x0000000906047220 */ /* 0x042fe40000400000 */
[C---:B------:R-:W-:Y:S01]  /*946c0*/  FMUL R8, R6.reuse, R13 ;  /* 0x0000000d06087220 */ /* 0x040fe20000400000 */
[----:B------:R-:W-:Y:S02]  /*946d0*/  STL [R1+0xf8], R7 ;  /* 0x0000f80701007387 */ /* 0x000fe40000100800 */
[----:B------:R0:W-:Y:S02]  /*946e0*/  STL [R1+0xf4], R4 ;  /* 0x0000f40401007387 */ /* 0x0001e40000100800 */
[----:B------:R1:W-:Y:S02]  /*946f0*/  STL [R1+0xf0], R8 ;  /* 0x0000f00801007387 */ /* 0x0003e40000100800 */
[----:B0-----:R-:W-:-:S02]  /*94700*/  FMUL R4, R6, R25 ;  /* 0x0000001906047220 */ /* 0x001fc40000400000 */
[----:B------:R-:W2:Y:S01]  /*94710*/  LDL.LU R25, [R1+0x7cc] ;  /* 0x0007cc0001197983 */ /* 0x000ea20000300800 */
[C---:B------:R-:W-:Y:S02]  /*94720*/  FMUL R7, R6.reuse, R14 ;  /* 0x0000000e06077220 */ /* 0x040fe40000400000 */
[C---:B-1----:R-:W-:Y:S02]  /*94730*/  FMUL R8, R6.reuse, R11 ;  /* 0x0000000b06087220 */ /* 0x042fe40000400000 */
[C---:B------:R-:W-:Y:S01]  /*94740*/  FMUL R11, R6.reuse, R15 ;  /* 0x0000000f060b7220 */ /* 0x040fe20000400000 */
[----:B------:R0:W-:Y:S01]  /*94750*/  STL [R1+0xec], R7 ;  /* 0x0000ec0701007387 */ /* 0x0001e20000100800 */
[----:B------:R1:W-:Y:S02]  /*94760*/  STL [R1+0xe8], R4 ;  /* 0x0000e80401007387 */ /* 0x0003e40000100800 */
[----:B------:R-:W-:Y:S02]  /*94770*/  STL [R1+0xe4], R8 ;  /* 0x0000e40801007387 */ /* 0x000fe40000100800 */
[----:B------:R-:W-:-:S02]  /*94780*/  FMUL R16, R6, R16 ;  /* 0x0000001006107220 */ /* 0x000fc40000400000 */
[C---:B0-----:R-:W-:Y:S02]  /*94790*/  FMUL R7, R6.reuse, R18 ;  /* 0x0000001206077220 */ /* 0x041fe40000400000 */
[C---:B-1----:R-:W-:Y:S02]  /*947a0*/  FMUL R4, R6.reuse, R17 ;  /* 0x0000001106047220 */ /* 0x042fe40000400000 */
[C---:B------:R-:W-:Y:S02]  /*947b0*/  FMUL R17, R6.reuse, R20 ;  /* 0x0000001406117220 */ /* 0x040fe40000400000 */
[----:B------:R-:W-:Y:S01]  /*947c0*/  FMUL R18, R6, R19 ;  /* 0x0000001306127220 */ /* 0x000fe20000400000 */
[----:B------:R-:W-:Y:S01]  /*947d0*/  STL [R1+0xe0], R7 ;  /* 0x0000e00701007387 */ /* 0x000fe20000100800 */
[----:B------:R0:W-:Y:S02]  /*947e0*/  STL [R1+0xdc], R4 ;  /* 0x0000dc0401007387 */ /* 0x0001e40000100800 */
[----:B------:R-:W-:Y:S01]  /*947f0*/  STL [R1+0x22f0], R11 ;  /* 0x0022f00b01007387 */ /* 0x000fe20000100800 */
[----:B------:R-:W-:Y:S01]  /*94800*/  MOV R28, c[0x0][0x1c8] ;  /* 0x00007200001c7a02 */ /* 0x000fe20000000f00 */
[----:B0-----:R-:W2:Y:S01]  /*94810*/  LDL.LU R4, [R1+0x7d0] ;  /* 0x0007d00001047983 */ /* 0x001ea20000300800 */
[----:B------:R-:W-:Y:S02]  /*94820*/  STL.64 [R1+0x22d0], R16 ;  /* 0x0022d01001007387 */ /* 0x000fe40000100a00 */
[----:B------:R-:W-:Y:S02]  /*94830*/  STL [R1+0x22d8], R17 ;  /* 0x0022d81101007387 */ /* 0x000fe40000100800 */
[----:B------:R-:W-:-:S05]  /*94840*/  IMAD R12, R28, 0x194, RZ ;  /* 0x000001941c0c7824 */ /* 0x000fca00078e02ff */
[----:B------:R-:W-:Y:S01]  /*94850*/  LEA.HI.X.SX32 R27, R12, R3, 0x1, P5 ;  /* 0x000000030c1b7211 */ /* 0x000fe200028f0eff */
[----:B---3--:R-:W-:-:S05]  /*94860*/  FMUL R19, R6, R21 ;  /* 0x0000001506137220 */ /* 0x008fca0000400000 */
[----:B------:R-:W-:Y:S01]  /*94870*/  STL.64 [R1+0x22e0], R18 ;  /* 0x0022e01201007387 */ /* 0x000fe20000100a00 */
[----:B----4-:R-:W-:-:S05]  /*94880*/  FMUL R9, R6, R24 ;  /* 0x0000001806097220 */ /* 0x010fca0000400000 */
[----:B------:R-:W-:Y:S01]  /*94890*/  STL [R1+0x22f4], R9 ;  /* 0x0022f40901007387 */ /* 0x000fe20000100800 */
[----:B------:R-:W3:Y:S02]  /*948a0*/  LDL.LU R29, [R1+0x7d4] ;  /* 0x0007d400011d7983 */ /* 0x000ee40000300800 */
[----:B--2---:R-:W-:-:S05]  /*948b0*/  FMUL R20, R6, R22 ;  /* 0x0000001606147220 */ /* 0x004fca0000400000 */
[----:B------:R-:W-:Y:S01]  /*948c0*/  STL [R1+0x22f8], R20 ;  /* 0x0022f81401007387 */ /* 0x000fe20000100800 */
[----:B------:R-:W2:Y:S02]  /*948d0*/  LDL.LU R14, [R1+0x7d8] ;  /* 0x0007d800010e7983 */ /* 0x000ea40000300800 */
[----:B------:R-:W4:Y:S02]  /*948e0*/  LDL.LU R21, [R1+0x7dc] ;  /* 0x0007dc0001157983 */ /* 0x000f240000300800 */
[----:B------:R-:W4:Y:S02]  /*948f0*/  LDL.LU R15, [R1+0x870] ;  /* 0x00087000010f7983 */ /* 0x000f240000300800 */
[----:B------:R-:W-:-:S05]  /*94900*/  FMUL R8, R6, R0 ;  /* 0x0000000006087220 */ /* 0x000fca0000400000 */
[----:B------:R-:W-:Y:S01]  /*94910*/  STL [R1+0x22fc], R8 ;  /* 0x0022fc0801007387 */ /* 0x000fe20000100800 */
[----:B------:R-:W4:Y:S02]  /*94920*/  LDL.LU R22, [R1+0x880] ;  /* 0x0008800001167983 */ /* 0x000f240000300800 */
[----:B------:R-:W4:Y:S02]  /*94930*/  LDL.LU R24, [R1+0x884] ;  /* 0x0008840001187983 */ /* 0x000f240000300800 */
[----:B------:R0:W-:Y:S02]  /*94940*/  STL.64 [R1+0x9d8], R26 ;  /* 0x0009d81a01007387 */ /* 0x0001e40000100a00 */
[----:B0-----:R-:W4:Y:S01]  /*94950*/  LDL.LU R27, [R1+0x888] ;  /* 0x00088800011b7983 */ /* 0x001f220000300800 */
[----:B------:R-:W-:-:S04]  /*94960*/  IMAD.MOV.U32 R5, RZ, RZ, c[0x0][0x1c8] ;  /* 0x00007200ff057624 */ /* 0x000fc800078e00ff */
[----:B------:R-:W-:Y:S02]  /*94970*/  IMAD R5, R5, 0x32a, RZ ;  /* 0x0000032a05057824 */ /* 0x000fe400078e02ff */
[----:B------:R-:W-:Y:S02]  /*94980*/  IMAD R0, R28, 0x196, RZ ;  /* 0x000001961c007824 */ /* 0x000fe400078e02ff */
[----:B------:R-:W4:Y:S01]  /*94990*/  LDL.LU R28, [R1+0x8a0] ;  /* 0x0008a000011c7983 */ /* 0x000f220000300800 */
[----:B------:R-:W4:Y:S01]  /*949a0*/  LDL.LU R13, [R1+0x8a4] ;  /* 0x0008a400010d7983 */ /* 0x000f220000300800 */
[----:B------:R-:W-:Y:S01]  /*949b0*/  IADD3 R8, P5, R5, R2, RZ ;  /* 0x0000000205087210 */ /* 0x000fe20007fbe0ff */
[----:B------:R0:W1:Y:S01]  /*949c0*/  MUFU.RCP R26, R10 ;  /* 0x0000000a001a7308 */ /* 0x0000620000001000 */
[----:B------:R-:W-:-:S05]  /*949d0*/  FMUL R5, R23, R25 ;  /* 0x0000001917057220 */ /* 0x000fca0000400000 */
[----:B------:R1:W-:Y:S01]  /*949e0*/  STL [R1+0x44c], R5 ;  /* 0x00044c0501007387 */ /* 0x0003e20000100800 */
[----:B0-----:R-:W4:Y:S03]  /*949f0*/  LDL.LU R10, [R1+0x8a8] ;  /* 0x0008a800010a7983 */ /* 0x001f260000300800 */
[----:B------:R-:W4:Y:S04]  /*94a00*/  LDL.LU R9, [R1+0x8b0] ;  /* 0x0008b00001097983 */ /* 0x000f280000300800 */
[----:B-1----:R-:W4:Y:S01]  /*94a10*/  LDL.LU R5, [R1+0x8b4] ;  /* 0x0008b40001057983 */ /* 0x002f220000300800 */
[----:B------:R-:W4:Y:S02]  /*94a20*/  LDL.LU R12, [R1+0x8c0] ;  /* 0x0008c000010c7983 */ /* 0x000f240000300800 */
[----:B------:R-:W4:Y:S02]  /*94a30*/  LDL.LU R6, [R1+0x8c4] ;  /* 0x0008c40001067983 */ /* 0x000f240000300800 */
[----:B------:R-:W4:Y:S01]  /*94a40*/  LDL.LU R20, [R1+0x8d0] ;  /* 0x0008d00001147983 */ /* 0x000f220000300800 */
[----:B------:R-:W4:Y:S01]  /*94a50*/  LDL.LU R18, [R1+0x8d4] ;  /* 0x0008d40001127983 */ /* 0x000f220000300800 */
[----:B------:R-:W4:Y:S02]  /*94a60*/  LDL.LU R25, [R1+0x8e0] ;  /* 0x0008e00001197983 */ /* 0x000f240000300800 */
[----:B------:R-:W4:Y:S02]  /*94a70*/  LDL.LU R19, [R1+0x8e4] ;  /* 0x0008e40001137983 */ /* 0x000f240000300800 */
[----:B------:R-:W4:Y:S02]  /*94a80*/  LDL.LU R17, [R1+0x950] ;  /* 0x0009500001117983 */ /* 0x000f240000300800 */
[----:B------:R-:W-:-:S05]  /*94a90*/  FMUL R4, R23, R4 ;  /* 0x0000000417047220 */ /* 0x000fca0000400000 */
[----:B------:R0:W-:Y:S01]  /*94aa0*/  STL [R1+0x448], R4 ;  /* 0x0004480401007387 */ /* 0x0001e20000100800 */
[----:B------:R-:W4:Y:S02]  /*94ab0*/  LDL.LU R16, [R1+0x954] ;  /* 0x0009540001107983 */ /* 0x000f240000300800 */
[----:B------:R-:W4:Y:S02]  /*94ac0*/  LDL.LU R11, [R1+0x960] ;  /* 0x00096000010b7983 */ /* 0x000f240000300800 */
[----:B------:R-:W4:Y:S01]  /*94ad0*/  LDL.LU R7, [R1+0x964] ;  /* 0x0009640001077983 */ /* 0x000f220000300800 */
[----:B0-----:R-:W4:Y:S01]  /*94ae0*/  LDL.LU R4, [R1+0x970] ;  /* 0x0009700001047983 */ /* 0x001f220000300800 */
[----:B---3--:R-:W-:-:S05]  /*94af0*/  FMUL R29, R23, R29 ;  /* 0x0000001d171d7220 */ /* 0x008fca0000400000 */
[----:B------:R0:W-:Y:S01]  /*94b00*/  STL [R1+0x444], R29 ;  /* 0x0004441d01007387 */ /* 0x0001e20000100800 */
[C---:B--2---:R-:W-:Y:S02]  /*94b10*/  FMUL R14, R23.reuse, R14 ;  /* 0x0000000e170e7220 */ /* 0x044fe40000400000 */
[C---:B----4-:R-:W-:Y:S02]  /*94b20*/  FMUL R21, R23.reuse, R21 ;  /* 0x0000001517157220 */ /* 0x050fe40000400000 */
[C---:B------:R-:W-:Y:S01]  /*94b30*/  FMUL R15, R23.reuse, R15 ;  /* 0x0000000f170f7220 */ /* 0x040fe20000400000 */
[----:B0-----:R-:W2:Y:S01]  /*94b40*/  LDL.LU R29, [R1+0x974] ;  /* 0x00097400011d7983 */ /* 0x001ea20000300800 */
[----:B------:R0:W-:Y:S02]  /*94b50*/  STL [R1+0x440], R14 ;  /* 0x0004400e01007387 */ /* 0x0001e40000100800 */
[C---:B------:R-:W-:Y:S02]  /*94b60*/  FMUL R22, R23.reuse, R22 ;  /* 0x0000001617167220 */ /* 0x040fe40000400000 */
[C---:B------:R-:W-:Y:S01]  /*94b70*/  FMUL R24, R23.reuse, R24 ;  /* 0x0000001817187220 */ /* 0x040fe20000400000 */
[----:B0-----:R-:W3:Y:S01]  /*94b80*/  LDL.LU R14, [R1+0x980] ;  /* 0x00098000010e7983 */ /* 0x001ee20000300800 */
[----:B------:R0:W-:Y:S03]  /*94b90*/  STL [R1+0x43c], R21 ;  /* 0x00043c1501007387 */ /* 0x0001e60000100800 */
[----:B0-----:R-:W4:Y:S01]  /*94ba0*/  LDL.LU R21, [R1+0x984] ;  /* 0x0009840001157983 */ /* 0x001f220000300800 */
[----:B------:R0:W-:Y:S02]  /*94bb0*/  STL [R1+0x438], R15 ;  /* 0x0004380f01007387 */ /* 0x0001e40000100800 */
[C---:B------:R-:W-:Y:S01]  /*94bc0*/  FMUL R27, R23.reuse, R27 ;  /* 0x0000001b171b7220 */ /* 0x040fe20000400000 */
[----:B0-----:R-:W4:Y:S01]  /*94bd0*/  LDL.LU R15, [R1+0x990] ;  /* 0x00099000010f7983 */ /* 0x001f220000300800 */
[----:B------:R0:W-:Y:S03]  /*94be0*/  STL [R1+0x434], R22 ;  /* 0x0004341601007387 */ /* 0x0001e60000100800 */
[----:B0-----:R-:W4:Y:S01]  /*94bf0*/  LDL.LU R22, [R1+0x994] ;  /* 0x0009940001167983 */ /* 0x001f220000300800 */
[----:B------:R0:W-:Y:S03]  /*94c00*/  STL [R1+0x430], R24 ;  /* 0x0004301801007387 */ /* 0x0001e60000100800 */
[----:B0-----:R-:W4:Y:S01]  /*94c10*/  LDL.LU R24, [R1+0x9a0] ;  /* 0x0009a00001187983 */ /* 0x001f220000300800 */
[----:B------:R0:W-:Y:S03]  /*94c20*/  STL [R1+0x31c], R27 ;  /* 0x00031c1b01007387 */ /* 0x0001e60000100800 */
[----:B0-----:R-:W4:Y:S01]  /*94c30*/  LDL.LU R27, [R1+0x9a4] ;  /* 0x0009a400011b7983 */ /* 0x001f220000300800 */
[----:B------:R-:W-:-:S02]  /*94c40*/  FMUL R28, R23, R28 ;  /* 0x0000001c171c7220 */ /* 0x000fc40000400000 */
[C---:B------:R-:W-:Y:S02]  /*94c50*/  FMUL R13, R23.reuse, R13 ;  /* 0x0000000d170d7220 */ /* 0x040fe40000400000 */
[C---:B------:R-:W-:Y:S01]  /*94c60*/  FMUL R10, R23.reuse, R10 ;  /* 0x0000000a170a7220 */ /* 0x040fe20000400000 */
[----:B------:R-:W-:Y:S02]  /*94c70*/  STL [R1+0x318], R28 ;  /* 0x0003181c01007387 */ /* 0x000fe40000100800 */
[----:B------:R-:W-:Y:S02]  /*94c80*/  STL [R1+0x314], R13 ;  /* 0x0003140d01007387 */ /* 0x000fe40000100800 */
[----:B------:R0:W-:Y:S02]  /*94c90*/  STL [R1+0x310], R10 ;  /* 0x0003100a01007387 */ /* 0x0001e40000100800 */
[C---:B0-----:R-:W-:Y:S02]  /*94ca0*/  FMUL R10, R23.reuse, R9 ;  /* 0x00000009170a7220 */ /* 0x041fe40000400000 */
[----:B------:R-:W-:-:S02]  /*94cb0*/  FMUL R9, R23, R5 ;  /* 0x0000000517097220 */ /* 0x000fc40000400000 */
[C---:B------:R-:W-:Y:S01]  /*94cc0*/  FMUL R5, R23.reuse, R6 ;  /* 0x0000000617057220 */ /* 0x040fe20000400000 */
[----:B------:R0:W-:Y:S02]  /*94cd0*/  STL [R1+0x30c], R10 ;  /* 0x00030c0a01007387 */ /* 0x0001e40000100800 */
[----:B------:R1:W-:Y:S02]  /*94ce0*/  STL [R1+0x308], R9 ;  /* 0x0003080901007387 */ /* 0x0003e40000100800 */
[C---:B------:R-:W-:Y:S02]  /*94cf0*/  FMUL R6, R23.reuse, R18 ;  /* 0x0000001217067220 */ /* 0x040fe40000400000 */
[C---:B0-----:R-:W-:Y:S02]  /*94d00*/  FMUL R10, R23.reuse, R12 ;  /* 0x0000000c170a7220 */ /* 0x041fe40000400000 */
[----:B-1----:R-:W-:-:S03]  /*94d10*/  FMUL R9, R23, R20 ;  /* 0x0000001417097220 */ /* 0x002fc60000400000 */
[----:B------:R-:W-:Y:S01]  /*94d20*/  STL [R1+0x304], R10 ;  /* 0x0003040a01007387 */ /* 0x000fe20000100800 */
[----:B------:R0:W-:Y:S02]  /*94d30*/  STL [R1+0x300], R5 ;  /* 0x0003000501007387 */ /* 0x0001e40000100800 */
[----:B------:R1:W-:Y:S02]  /*94d40*/  STL [R1+0xc0], R9 ;  /* 0x0000c00901007387 */ /* 0x0003e40000100800 */
[C---:B0-----:R-:W-:Y:S02]  /*94d50*/  FMUL R5, R23.reuse, R25 ;  /* 0x0000001917057220 */ /* 0x041fe40000400000 */
[----:B------:R-:W4:Y:S01]  /*94d60*/  LDL.LU R25, [R1+0x850] ;  /* 0x0008500001197983 */ /* 0x000f220000300800 */
[----:B------:R0:W-:Y:S02]  /*94d70*/  STL [R1+0xbc], R6 ;  /* 0x0000bc0601007387 */ /* 0x0001e40000100800 */
[----:B------:R0:W-:Y:S02]  /*94d80*/  STL [R1+0xb8], R5 ;  /* 0x0000b80501007387 */ /* 0x0001e40000100800 */
[----:B-1----:R-:W-:-:S02]  /*94d90*/  FMUL R9, R23, R16 ;  /* 0x0000001017097220 */ /* 0x002fc40000400000 */
[C---:B0-----:R-:W-:Y:S02]  /*94da0*/  FMUL R6, R23.reuse, R19 ;  /* 0x0000001317067220 */ /* 0x041fe40000400000 */
[----:B------:R-:W-:-:S03]  /*94db0*/  FMUL R5, R23, R17 ;  /* 0x0000001117057220 */ /* 0x000fc60000400000 */
[----:B------:R0:W-:Y:S02]  /*94dc0*/  STL [R1+0xb4], R6 ;  /* 0x0000b40601007387 */ /* 0x0001e40000100800 */
[----:B------:R1:W-:Y:S01]  /*94dd0*/  STL [R1+0xb0], R5 ;  /* 0x0000b00501007387 */ /* 0x0003e20000100800 */
[----:B------:R-:W-:Y:S01]  /*94de0*/  MOV R28, c[0x0][0x1c8] ;  /* 0x00007200001c7a02 */ /* 0x000fe20000000f00 */
[----:B------:R1:W-:Y:S02]  /*94df0*/  STL [R1+0xac], R9 ;  /* 0x0000ac0901007387 */ /* 0x0003e40000100800 */
[C---:B0-----:R-:W-:Y:S02]  /*94e00*/  FMUL R6, R23.reuse, R11 ;  /* 0x0000000b17067220 */ /* 0x041fe40000400000 */
[C---:B-1----:R-:W-:Y:S02]  /*94e10*/  FMUL R5, R23.reuse, R7 ;  /* 0x0000000717057220 */ /* 0x042fe40000400000 */
[----:B------:R-:W-:Y:S01]  /*94e20*/  FMUL R7, R23, R4 ;  /* 0x0000000417077220 */ /* 0x000fe20000400000 */
[----:B------:R3:W-:Y:S04]  /*94e30*/  STL [R1+0xa8], R6 ;  /* 0x0000a80601007387 */ /* 0x0007e80000100800 */
[----:B------:R-:W-:Y:S02]  /*94e40*/  STL [R1+0x2300], R7 ;  /* 0x0023000701007387 */ /* 0x000fe40000100800 */
[----:B------:R0:W-:Y:S02]  /*94e50*/  STL [R1+0xa4], R5 ;  /* 0x0000a40501007387 */ /* 0x0001e40000100800 */
[----:B------:R-:W-:-:S02]  /*94e60*/  IMAD R13, R28, 0x195, RZ ;  /* 0x000001951c0d7824 */ /* 0x000fc400078e02ff */
[C---:B------:R-:W-:Y:S02]  /*94e70*/  IMAD R17, R28.reuse, 0xcb, RZ ;  /* 0x000000cb1c117824 */ /* 0x040fe400078e02ff */
[----:B------:R-:W-:Y:S01]  /*94e80*/  IMAD R16, R28, 0x32c, RZ ;  /* 0x0000032c1c107824 */ /* 0x000fe200078e02ff */
[----:B------:R-:W-:Y:S01]  /*94e90*/  LEA.HI.X.SX32 R9, R13, R3, 0x1, P5 ;  /* 0x000000030d097211 */ /* 0x000fe200028f0eff */
[----:B------:R-:W-:Y:S02]  /*94ea0*/  IADD3 R18, P5, R0, R2, RZ ;  /* 0x0000000200127210 */ /* 0x000fe40007fbe0ff */
[----:B--2---:R-:W-:-:S05]  /*94eb0*/  FMUL R10, R23, R29 ;  /* 0x0000001d170a7220 */ /* 0x004fca0000400000 */
[----:B------:R-:W-:Y:S01]  /*94ec0*/  STL [R1+0x2304], R10 ;  /* 0x0023040a01007387 */ /* 0x000fe20000100800 */
[----:B---3--:R-:W-:-:S05]  /*94ed0*/  FMUL R6, R23, R14 ;  /* 0x0000000e17067220 */ /* 0x008fca0000400000 */
[----:B------:R-:W-:Y:S01]  /*94ee0*/  STL [R1+0x2308], R6 ;  /* 0x0023080601007387 */ /* 0x000fe20000100800 */
[----:B----4-:R-:W-:-:S05]  /*94ef0*/  FMUL R21, R23, R21 ;  /* 0x0000001517157220 */ /* 0x010fca0000400000 */
[----:B------:R-:W-:Y:S01]  /*94f00*/  STL [R1+0x230c], R21 ;  /* 0x00230c1501007387 */ /* 0x000fe20000100800 */
[----:B0-----:R-:W-:-:S05]  /*94f10*/  FMUL R5, R23, R15 ;  /* 0x0000000f17057220 */ /* 0x001fca0000400000 */
[----:B------:R-:W-:Y:S01]  /*94f20*/  STL [R1+0x2310], R5 ;  /* 0x0023100501007387 */ /* 0x000fe20000100800 */
[----:B------:R-:W-:-:S05]  /*94f30*/  FMUL R22, R23, R22 ;  /* 0x0000001617167220 */ /* 0x000fca0000400000 */
[----:B------:R-:W-:Y:S01]  /*94f40*/  STL [R1+0x2314], R22 ;  /* 0x0023141601007387 */ /* 0x000fe20000100800 */
[----:B------:R-:W-:-:S05]  /*94f50*/  FMUL R4, R23, R24 ;  /* 0x0000001817047220 */ /* 0x000fca0000400000 */
[----:B------:R-:W-:Y:S01]  /*94f60*/  STL [R1+0x2318], R4 ;  /* 0x0023180401007387 */ /* 0x000fe20000100800 */
[----:B------:R-:W-:-:S05]  /*94f70*/  FMUL R23, R23, R27 ;  /* 0x0000001b17177220 */ /* 0x000fca0000400000 */
[----:B------:R-:W-:Y:S01]  /*94f80*/  STL [R1+0x231c], R23 ;  /* 0x00231c1701007387 */ /* 0x000fe20000100800 */
[----:B------:R-:W-:Y:S02]  /*94f90*/  STL [R1+0x2320], R17 ;  /* 0x0023201101007387 */ /* 0x000fe40000100800 */
[----:B------:R-:W-:Y:S02]  /*94fa0*/  STL [R1+0x2324], R16 ;  /* 0x0023241001007387 */ /* 0x000fe40000100800 */
[----:B------:R0:W-:Y:S01]  /*94fb0*/  STL [R1+0x2330], R18 ;  /* 0x0023301201007387 */ /* 0x0001e20000100800 */
[----:B------:R-:W-:Y:S01]  /*94fc0*/  STL [R1+0x232c], R2 ;  /* 0x00232c0201007387 */ /* 0x000fe20000100800 */
[----:B------:R-:W-:Y:S02]  /*94fd0*/  STL.64 [R1+0x9d0], R8 ;  /* 0x0009d00801007387 */ /* 0x000fe40000100a00 */
[----:B------:R-:W-:Y:S01]  /*94fe0*/  STL [R1+0x2328], R3 ;  /* 0x0023280301007387 */ /* 0x000fe20000100800 */
[----:B0-----:R-:W2:Y:S01]  /*94ff0*/  LDL.LU R18, [R1+0x88c] ;  /* 0x00088c0001127983 */ /* 0x001ea20000300800 */
[----:B------:R-:W-:-:S03]  /*95000*/  FMUL R0, R26, R25 ;  /* 0x000000191a007220 */ /* 0x000fc60000400000 */
[----:B--2---:R0:W-:Y:S02]  /*95010*/  STL [R1+0x2334], R18 ;  /* 0x0023341201007387 */ /* 0x0041e40000100800 */
[----:B------:R-:W-:Y:S02]  /*95020*/  STL [R1+0x3ec], R0 ;  /* 0x0003ec0001007387 */ /* 0x000fe40000100800 */
        /* <DEDUP_REMOVED lines=60> */
[----:B0-----:R-:W3:Y:S01]  /*953f0*/  LDL.LU R16, [R1+0x2324] ;  /* 0x0023240001107983 */ /* 0x001ee20000300800 */
[----:B------:R0:W-:Y:S03]  /*95400*/  STL [R1+0x198], R17 ;  /* 0x0001981101007387 */ /* 0x0001e60000100800 */
[----:B0-----:R-:W4:Y:S01]  /*95410*/  LDL.LU R17, [R1+0x2320] ;  /* 0x0023200001117983 */ /* 0x001f220000300800 */
[----:B------:R0:W-:Y:S02]  /*95420*/  STL [R1+0x190], R23 ;  /* 0x0001901701007387 */ /* 0x0001e40000100800 */
[C---:B------:R-:W-:Y:S01]  /*95430*/  FMUL R7, R26.reuse, R7 ;  /* 0x000000071a077220 */ /* 0x040fe20000400000 */
[----:B0-----:R0:W5:Y:S01]  /*95440*/  LDL.LU R23, [R1+0x231c] ;  /* 0x00231c0001177983 */ /* 0x0011620000300800 */
[----:B------:R1:W-:Y:S02]  /*95450*/  STL [R1+0x188], R4 ;  /* 0x0001880401007387 */ /* 0x0003e40000100800 */
[C---:B------:R-:W-:Y:S01]  /*95460*/  FMUL R8, R26.reuse, R8 ;  /* 0x000000081a087220 */ /* 0x040fe20000400000 */
[----:B-1----:R0:W5:Y:S01]  /*95470*/  LDL.LU R4, [R1+0x2318] ;  /* 0x0023180001047983 */ /* 0x0021620000300800 */
        /* <DEDUP_REMOVED lines=18> */
[----:B------:R1:W-:Y:S03]  /*955a0*/  STL [R1+0x9c], R8 ;  /* 0x00009c0801007387 */ /* 0x0003e60000100800 */
[----:B-1----:R0:W5:Y:S01]  /*955b0*/  LDL.LU R8, [R1+0x22fc] ;  /* 0x0022fc0001087983 */ /* 0x0021620000300800 */
[----:B------:R1:W-:Y:S03]  /*955c0*/  STL [R1+0x98], R20 ;  /* 0x0000981401007387 */ /* 0x0003e60000100800 */
[----:B-1----:R0:W5:Y:S01]  /*955d0*/  LDL.LU R20, [R1+0x22f8] ;  /* 0x0022f80001147983 */ /* 0x0021620000300800 */
[----:B------:R1:W-:Y:S03]  /*955e0*/  STL [R1+0x94], R9 ;  /* 0x0000940901007387 */ /* 0x0003e60000100800 */
[----:B-1----:R0:W5:Y:S01]  /*955f0*/  LDL.LU R9, [R1+0x22f4] ;  /* 0x0022f40001097983 */ /* 0x0021620000300800 */
[----:B------:R1:W-:Y:S02]  /*95600*/  STL [R1+0x90], R11 ;  /* 0x0000900b01007387 */ /* 0x0003e40000100800 */
[----:B------:R-:W-:-:S02]  /*95610*/  FMUL R24, R26, R24 ;  /* 0x000000181a187220 */ /* 0x000fc40000400000 */
[C---:B------:R-:W-:Y:S01]  /*95620*/  FMUL R15, R26.reuse, R15 ;  /* 0x0000000f1a0f7220 */ /* 0x040fe20000400000 */
[----:B-1----:R0:W5:Y:S01]  /*95630*/  LDL.LU R11, [R1+0x22f0] ;  /* 0x0022f000010b7983 */ /* 0x0021620000300800 */
[----:B------:R1:W-:Y:S02]  /*95640*/  STL [R1+0x8c], R29 ;  /* 0x00008c1d01007387 */ /* 0x0003e40000100800 */
[C---:B------:R-:W-:Y:S02]  /*95650*/  FMUL R12, R26.reuse, R12 ;  /* 0x0000000c1a0c7220 */ /* 0x040fe40000400000 */
[C---:B------:R-:W-:Y:S02]  /*95660*/  FMUL R27, R26.reuse, R27 ;  /* 0x0000001b1a1b7220 */ /* 0x040fe40000400000 */
[C---:B------:R-:W-:Y:S02]  /*95670*/  FMUL R14, R26.reuse, R14 ;  /* 0x0000000e1a0e7220 */ /* 0x040fe40000400000 */
[C---:B------:R-:W-:Y:S01]  /*95680*/  FMUL R25, R26.reuse, R25 ;  /* 0x000000191a197220 */ /* 0x040fe20000400000 */
[----:B-1----:R0:W5:Y:S01]  /*95690*/  LDL.LU R29, [R1+0x22ec] ;  /* 0x0022ec00011d7983 */ /* 0x0021620000300800 */
[----:B------:R1:W-:Y:S02]  /*956a0*/  STL [R1+0x88], R0 ;  /* 0x0000880001007387 */ /* 0x0003e40000100800 */
[----:B------:R-:W-:-:S02]  /*956b0*/  FMUL R13, R26, R13 ;  /* 0x0000000d1a0d7220 */ /* 0x000fc40000400000 */
[----:B------:R-:W-:Y:S01]  /*956c0*/  FMUL R26, R26, R19 ;  /* 0x000000131a1a7220 */ /* 0x000fe20000400000 */
[----:B-1----:R0:W5:Y:S01]  /*956d0*/  LDL.LU R0, [R1+0x22e8] ;  /* 0x0022e80001007983 */ /* 0x0021620000300800 */
[----:B------:R1:W-:Y:S02]  /*956e0*/  STL [R1+0x84], R28 ;  /* 0x0000841c01007387 */ /* 0x0003e40000100800 */
[----:B-1----:R-:W-:Y:S02]  /*956f0*/  MOV R28, c[0x0][0x1c8] ;  /* 0x00007200001c7a02 */ /* 0x002fe40000000f00 */
[----:B----4-:R-:W-:-:S03]  /*95700*/  LEA.HI.X.SX32 R19, R17, R3, 0x1, P5 ;  /* 0x0000000311137211 */ /* 0x010fc600028f0eff */
[----:B------:R-:W-:Y:S01]  /*95710*/  IMAD R17, R28, 0x196, RZ ;  /* 0x000001961c117824 */ /* 0x000fe200078e02ff */
[----:B---3--:R-:W-:-:S04]  /*95720*/  IADD3 R16, P5, R16, R2, RZ ;  /* 0x0000000210107210 */ /* 0x008fc80007fbe0ff */
[----:B------:R-:W-:Y:S01]  /*95730*/  LEA.HI.X.SX32 R17, R17, R3, 0x1, P5 ;  /* 0x0000000311117211 */ /* 0x000fe200028f0eff */
[----:B--2---:R1:W-:Y:S04]  /*95740*/  STL.64 [R1+0x9a8], R18 ;  /* 0x0009a81201007387 */ /* 0x0043e80000100a00 */
[----:B-1----:R0:W5:Y:S01]  /*95750*/  LDL.LU.64 R18, [R1+0x22e0] ;  /* 0x0022e00001127983 */ /* 0x0021620000300a00 */
[----:B------:R1:W-:Y:S03]  /*95760*/  STL.64 [R1+0x9b8], R16 ;  /* 0x0009b81001007387 */ /* 0x0003e60000100a00 */
[----:B-1----:R0:W2:Y:S01]  /*95770*/  LDL.LU R17, [R1+0x22d8] ;  /* 0x0022d80001117983 */ /* 0x0020a20000300800 */
[----:B------:R-:W-:Y:S01]  /*95780*/  F2FP.BF16.PACK_AB R12, R12, R27 ;  /* 0x0000001b0c0c723e */ /* 0x000fe200000010ff */
[----:B------:R-:W-:-:S05]  /*95790*/  IMAD R27, R28, 0x32e, RZ ;  /* 0x0000032e1c1b7824 */ /* 0x000fca00078e02ff */
[----:B------:R-:W-:-:S05]  /*957a0*/  IADD3 R16, P5, R27, R2, RZ ;  /* 0x000000021b107210 */ /* 0x000fca0007fbe0ff */
[----:B------:R2:W-:Y:S04]  /*957b0*/  STL [R1+0x9b0], R16 ;  /* 0x0009b01001007387 */ /* 0x0005e80000100800 */
[----:B--2---:R0:W5:Y:S01]  /*957c0*/  LDL.LU.64 R16, [R1+0x22d0] ;  /* 0x0022d00001107983 */ /* 0x0041620000300a00 */
[----:B------:R-:W-:Y:S02]  /*957d0*/  F2FP.BF16.PACK_AB R13, R13, R26 ;  /* 0x0000001a0d0d723e */ /* 0x000fe400000010ff */
[----:B------:R-:W-:Y:S01]  /*957e0*/  F2FP.BF16.PACK_AB R14, R14, R25 ;  /* 0x000000190e0e723e */ /* 0x000fe200000010ff */
[C---:B------:R-:W-:Y:S01]  /*957f0*/  IMAD R26, R28.reuse, 0x197, RZ ;  /* 0x000001971c1a7824 */ /* 0x040fe200078e02ff */
[----:B------:R-:W-:Y:S02]  /*95800*/  SHF.L.U32 R25, R28, 0x1, RZ ;  /* 0x000000011c197819 */ /* 0x000fe400000006ff */
[----:B------:R-:W-:-:S02]  /*95810*/  F2FP.BF16.PACK_AB R15, R24, R15 ;  /* 0x0000000f180f723e */ /* 0x000fc400000010ff */
[----:B-----5:R1:W-:Y:S04]  /*95820*/  STL.64 [R1+0x2cb0], R16 ;  /* 0x002cb01001007387 */ /* 0x0203e80000100a00 */
[----:B------:R-:W-:Y:S06]  /*95830*/  BAR.SYNC.DEFER_BLOCKING 0x0 ;  /* 0x0000000000007b1d */ /* 0x000fec0000010000 */
[----:B-1----:R-:W2:Y:S01]  /*95840*/  LDL.64 R16, [R1+0x9b0] ;  /* 0x0009b00001107983 */ /* 0x002ea20000100a00 */
[----:B------:R-:W-:-:S02]  /*95850*/  F2FP.BF16.PACK_AB R6, R6, R21 ;  /* 0x000000150606723e */ /* 0x000fc400000010ff */
[----:B------:R-:W-:Y:S02]  /*95860*/  F2FP.BF16.PACK_AB R5, R5, R22 ;  /* 0x000000160505723e */ /* 0x000fe400000010ff */
[----:B------:R-:W-:Y:S01]  /*95870*/  F2FP.BF16.PACK_AB R4, R4, R23 ;  /* 0x000000170404723e */ /* 0x000fe200000010ff */
[----:B------:R1:W-:Y:S02]  /*95880*/  STS.128 [R0], R12 ;  /* 0x0000000c00007388 */ /* 0x0003e40000000c00 */
[C---:B-1----:R-:W-:Y:S02]  /*95890*/  IMAD.SHL.U32 R13, R28.reuse, 0x4, RZ ;  /* 0x000000041c0d7824 */ /* 0x042fe400078e00ff */
[----:B------:R-:W-:Y:S01]  /*958a0*/  IMAD R12, R28, 0xe, RZ ;  /* 0x0000000e1c0c7824 */ /* 0x000fe200078e02ff */
[----:B--2---:R-:W-:Y:S02]  /*958b0*/  LEA.HI.X.SX32 R17, R26, R3, 0x1, P5 ;  /* 0x000000031a117211 */ /* 0x004fe400028f0eff */
[----:B------:R-:W-:-:S03]  /*958c0*/  IADD3 R16, P5, R25, R2, RZ ;  /* 0x0000000219107210 */ /* 0x000fc60007fbe0ff */
[----:B------:R1:W-:Y:S02]  /*958d0*/  STL [R1+0x9b4], R17 ;  /* 0x0009b41101007387 */ /* 0x0003e40000100800 */
[C---:B-1----:R-:W-:Y:S02]  /*958e0*/  LEA.HI.X.SX32 R17, R28.reuse, R3, 0x1, P5 ;  /* 0x000000031c117211 */ /* 0x042fe400028f0eff */
[----:B------:R-:W-:-:S03]  /*958f0*/  LEA R14, P5, R28, R2, 0x2 ;  /* 0x000000021c0e7211 */ /* 0x000fc600078a10ff */
[----:B------:R-:W-:Y:S01]  /*95900*/  STL.64 [R1+0x9a0], R16 ;  /* 0x0009a01001007387 */ /* 0x000fe20000100a00 */
[----:B------:R-:W-:-:S05]  /*95910*/  LEA.HI.X.SX32 R15, R25, R3, 0x1, P5 ;  /* 0x00000003190f7211 */ /* 0x000fca00028f0eff */
[----:B------:R1:W-:Y:S04]  /*95920*/  STL.64 [R1+0x998], R14 ;  /* 0x0009980e01007387 */ /* 0x0003e80000100a00 */
[----:B------:R-:W2:Y:S04]  /*95930*/  LDL.LU R21, [R1] ;  /* 0x0000000001157983 */ /* 0x000ea80000300800 */
[----:B------:R-:W3:Y:S01]  /*95940*/  LDL.LU R25, [R1+0x8] ;  /* 0x0000080001197983 */ /* 0x000ee20000300800 */
[----:B-1----:R-:W-:-:S03]  /*95950*/  LEA R14, P5, R28, R2, 0x3 ;  /* 0x000000021c0e7211 */ /* 0x002fc600078a18ff */
[----:B------:R-:W3:Y:S01]  /*95960*/  LDL.LU R26, [R1+0x4] ;  /* 0x00000400011a7983 */ /* 0x000ee20000300800 */
[----:B------:R-:W-:-:S05]  /*95970*/  LEA.HI.X.SX32 R15, R13, R3, 0x1, P5 ;  /* 0x000000030d0f7211 */ /* 0x000fca00028f0eff */
[----:B------:R1:W-:Y:S04]  /*95980*/  STL.64 [R1+0x990], R14 ;  /* 0x0009900e01007387 */ /* 0x0003e80000100a00 */
[----:B------:R-:W4:Y:S04]  /*95990*/  LDL.LU R22, [R1+0x10] ;  /* 0x0000100001167983 */ /* 0x000f280000300800 */
[----:B------:R-:W4:Y:S01]  /*959a0*/  LDL.LU R23, [R1+0xc] ;  /* 0x00000c0001177983 */ /* 0x000f220000300800 */
[----:B------:R-:W-:Y:S01]  /*959b0*/  F2FP.BF16.PACK_AB R7, R7, R10 ;  /* 0x0000000a0707723e */ /* 0x000fe200000010ff */
[----:B------:R-:W-:Y:S01]  /*959c0*/  IMAD R10, R28, 0x7, RZ ;  /* 0x000000071c0a7824 */ /* 0x000fe200078e02ff */
[----:B------:R-:W-:-:S04]  /*959d0*/  IADD3 R16, P5, R12, R2, RZ ;  /* 0x000000020c107210 */ /* 0x000fc80007fbe0ff */
[----:B------:R-:W-:Y:S02]  /*959e0*/  LEA.HI.X.SX32 R17, R10, R3, 0x1, P5 ;  /* 0x000000030a117211 */ /* 0x000fe400028f0eff */
[C---:B-1----:R-:W-:Y:S01]  /*959f0*/  SHF.L.U32 R15, R28.reuse, 0x3, RZ ;  /* 0x000000031c0f7819 */ /* 0x042fe200000006ff */
[----:B----4-:R-:W-:Y:S04]  /*95a00*/  STL.64 [R1+0x2ca8], R22 ;  /* 0x002ca81601007387 */ /* 0x010fe80000100a00 */
[----:B------:R1:W-:Y:S02]  /*95a10*/  STL.64 [R1+0x988], R16 ;  /* 0x0009881001007387 */ /* 0x0003e40000100a00 */
[----:B-1----:R-:W-:-:S04]  /*95a20*/  LEA R16, P5, R28, R2, 0x4 ;  /* 0x000000021c107211 */ /* 0x002fc800078a20ff */
[----:B------:R-:W-:-:S05]  /*95a30*/  LEA.HI.X.SX32 R17, R15, R3, 0x1, P5 ;  /* 0x000000030f117211 */ /* 0x000fca00028f0eff */
[----:B------:R1:W-:Y:S04]  /*95a40*/  STL.64 [R1+0x980], R16 ;  /* 0x0009801001007387 */ /* 0x0003e80000100a00 */
[----:B-1----:R-:W4:Y:S01]  /*95a50*/  LDL.LU.64 R16, [R1+0x2cb0] ;  /* 0x002cb00001107983 */ /* 0x002f220000300a00 */
[----:B------:R-:W-:-:S03]  /*95a60*/  IMAD R13, R28, 0x1a, RZ ;  /* 0x0000001a1c0d7824 */ /* 0x000fc600078e02ff */
[----:B------:R-:W2:Y:S02]  /*95a70*/  LDL.LU R24, [R1+0x18] ;  /* 0x0000180001187983 */ /* 0x000ea40000300800 */
[----:B------:R-:W-:Y:S02]  /*95a80*/  IADD3 R22, P5, R13, R2, RZ ;  /* 0x000000020d167210 */ /* 0x000fe40007fbe0ff */
[----:B------:R-:W2:Y:S04]  /*95a90*/  LDL.LU R27, [R1+0x14] ;  /* 0x00001400011b7983 */ /* 0x000ea80000300800 */
[----:B------:R1:W-:Y:S01]  /*95aa0*/  STL [R1+0x978], R22 ;  /* 0x0009781601007387 */ /* 0x0003e20000100800 */
[----:B------:R-:W-:Y:S01]  /*95ab0*/  F2FP.BF16.PACK_AB R9, R19, R9 ;  /* 0x000000091309723e */ /* 0x000fe200000010ff */
[----:B------:R-:W-:-:S02]  /*95ac0*/  IMAD R19, R28, 0xd, RZ ;  /* 0x0000000d1c137824 */ /* 0x000fc400078e02ff */
[----:B------:R-:W-:Y:S01]  /*95ad0*/  IMAD R14, R28, 0x1c, RZ ;  /* 0x0000001c1c0e7824 */ /* 0x000fe200078e02ff */
[----:B------:R-:W-:Y:S01]  /*95ae0*/  F2FP.BF16.PACK_AB R8, R20, R8 ;  /* 0x000000081408723e */ /* 0x000fe200000010ff */
[----:B------:R-:W-:Y:S01]  /*95af0*/  IMAD R15, R28, 0x1e, RZ ;  /* 0x0000001e1c0f7824 */ /* 0x000fe200078e02ff */
[----:B----4-:R-:W-:Y:S02]  /*95b00*/  F2FP.BF16.PACK_AB R10, R18, R17 ;  /* 0x00000011120a723e */ /* 0x010fe400000010ff */
[----:B------:R-:W-:Y:S02]  /*95b10*/  F2FP.BF16.PACK_AB R11, R16, R11 ;  /* 0x0000000b100b723e */ /* 0x000fe400000010ff */
[----:B------:R-:W-:Y:S02]  /*95b20*/  MOV R16, R22 ;  /* 0x0000001600107202 */ /* 0x000fe40000000f00 */
[----:B------:R-:W-:Y:S02]  /*95b30*/  MOV R17, R23 ;  /* 0x0000001700117202 */ /* 0x000fe40000000f00 */
[----:B-1----:R-:W4:Y:S01]  /*95b40*/  LDL.LU.64 R22, [R1+0x2ca8] ;  /* 0x002ca80001167983 */ /* 0x002f220000300a00 */
[----:B------:R-:W-:-:S02]  /*95b50*/  LEA.HI.X.SX32 R17, R19, R3, 0x1, P5 ;  /* 0x0000000313117211 */ /* 0x000fc400028f0eff */
[----:B------:R-:W-:Y:S01]  /*95b60*/  IADD3 R16, P5, R14, R2, RZ ;  /* 0x000000020e107210 */ /* 0x000fe20007fbe0ff */
[----:B------:R-:W-:Y:S04]  /*95b70*/  STS.128 [R0+0x80], R4 ;  /* 0x0000800400007388 */ /* 0x000fe80000000c00 */
[----:B------:R1:W-:Y:S04]  /*95b80*/  STL [R1+0x97c], R17 ;  /* 0x00097c1101007387 */ /* 0x0003e80000100800 */
[----:B------:R0:W-:Y:S04]  /*95b90*/  STS.128 [R0+0x100], R8 ;  /* 0x0001000800007388 */ /* 0x0001e80000000c00 */
[----:B------:R-:W4:Y:S01]  /*95ba0*/  LDL.LU R18, [R1+0x24] ;  /* 0x0000240001127983 */ /* 0x000f220000300800 */
[----:B-1----:R-:W-:Y:S01]  /*95bb0*/  LEA.HI.X.SX32 R17, R12, R3, 0x1, P5 ;  /* 0x000000030c117211 */ /* 0x002fe200028f0eff */
[----:B------:R-:W-:Y:S01]  /*95bc0*/  IMAD R5, R28, 0xf, RZ ;  /* 0x0000000f1c057824 */ /* 0x000fe200078e02ff */
[----:B--2---:R-:W-:-:S02]  /*95bd0*/  F2FP.BF16.PACK_AB R4, R21, R29 ;  /* 0x0000001d1504723e */ /* 0x004fc400000010ff */
[-C--:B0-----:R-:W-:Y:S01]  /*95be0*/  IADD3 R8, P5, R15, R2.reuse, RZ ;  /* 0x000000020f087210 */ /* 0x081fe20007fbe0ff */
[----:B------:R-:W-:Y:S03]  /*95bf0*/  STL.64 [R1+0x970], R16 ;  /* 0x0009701001007387 */ /* 0x000fe60000100a00 */
[-C--:B------:R-:W-:Y:S01]  /*95c00*/  LEA.HI.X.SX32 R9, R5, R3.reuse, 0x1, P5 ;  /* 0x0000000305097211 */ /* 0x080fe200028f0eff */
[----:B------:R-:W2:Y:S01]  /*95c10*/  LDL.LU R29, [R1+0x28] ;  /* 0x00002800011d7983 */ /* 0x000ea20000300800 */
[C---:B------:R-:W-:Y:S02]  /*95c20*/  SHF.L.U32 R7, R28.reuse, 0x4, RZ ;  /* 0x000000041c077819 */ /* 0x040fe400000006ff */
[C---:B------:R-:W-:Y:S01]  /*95c30*/  LEA R10, P5, R28.reuse, R2, 0x5 ;  /* 0x000000021c0a7211 */ /* 0x040fe200078a28ff */
[----:B------:R0:W-:Y:S01]  /*95c40*/  STL.64 [R1+0x968], R8 ;  /* 0x0009680801007387 */ /* 0x0001e20000100a00 */
[----:B---3--:R-:W-:Y:S01]  /*95c50*/  F2FP.BF16.PACK_AB R5, R25, R26 ;  /* 0x0000001a1905723e */ /* 0x008fe200000010ff */
[----:B------:R-:W-:Y:S01]  /*95c60*/  IMAD R12, R28, 0x34, RZ ;  /* 0x000000341c0c7824 */ /* 0x000fe200078e02ff */
[----:B------:R-:W-:Y:S01]  /*95c70*/  LEA.HI.X.SX32 R11, R7, R3, 0x1, P5 ;  /* 0x00000003070b7211 */ /* 0x000fe200028f0eff */
[----:B0-----:R-:W3:Y:S04]  /*95c80*/  LDL.LU R9, [R1+0x40] ;  /* 0x0000400001097983 */ /* 0x001ee80000300800 */
[----:B------:R-:W3:Y:S04]  /*95c90*/  LDL.LU R19, [R1+0x3c] ;  /* 0x00003c0001137983 */ /* 0x000ee80000300800 */
[----:B------:R-:W2:Y:S04]  /*95ca0*/  LDL.LU R20, [R1+0x38] ;  /* 0x0000380001147983 */ /* 0x000ea80000300800 */
[----:B------:R-:W2:Y:S04]  /*95cb0*/  LDL.LU R21, [R1+0x34] ;  /* 0x0000340001157983 */ /* 0x000ea80000300800 */
[----:B------:R-:W2:Y:S04]  /*95cc0*/  LDL.LU R25, [R1+0x50] ;  /* 0x0000500001197983 */ /* 0x000ea80000300800 */
[----:B------:R-:W2:Y:S01]  /*95cd0*/  LDL.LU R26, [R1+0x4c] ;  /* 0x00004c00011a7983 */ /* 0x000ea20000300800 */
[----:B------:R-:W-:-:S02]  /*95ce0*/  F2FP.BF16.PACK_AB R7, R24, R27 ;  /* 0x0000001b1807723e */ /* 0x000fc400000010ff */
[----:B----4-:R-:W-:Y:S02]  /*95cf0*/  F2FP.BF16.PACK_AB R6, R22, R23 ;  /* 0x000000171606723e */ /* 0x010fe400000010ff */
[----:B------:R-:W4:Y:S04]  /*95d00*/  LDL.LU R22, [R1+0x48] ;  /* 0x0000480001167983 */ /* 0x000f280000300800 */
[----:B------:R-:W4:Y:S04]  /*95d10*/  LDL.LU R23, [R1+0x44] ;  /* 0x0000440001177983 */ /* 0x000f280000300800 */
[----:B------:R0:W-:Y:S02]  /*95d20*/  STL.64 [R1+0x960], R10 ;  /* 0x0009600a01007387 */ /* 0x0001e40000100a00 */
[----:B0-----:R-:W-:-:S04]  /*95d30*/  IADD3 R10, P5, R12, R2, RZ ;  /* 0x000000020c0a7210 */ /* 0x001fc80007fbe0ff */
[----:B------:R-:W-:Y:S02]  /*95d40*/  LEA.HI.X.SX32 R11, R13, R3, 0x1, P5 ;  /* 0x000000030d0b7211 */ /* 0x000fe400028f0eff */
[----:B------:R-:W2:Y:S04]  /*95d50*/  LDL.LU R13, [R1+0x1c] ;  /* 0x00001c00010d7983 */ /* 0x000ea80000300800 */
[----:B------:R-:W2:Y:S04]  /*95d60*/  LDL.LU R24, [R1+0x58] ;  /* 0x0000580001187983 */ /* 0x000ea80000300800 */
[----:B------:R-:W2:Y:S04]  /*95d70*/  LDL.LU R27, [R1+0x54] ;  /* 0x00005400011b7983 */ /* 0x000ea80000300800 */
[----:B------:R0:W-:Y:S04]  /*95d80*/  STL.64 [R1+0x958], R10 ;  /* 0x0009580a01007387 */ /* 0x0001e80000100a00 */
[----:B0-----:R-:W2:Y:S04]  /*95d90*/  LDL.LU R11, [R1+0x20] ;  /* 0x00002000010b7983 */ /* 0x001ea80000300800 */
[----:B------:R0:W-:Y:S04]  /*95da0*/  STS.128 [R0+0x180], R4 ;  /* 0x0001800400007388 */ /* 0x0001e80000000c00 */
[----:B0-----:R-:W4:Y:S04]  /*95db0*/  LDL.LU R6, [R1+0x30] ;  /* 0x0000300001067983 */ /* 0x001f280000300800 */
[----:B------:R-:W4:Y:S01]  /*95dc0*/  LDL.LU R7, [R1+0x2c] ;  /* 0x00002c0001077983 */ /* 0x000f220000300800 */
[----:B------:R-:W-:-:S02]  /*95dd0*/  IMAD R16, R28, 0x36, RZ ;  /* 0x000000361c107824 */ /* 0x000fc400078e02ff */
[----:B------:R-:W-:-:S03]  /*95de0*/  IMAD R8, R28, 0x1b, RZ ;  /* 0x0000001b1c087824 */ /* 0x000fc600078e02ff */
[----:B------:R-:W-:Y:S01]  /*95df0*/  IADD3 R10, P5, R16, R2, RZ ;  /* 0x00000002100a7210 */ /* 0x000fe20007fbe0ff */
[C---:B------:R-:W-:Y:S01]  /*95e00*/  IMAD R17, R28.reuse, 0x38, RZ ;  /* 0x000000381c117824 */ /* 0x040fe200078e02ff */
[----:B---3--:R-:W-:Y:S01]  /*95e10*/  F2FP.BF16.PACK_AB R9, R9, R19 ;  /* 0x000000130909723e */ /* 0x008fe200000010ff */
[----:B------:R-:W-:Y:S01]  /*95e20*/  IMAD.SHL.U32 R19, R28, 0x20, RZ ;  /* 0x000000201c137824 */ /* 0x000fe200078e00ff */
[----:B--2---:R-:W-:Y:S02]  /*95e30*/  F2FP.BF16.PACK_AB R4, R11, R13 ;  /* 0x0000000d0b04723e */ /* 0x004fe400000010ff */
[----:B------:R-:W-:-:S05]  /*95e40*/  LEA.HI.X.SX32 R11, R8, R3, 0x1, P5 ;  /* 0x00000003080b7211 */ /* 0x000fca00028f0eff */
[----:B------:R0:W-:Y:S01]  /*95e50*/  STL.64 [R1+0x950], R10 ;  /* 0x0009500a01007387 */ /* 0x0001e20000100a00 */
[----:B------:R-:W-:-:S03]  /*95e60*/  IMAD R13, R28, 0x3a, RZ ;  /* 0x0000003a1c0d7824 */ /* 0x000fc600078e02ff */
[----:B------:R-:W-:Y:S01]  /*95e70*/  STL.64 [R1+0x2ca0], R16 ;  /* 0x002ca01001007387 */ /* 0x000fe20000100a00 */
[----:B0-----:R-:W-:-:S04]  /*95e80*/  IADD3 R10, P5, R17, R2, RZ ;  /* 0x00000002110a7210 */ /* 0x001fc80007fbe0ff */
[----:B------:R-:W-:Y:S02]  /*95e90*/  LEA.HI.X.SX32 R11, R14, R3, 0x1, P5 ;  /* 0x000000030e0b7211 */ /* 0x000fe400028f0eff */
[----:B----4-:R-:W-:Y:S01]  /*95ea0*/  F2FP.BF16.PACK_AB R8, R6, R18 ;  /* 0x000000120608723e */ /* 0x010fe200000010ff */
[C---:B------:R-:W-:Y:S02]  /*95eb0*/  IMAD R6, R28.reuse, 0x1d, RZ ;  /* 0x0000001d1c067824 */ /* 0x040fe400078e02ff */
[----:B------:R0:W-:Y:S01]  /*95ec0*/  STL.64 [R1+0x948], R10 ;  /* 0x0009480a01007387 */ /* 0x0001e20000100a00 */
[----:B------:R-:W-:Y:S01]  /*95ed0*/  IMAD R18, R28, 0x3c, RZ ;  /* 0x0000003c1c127824 */ /* 0x000fe200078e02ff */
[----:B0-----:R-:W-:-:S04]  /*95ee0*/  IADD3 R10, P5, R13, R2, RZ ;  /* 0x000000020d0a7210 */ /* 0x001fc80007fbe0ff */
[----:B------:R-:W-:Y:S02]  /*95ef0*/  LEA.HI.X.SX32 R11, R6, R3, 0x1, P5 ;  /* 0x00000003060b7211 */ /* 0x000fe400028f0eff */
[----:B------:R-:W-:Y:S01]  /*95f00*/  IADD3 R16, P5, R18, R2, RZ ;  /* 0x0000000212107210 */ /* 0x000fe20007fbe0ff */
[----:B------:R-:W-:-:S03]  /*95f10*/  IMAD R14, R28, 0x3e, RZ ;  /* 0x0000003e1c0e7824 */ /* 0x000fc600078e02ff */
[----:B------:R-:W-:Y:S01]  /*95f20*/  LEA.HI.X.SX32 R17, R15, R3, 0x1, P5 ;  /* 0x000000030f117211 */ /* 0x000fe200028f0eff */
[----:B------:R0:W-:Y:S01]  /*95f30*/  STL.64 [R1+0x940], R10 ;  /* 0x0009400a01007387 */ /* 0x0001e20000100a00 */
[----:B------:R-:W-:Y:S02]  /*95f40*/  F2FP.BF16.PACK_AB R5, R7, R29 ;  /* 0x0000001d0705723e */ /* 0x000fe400000010ff */
[----:B------:R-:W-:Y:S02]  /*95f50*/  F2FP.BF16.PACK_AB R7, R22, R23 ;  /* 0x000000171607723e */ /* 0x000fe400000010ff */
[----:B0-----:R-:W-:Y:S01]  /*95f60*/  F2FP.BF16.PACK_AB R10, R25, R26 ;  /* 0x0000001a190a723e */ /* 0x001fe200000010ff */
[----:B------:R-:W-:Y:S01]  /*95f70*/  IMAD R11, R28, 0x1f, RZ ;  /* 0x0000001f1c0b7824 */ /* 0x000fe200078e02ff */
[----:B------:R-:W2:Y:S04]  /*95f80*/  LDL.LU R26, [R1+0x5c] ;  /* 0x00005c00011a7983 */ /* 0x000ea80000300800 */
[----:B------:R0:W-:Y:S04]  /*95f90*/  STL.64 [R1+0x938], R16 ;  /* 0x0009381001007387 */ /* 0x0001e80000100a00 */
[----:B------:R-:W3:Y:S04]  /*95fa0*/  LDL.LU R22, [R1+0x68] ;  /* 0x0000680001167983 */ /* 0x000ee80000300800 */
[----:B------:R-:W4:Y:S01]  /*95fb0*/  LDL.LU R23, [R1+0xc4] ;  /* 0x0000c40001177983 */ /* 0x000f220000300800 */
[----:B0-----:R-:W-:-:S04]  /*95fc0*/  IADD3 R16, P5, R14, R2, RZ ;  /* 0x000000020e107210 */ /* 0x001fc80007fbe0ff */
[----:B------:R-:W-:-:S05]  /*95fd0*/  LEA.HI.X.SX32 R17, R11, R3, 0x1, P5 ;  /* 0x000000030b117211 */ /* 0x000fca00028f0eff */
[----:B------:R0:W-:Y:S01]  /*95fe0*/  STL.64 [R1+0x930], R16 ;  /* 0x0009301001007387 */ /* 0x0001e20000100a00 */
[----:B------:R-:W-:Y:S01]  /*95ff0*/  F2FP.BF16.PACK_AB R6, R20, R21 ;  /* 0x000000151406723e */ /* 0x000fe200000010ff */
[----:B------:R-:W-:Y:S01]  /*96000*/  IMAD R15, R28, 0x66, RZ ;  /* 0x000000661c0f7824 */ /* 0x000fe200078e02ff */
[----:B------:R-:W-:Y:S01]  /*96010*/  F2FP.BF16.PACK_AB R11, R24, R27 ;  /* 0x0000001b180b723e */ /* 0x000fe200000010ff */
[----:B------:R-:W2:Y:S04]  /*96020*/  LDL.LU R29, [R1+0xd0] ;  /* 0x0000d000011d7983 */ /* 0x000ea80000300800 */
[----:B------:R-:W2:Y:S01]  /*96030*/  LDL.LU R25, [R1+0xcc] ;  /* 0x0000cc0001197983 */ /* 0x000ea20000300800 */
[----:B0-----:R-:W-:-:S03]  /*96040*/  LEA R16, P5, R28, R2, 0x6 ;  /* 0x000000021c107211 */ /* 0x001fc600078a30ff */
[----:B------:R-:W2:Y:S01]  /*96050*/  LDL.LU R24, [R1+0x80] ;  /* 0x0000800001187983 */ /* 0x000ea20000300800 */
[----:B------:R-:W-:-:S03]  /*96060*/  LEA.HI.X.SX32 R17, R19, R3, 0x1, P5 ;  /* 0x0000000313117211 */ /* 0x000fc600028f0eff */
[----:B------:R-:W2:Y:S04]  /*96070*/  LDL.LU R27, [R1+0x7c] ;  /* 0x00007c00011b7983 */ /* 0x000ea80000300800 */
[----:B------:R-:W-:Y:S04]  /*96080*/  STL.64 [R1+0x928], R16 ;  /* 0x0009281001007387 */ /* 0x000fe80000100a00 */
[----:B------:R-:W-:Y:S04]  /*96090*/  STL.64 [R1+0x2c98], R14 ;  /* 0x002c980e01007387 */ /* 0x000fe80000100a00 */
[----:B------:R0:W-:Y:S04]  /*960a0*/  STS.128 [R0+0x200], R4 ;  /* 0x0002000400007388 */ /* 0x0001e80000000c00 */
[----:B0-----:R-:W2:Y:S01]  /*960b0*/  LDL.LU R6, [R1+0x60] ;  /* 0x0000600001067983 */ /* 0x001ea20000300800 */
[C---:B------:R-:W-:Y:S01]  /*960c0*/  IMAD R21, R28.reuse, 0x33, RZ ;  /* 0x000000331c157824 */ /* 0x040fe200078e02ff */
[----:B------:R-:W-:Y:S01]  /*960d0*/  IADD3 R16, P5, R15, R2, RZ ;  /* 0x000000020f107210 */ /* 0x000fe20007fbe0ff */
[----:B------:R-:W-:Y:S01]  /*960e0*/  IMAD R20, R28, 0x68, RZ ;  /* 0x000000681c147824 */ /* 0x000fe200078e02ff */
[----:B------:R-:W3:Y:S02]  /*960f0*/  LDL.LU R5, [R1+0x6c] ;  /* 0x00006c0001057983 */ /* 0x000ee40000300800 */
[----:B------:R-:W-:-:S02]  /*96100*/  LEA.HI.X.SX32 R17, R21, R3, 0x1, P5 ;  /* 0x0000000315117211 */ /* 0x000fc400028f0eff */
[----:B------:R-:W4:Y:S04]  /*96110*/  LDL.LU R7, [R1+0xc8] ;  /* 0x0000c80001077983 */ /* 0x000f280000300800 */
[----:B------:R0:W-:Y:S01]  /*96120*/  STS.128 [R0+0x280], R8 ;  /* 0x0002800800007388 */ /* 0x0001e20000000c00 */
[----:B------:R-:W-:-:S04]  /*96130*/  IADD3 R14, P5, R20, R2, RZ ;  /* 0x00000002140e7210 */ /* 0x000fc80007fbe0ff */
[----:B------:R-:W-:Y:S01]  /*96140*/  LEA.HI.X.SX32 R15, R12, R3, 0x1, P5 ;  /* 0x000000030c0f7211 */ /* 0x000fe200028f0eff */
[----:B0-----:R-:W3:Y:S04]  /*96150*/  LDL.LU R8, [R1+0x70] ;  /* 0x0000700001087983 */ /* 0x001ee80000300800 */
[----:B------:R-:W3:Y:S04]  /*96160*/  LDL.LU R9, [R1+0x64] ;  /* 0x0000640001097983 */ /* 0x000ee80000300800 */
[----:B------:R-:W3:Y:S04]  /*96170*/  LDL.LU R10, [R1+0x74] ;  /* 0x00007400010a7983 */ /* 0x000ee80000300800 */
[----:B------:R0:W-:Y:S04]  /*96180*/  STL.64 [R1+0x920], R16 ;  /* 0x0009201001007387 */ /* 0x0001e80000100a00 */
[----:B0-----:R-:W3:Y:S04]  /*96190*/  LDL.LU.64 R16, [R1+0x2ca0] ;  /* 0x002ca00001107983 */ /* 0x001ee80000300a00 */
[----:B------:R-:W4:Y:S01]  /*961a0*/  LDL.LU R11, [R1+0xd8] ;  /* 0x0000d800010b7983 */ /* 0x000f220000300800 */
[----:B--2---:R-:W-:-:S03]  /*961b0*/  F2FP.BF16.PACK_AB R4, R6, R26 ;  /* 0x0000001a0604723e */ /* 0x004fc600000010ff */
[----:B------:R-:W2:Y:S04]  /*961c0*/  LDL.LU R26, [R1+0xd4] ;  /* 0x0000d400011a7983 */ /* 0x000ea80000300800 */
[----:B------:R-:W2:Y:S01]  /*961d0*/  LDL.LU R12, [R1+0x78] ;  /* 0x00007800010c7983 */ /* 0x000ea20000300800 */
[C---:B------:R-:W-:Y:S02]  /*961e0*/  IMAD R19, R28.reuse, 0x6a, RZ ;  /* 0x0000006a1c137824 */ /* 0x040fe400078e02ff */
[C---:B------:R-:W-:Y:S01]  /*961f0*/  IMAD R6, R28.reuse, 0x35, RZ ;  /* 0x000000351c067824 */ /* 0x040fe200078e02ff */
[----:B------:R0:W-:Y:S01]  /*96200*/  STL.64 [R1+0x918], R14 ;  /* 0x0009180e01007387 */ /* 0x0001e20000100a00 */
[----:B------:R-:W-:Y:S01]  /*96210*/  IMAD R21, R28, 0x6c, RZ ;  /* 0x0000006c1c157824 */ /* 0x000fe200078e02ff */
[----:B0-----:R-:W-:-:S04]  /*96220*/  IADD3 R14, P5, R19, R2, RZ ;  /* 0x00000002130e7210 */ /* 0x001fc80007fbe0ff */
[----:B------:R-:W-:-:S05]  /*96230*/  LEA.HI.X.SX32 R15, R6, R3, 0x1, P5 ;  /* 0x00000003060f7211 */ /* 0x000fca00028f0eff */
[----:B------:R0:W-:Y:S04]  /*96240*/  STL.64 [R1+0x910], R14 ;  /* 0x0009100e01007387 */ /* 0x0001e80000100a00 */
[----:B------:R1:W-:Y:S01]  /*96250*/  STL.64 [R1+0x2c90], R20 ;  /* 0x002c901401007387 */ /* 0x0003e20000100a00 */
[----:B0-----:R-:W-:-:S04]  /*96260*/  IADD3 R14, P5, R21, R2, RZ ;  /* 0x00000002150e7210 */ /* 0x001fc80007fbe0ff */
[----:B---3--:R-:W-:-:S05]  /*96270*/  LEA.HI.X.SX32 R15, R16, R3, 0x1, P5 ;  /* 0x00000003100f7211 */ /* 0x008fca00028f0eff */
[----:B------:R0:W-:Y:S04]  /*96280*/  STL.64 [R1+0x908], R14 ;  /* 0x0009080e01007387 */ /* 0x0001e80000100a00 */
[----:B-1----:R-:W3:Y:S01]  /*96290*/  LDL.LU R20, [R1+0x100] ;  /* 0x0001000001147983 */ /* 0x002ee20000300800 */
[----:B--2---:R-:W-:Y:S02]  /*962a0*/  F2FP.BF16.PACK_AB R6, R12, R10 ;  /* 0x0000000a0c06723e */ /* 0x004fe400000010ff */
[----:B------:R-:W-:Y:S02]  /*962b0*/  F2FP.BF16.PACK_AB R10, R29, R25 ;  /* 0x000000191d0a723e */ /* 0x000fe400000010ff */
[----:B------:R-:W3:Y:S01]  /*962c0*/  LDL.LU R29, [R1+0xfc] ;  /* 0x0000fc00011d7983 */ /* 0x000ee20000300800 */
[----:B------:R-:W-:Y:S01]  /*962d0*/  F2FP.BF16.PACK_AB R5, R5, R22 ;  /* 0x000000160505723e */ /* 0x000fe200000010ff */
[----:B------:R-:W-:Y:S01]  /*962e0*/  IMAD R22, R28, 0x6e, RZ ;  /* 0x0000006e1c167824 */ /* 0x000fe200078e02ff */
[----:B------:R-:W-:Y:S01]  /*962f0*/  F2FP.BF16.PACK_AB R8, R8, R9 ;  /* 0x000000090808723e */ /* 0x000fe200000010ff */
[----:B------:R-:W2:Y:S01]  /*96300*/  LDL.LU R25, [R1+0x13c] ;  /* 0x00013c0001197983 */ /* 0x000ea20000300800 */
[----:B----4-:R-:W-:Y:S01]  /*96310*/  F2FP.BF16.PACK_AB R9, R7, R23 ;  /* 0x000000170709723e */ /* 0x010fe200000010ff */
[----:B------:R-:W-:Y:S01]  /*96320*/  IMAD R7, R28, 0x37, RZ ;  /* 0x000000371c077824 */ /* 0x000fe200078e02ff */
[----:B0-----:R-:W-:Y:S01]  /*96330*/  IADD3 R14, P5, R22, R2, RZ ;  /* 0x00000002160e7210 */ /* 0x001fe20007fbe0ff */
[----:B------:R-:W-:-:S03]  /*96340*/  IMAD R23, R28, 0x70, RZ ;  /* 0x000000701c177824 */ /* 0x000fc600078e02ff */
[----:B------:R-:W-:-:S05]  /*96350*/  LEA.HI.X.SX32 R15, R7, R3, 0x1, P5 ;  /* 0x00000003070f7211 */ /* 0x000fca00028f0eff */
[----:B------:R0:W-:Y:S01]  /*96360*/  STL.64 [R1+0x900], R14 ;  /* 0x0009000e01007387 */ /* 0x0001e20000100a00 */
[----:B------:R-:W-:Y:S01]  /*96370*/  IMAD R16, R28, 0x72, RZ ;  /* 0x000000721c107824 */ /* 0x000fe200078e02ff */
[----:B------:R-:W-:Y:S02]  /*96380*/  F2FP.BF16.PACK_AB R7, R24, R27 ;  /* 0x0000001b1807723e */ /* 0x000fe400000010ff */
[----:B------:R-:W-:Y:S01]  /*96390*/  STL.64 [R1+0x2c80], R22 ;  /* 0x002c801601007387 */ /* 0x000fe20000100a00 */
[----:B------:R-:W-:-:S03]  /*963a0*/  IMAD R12, R28, 0x39, RZ ;  /* 0x000000391c0c7824 */ /* 0x000fc600078e02ff */
[----:B------:R-:W4:Y:S01]  /*963b0*/  LDL.LU R27, [R1+0x104] ;  /* 0x00010400011b7983 */ /* 0x000f220000300800 */
[----:B0-----:R-:W-:-:S04]  /*963c0*/  IADD3 R14, P5, R23, R2, RZ ;  /* 0x00000002170e7210 */ /* 0x001fc80007fbe0ff */
[-C--:B------:R-:W-:Y:S01]  /*963d0*/  LEA.HI.X.SX32 R15, R17, R3.reuse, 0x1, P5 ;  /* 0x00000003110f7211 */ /* 0x080fe200028f0eff */
[----:B------:R-:W-:Y:S04]  /*963e0*/  STS.128 [R0+0x300], R4 ;  /* 0x0003000400007388 */ /* 0x000fe80000000c00 */
[----:B------:R0:W-:Y:S01]  /*963f0*/  STL.64 [R1+0x8f8], R14 ;  /* 0x0008f80e01007387 */ /* 0x0001e20000100a00 */
[----:B------:R-:W-:Y:S01]  /*96400*/  F2FP.BF16.PACK_AB R11, R11, R26 ;  /* 0x0000001a0b0b723e */ /* 0x000fe200000010ff */
[----:B------:R-:W-:Y:S01]  /*96410*/  IMAD R24, R28, 0x74, RZ ;  /* 0x000000741c187824 */ /* 0x000fe200078e02ff */
[-C--:B0-----:R-:W-:Y:S01]  /*96420*/  IADD3 R14, P5, R16, R2.reuse, RZ ;  /* 0x00000002100e7210 */ /* 0x081fe20007fbe0ff */
[----:B------:R-:W4:Y:S03]  /*96430*/  LDL.LU R7, [R1+0x108] ;  /* 0x0001080001077983 */ /* 0x000f260000300800 */
[----:B------:R-:W-:Y:S01]  /*96440*/  LEA.HI.X.SX32 R15, R12, R3, 0x1, P5 ;  /* 0x000000030c0f7211 */ /* 0x000fe200028f0eff */
[----:B------:R-:W2:Y:S04]  /*96450*/  LDL.LU R6, [R1+0x114] ;  /* 0x0001140001067983 */ /* 0x000ea80000300800 */
[----:B------:R-:W2:Y:S04]  /*96460*/  LDL.LU R22, [R1+0x14c] ;  /* 0x00014c0001167983 */ /* 0x000ea80000300800 */
[----:B------:R-:W2:Y:S04]  /*96470*/  LDL.LU R12, [R1+0x128] ;  /* 0x00012800010c7983 */ /* 0x000ea80000300800 */
[----:B------:R-:W2:Y:S04]  /*96480*/  LDL.LU R23, [R1+0x124] ;  /* 0x0001240001177983 */ /* 0x000ea80000300800 */
[----:B------:R0:W-:Y:S04]  /*96490*/  STL.64 [R1+0x8f0], R14 ;  /* 0x0008f00e01007387 */ /* 0x0001e80000100a00 */
[----:B------:R1:W-:Y:S01]  /*964a0*/  STS.128 [R0+0x380], R8 ;  /* 0x0003800800007388 */ /* 0x0003e20000000c00 */
[----:B------:R-:W-:Y:S01]  /*964b0*/  IMAD R17, R28, 0x76, RZ ;  /* 0x000000761c117824 */ /* 0x000fe200078e02ff */
[----:B0-----:R-:W-:-:S04]  /*964c0*/  IADD3 R14, P5, R24, R2, RZ ;  /* 0x00000002180e7210 */ /* 0x001fc80007fbe0ff */
[----:B------:R-:W-:Y:S01]  /*964d0*/  LEA.HI.X.SX32 R15, R13, R3, 0x1, P5 ;  /* 0x000000030d0f7211 */ /* 0x000fe200028f0eff */
[----:B-1----:R-:W2:Y:S04]  /*964e0*/  LDL.LU R8, [R1+0x140] ;  /* 0x0001400001087983 */ /* 0x002ea80000300800 */
[----:B------:R-:W2:Y:S01]  /*964f0*/  LDL.LU R9, [R1+0x144] ;  /* 0x0001440001097983 */ /* 0x000ea20000300800 */
[----:B------:R-:W-:-:S03]  /*96500*/  IMAD R5, R28, 0x3b, RZ ;  /* 0x0000003b1c057824 */ /* 0x000fc600078e02ff */
[----:B------:R-:W2:Y:S04]  /*96510*/  LDL.LU R10, [R1+0x118] ;  /* 0x00011800010a7983 */ /* 0x000ea80000300800 */
[----:B------:R-:W2:Y:S04]  /*96520*/  LDL.LU R11, [R1+0x150] ;  /* 0x00015000010b7983 */ /* 0x000ea80000300800 */
[----:B------:R-:W2:Y:S04]  /*96530*/  LDL.LU R13, [R1+0x148] ;  /* 0x00014800010d7983 */ /* 0x000ea80000300800 */
[----:B------:R0:W-:Y:S04]  /*96540*/  STL.64 [R1+0x8e8], R14 ;  /* 0x0008e80e01007387 */ /* 0x0001e80000100a00 */
[----:B------:R-:W-:Y:S01]  /*96550*/  STL.64 [R1+0x2c68], R16 ;  /* 0x002c681001007387 */ /* 0x000fe20000100a00 */
[----:B0-----:R-:W-:-:S04]  /*96560*/  IADD3 R14, P5, R17, R2, RZ ;  /* 0x00000002110e7210 */ /* 0x001fc80007fbe0ff */
[----:B------:R-:W-:Y:S02]  /*96570*/  LEA.HI.X.SX32 R15, R5, R3, 0x1, P5 ;  /* 0x00000003050f7211 */ /* 0x000fe400028f0eff */
[----:B---3--:R-:W-:Y:S02]  /*96580*/  F2FP.BF16.PACK_AB R4, R20, R29 ;  /* 0x0000001d1404723e */ /* 0x008fe400000010ff */
[----:B------:R-:W3:Y:S04]  /*96590*/  LDL.LU R20, [R1+0x158] ;  /* 0x0001580001147983 */ /* 0x000ee80000300800 */
[----:B------:R-:W3:Y:S04]  /*965a0*/  LDL.LU R29, [R1+0x154] ;  /* 0x00015400011d7983 */ /* 0x000ee80000300800 */
[----:B------:R0:W-:Y:S04]  /*965b0*/  STL.64 [R1+0x8e0], R14 ;  /* 0x0008e00e01007387 */ /* 0x0001e80000100a00 */
[----:B0-----:R-:W3:Y:S01]  /*965c0*/  LDL.LU.64 R14, [R1+0x2c98] ;  /* 0x002c9800010e7983 */ /* 0x001ee20000300a00 */
[----:B------:R-:W-:-:S05]  /*965d0*/  IMAD R26, R28, 0x78, RZ ;  /* 0x000000781c1a7824 */ /* 0x000fca00078e02ff */
[----:B------:R-:W-:-:S04]  /*965e0*/  IADD3 R16, P5, R26, R2, RZ ;  /* 0x000000021a107210 */ /* 0x000fc80007fbe0ff */
[----:B------:R-:W-:-:S05]  /*965f0*/  LEA.HI.X.SX32 R17, R18, R3, 0x1, P5 ;  /* 0x0000000312117211 */ /* 0x000fca00028f0eff */
[----:B------:R0:W-:Y:S01]  /*96600*/  STL.64 [R1+0x8d8], R16 ;  /* 0x0008d81001007387 */ /* 0x0001e20000100a00 */
[----:B----4-:R-:W-:Y:S01]  /*96610*/  F2FP.BF16.PACK_AB R5, R7, R27 ;  /* 0x0000001b0705723e */ /* 0x010fe200000010ff */
[C---:B------:R-:W-:Y:S02]  /*96620*/  IMAD R7, R28.reuse, 0x3d, RZ ;  /* 0x0000003d1c077824 */ /* 0x040fe400078e02ff */
[C---:B------:R-:W-:Y:S02]  /*96630*/  IMAD R27, R28.reuse, 0x7c, RZ ;  /* 0x0000007c1c1b7824 */ /* 0x040fe400078e02ff */
[----:B------:R-:W-:Y:S01]  /*96640*/  IMAD R18, R28, 0x7e, RZ ;  /* 0x0000007e1c127824 */ /* 0x000fe200078e02ff */
[----:B--2---:R-:W-:Y:S01]  /*96650*/  F2FP.BF16.PACK_AB R8, R8, R25 ;  /* 0x000000190808723e */ /* 0x004fe200000010ff */
[----:B------:R-:W-:-:S05]  /*96660*/  IMAD R25, R28, 0x7a, RZ ;  /* 0x0000007a1c197824 */ /* 0x000fca00078e02ff */
[----:B0-----:R-:W-:Y:S01]  /*96670*/  IADD3 R16, P5, R25, R2, RZ ;  /* 0x0000000219107210 */ /* 0x001fe20007fbe0ff */
[----:B------:R-:W-:Y:S03]  /*96680*/  STL.64 [R1+0x2c70], R24 ;  /* 0x002c701801007387 */ /* 0x000fe60000100a00 */
[----:B------:R-:W-:Y:S01]  /*96690*/  LEA.HI.X.SX32 R17, R7, R3, 0x1, P5 ;  /* 0x0000000307117211 */ /* 0x000fe200028f0eff */
[----:B------:R-:W-:Y:S04]  /*966a0*/  STL [R1+0x2c78], R25 ;  /* 0x002c781901007387 */ /* 0x000fe80000100800 */
[----:B------:R0:W-:Y:S01]  /*966b0*/  STL.64 [R1+0x8d0], R16 ;  /* 0x0008d01001007387 */ /* 0x0001e20000100a00 */
[----:B------:R-:W-:-:S03]  /*966c0*/  F2FP.BF16.PACK_AB R6, R10, R6 ;  /* 0x000000060a06723e */ /* 0x000fc600000010ff */
[----:B------:R1:W-:Y:S01]  /*966d0*/  STL.64 [R1+0x2c58], R26 ;  /* 0x002c581a01007387 */ /* 0x0003e20000100a00 */
[----:B------:R-:W-:Y:S02]  /*966e0*/  F2FP.BF16.PACK_AB R10, R11, R22 ;  /* 0x000000160b0a723e */ /* 0x000fe400000010ff */
[----:B0-----:R-:W-:Y:S01]  /*966f0*/  IADD3 R16, P5, R27, R2, RZ ;  /* 0x000000021b107210 */ /* 0x001fe20007fbe0ff */
[----:B-1----:R-:W2:Y:S04]  /*96700*/  LDL.LU R26, [R1+0x1a0] ;  /* 0x0001a000011a7983 */ /* 0x002ea80000300800 */
[----:B------:R-:W2:Y:S01]  /*96710*/  LDL.LU R27, [R1+0x19c] ;  /* 0x00019c00011b7983 */ /* 0x000ea20000300800 */
[----:B------:R-:W-:-:S03]  /*96720*/  F2FP.BF16.PACK_AB R7, R12, R23 ;  /* 0x000000170c07723e */ /* 0x000fc600000010ff */
[----:B------:R-:W4:Y:S01]  /*96730*/  LDL.LU R25, [R1+0x1b0] ;  /* 0x0001b00001197983 */ /* 0x000f220000300800 */
[----:B------:R-:W-:-:S03]  /*96740*/  F2FP.BF16.PACK_AB R9, R13, R9 ;  /* 0x000000090d09723e */ /* 0x000fc600000010ff */
[----:B------:R-:W4:Y:S01]  /*96750*/  LDL.LU R22, [R1+0x1ac] ;  /* 0x0001ac0001167983 */ /* 0x000f220000300800 */
[----:B------:R-:W-:-:S03]  /*96760*/  IMAD R13, R28, 0x3f, RZ ;  /* 0x0000003f1c0d7824 */ /* 0x000fc600078e02ff */
[----:B------:R0:W-:Y:S02]  /*96770*/  STS.128 [R0+0x400], R4 ;  /* 0x0004000400007388 */ /* 0x0001e40000000c00 */
[----:B0-----:R-:W-:Y:S02]  /*96780*/  MOV R7, R21 ;  /* 0x0000001500077202 */ /* 0x001fe40000000f00 */
[----:B---3--:R-:W-:Y:S02]  /*96790*/  F2FP.BF16.PACK_AB R11, R20, R29 ;  /* 0x0000001d140b723e */ /* 0x008fe400000010ff */
[----:B------:R-:W-:Y:S02]  /*967a0*/  LEA.HI.X.SX32 R17, R14, R3, 0x1, P5 ;  /* 0x000000030e117211 */ /* 0x000fe400028f0eff */
[----:B------:R-:W3:Y:S04]  /*967b0*/  LDL.LU R14, [R1+0x1a4] ;  /* 0x0001a400010e7983 */ /* 0x000ee80000300800 */
[----:B------:R-:W3:Y:S04]  /*967c0*/  LDL.LU R24, [R1+0x1b8] ;  /* 0x0001b80001187983 */ /* 0x000ee80000300800 */
[----:B------:R-:W3:Y:S04]  /*967d0*/  LDL.LU R23, [R1+0x1b4] ;  /* 0x0001b40001177983 */ /* 0x000ee80000300800 */
[----:B------:R0:W-:Y:S04]  /*967e0*/  STL.64 [R1+0x8c8], R16 ;  /* 0x0008c81001007387 */ /* 0x0001e80000100a00 */
[----:B------:R-:W-:Y:S01]  /*967f0*/  STL.64 [R1+0x2c88], R18 ;  /* 0x002c881201007387 */ /* 0x000fe20000100a00 */
[----:B0-----:R-:W-:-:S04]  /*96800*/  IADD3 R16, P5, R18, R2, RZ ;  /* 0x0000000212107210 */ /* 0x001fc80007fbe0ff */
[----:B------:R-:W-:Y:S02]  /*96810*/  LEA.HI.X.SX32 R17, R13, R3, 0x1, P5 ;  /* 0x000000030d117211 */ /* 0x000fe400028f0eff */
[----:B------:R-:W-:Y:S01]  /*96820*/  LEA R20, P5, R28, R2, 0x7 ;  /* 0x000000021c147211 */ /* 0x000fe200078a38ff */
[----:B------:R-:W4:Y:S04]  /*96830*/  LDL.LU R13, [R1+0x1a8] ;  /* 0x0001a800010d7983 */ /* 0x000f280000300800 */
[----:B------:R0:W-:Y:S01]  /*96840*/  STL.64 [R1+0x8c0], R16 ;  /* 0x0008c01001007387 */ /* 0x0001e20000100a00 */
[----:B------:R-:W-:-:S03]  /*96850*/  MOV R6, R20 ;  /* 0x0000001400067202 */ /* 0x000fc60000000f00 */
[----:B0-----:R-:W4:Y:S04]  /*96860*/  LDL.LU R16, [R1+0x1d4] ;  /* 0x0001d40001107983 */ /* 0x001f280000300800 */
[----:B------:R-:W4:Y:S04]  /*96870*/  LDL.LU R17, [R1+0x1d0] ;  /* 0x0001d00001117983 */ /* 0x000f280000300800 */
[----:B------:R0:W-:Y:S04]  /*96880*/  STL [R1+0x8b8], R20 ;  /* 0x0008b81401007387 */ /* 0x0001e80000100800 */
[----:B0-----:R-:W4:Y:S01]  /*96890*/  LDL.LU.64 R20, [R1+0x2c90] ;  /* 0x002c900001147983 */ /* 0x001f220000300a00 */
[C---:B------:R-:W-:Y:S01]  /*968a0*/  SHF.L.U32 R12, R28.reuse, 0x6, RZ ;  /* 0x000000061c0c7819 */ /* 0x040fe200000006ff */
[----:B------:R-:W-:-:S02]  /*968b0*/  IMAD R18, R28, 0xcc, RZ ;  /* 0x000000cc1c127824 */ /* 0x000fc400078e02ff */
[----:B------:R0:W-:Y:S01]  /*968c0*/  STS.128 [R0+0x480], R8 ;  /* 0x0004800800007388 */ /* 0x0001e20000000c00 */
[-C--:B------:R-:W-:Y:S01]  /*968d0*/  LEA.HI.X.SX32 R7, R12, R3.reuse, 0x1, P5 ;  /* 0x000000030c077211 */ /* 0x080fe200028f0eff */
[C---:B------:R-:W-:Y:S02]  /*968e0*/  IMAD R29, R28.reuse, 0xce, RZ ;  /* 0x000000ce1c1d7824 */ /* 0x040fe400078e02ff */
[C---:B------:R-:W-:Y:S02]  /*968f0*/  IMAD R4, R28.reuse, 0x67, RZ ;  /* 0x000000671c047824 */ /* 0x040fe400078e02ff */
[----:B------:R-:W-:Y:S01]  /*96900*/  IMAD R5, R28, 0xd0, RZ ;  /* 0x000000d01c057824 */ /* 0x000fe200078e02ff */
[----:B0-----:R-:W-:Y:S01]  /*96910*/  IADD3 R10, P5, R18, R2, RZ ;  /* 0x00000002120a7210 */ /* 0x001fe20007fbe0ff */
[----:B------:R-:W4:Y:S03]  /*96920*/  LDL.LU R8, [R1+0x1d8] ;  /* 0x0001d80001087983 */ /* 0x000f260000300800 */
[----:B------:R-:W-:-:S02]  /*96930*/  LEA.HI.X.SX32 R11, R15, R3, 0x1, P5 ;  /* 0x000000030f0b7211 */ /* 0x000fc400028f0eff */
[----:B------:R-:W-:Y:S01]  /*96940*/  IADD3 R18, P5, R29, R2, RZ ;  /* 0x000000021d127210 */ /* 0x000fe20007fbe0ff */
[----:B------:R0:W-:Y:S03]  /*96950*/  STL [R1+0x8bc], R7 ;  /* 0x0008bc0701007387 */ /* 0x0001e60000100800 */
[----:B------:R-:W-:Y:S01]  /*96960*/  LEA.HI.X.SX32 R19, R4, R3, 0x1, P5 ;  /* 0x0000000304137211 */ /* 0x000fe200028f0eff */
[----:B------:R-:W4:Y:S01]  /*96970*/  LDL.LU R6, [R1+0x1e4] ;  /* 0x0001e40001067983 */ /* 0x000f220000300800 */
[----:B--2---:R-:W-:-:S03]  /*96980*/  F2FP.BF16.PACK_AB R12, R26, R27 ;  /* 0x0000001b1a0c723e */ /* 0x004fc600000010ff */
[----:B0-----:R-:W2:Y:S04]  /*96990*/  LDL.LU R7, [R1+0x1e0] ;  /* 0x0001e00001077983 */ /* 0x001ea80000300800 */
[----:B------:R-:W2:Y:S04]  /*969a0*/  LDL.LU R26, [R1+0x1ec] ;  /* 0x0001ec00011a7983 */ /* 0x000ea80000300800 */
[----:B------:R-:W2:Y:S04]  /*969b0*/  LDL.LU R27, [R1+0x1e8] ;  /* 0x0001e800011b7983 */ /* 0x000ea80000300800 */
[----:B------:R0:W-:Y:S04]  /*969c0*/  STL.64 [R1+0x8b0], R10 ;  /* 0x0008b00a01007387 */ /* 0x0001e80000100a00 */
[----:B0-----:R-:W2:Y:S04]  /*969d0*/  LDL.LU R11, [R1+0x1f0] ;  /* 0x0001f000010b7983 */ /* 0x001ea80000300800 */
[----:B------:R0:W-:Y:S02]  /*969e0*/  STL.64 [R1+0x8a8], R18 ;  /* 0x0008a81201007387 */ /* 0x0001e40000100a00 */
[----:B0-----:R-:W-:-:S02]  /*969f0*/  IADD3 R18, P5, R5, R2, RZ ;  /* 0x0000000205127210 */ /* 0x001fc40007fbe0ff */
[----:B---3--:R-:W-:Y:S02]  /*96a00*/  F2FP.BF16.PACK_AB R15, R24, R23 ;  /* 0x00000017180f723e */ /* 0x008fe400000010ff */
[----:B----4-:R-:W-:Y:S02]  /*96a10*/  F2FP.BF16.PACK_AB R13, R13, R14 ;  /* 0x0000000e0d0d723e */ /* 0x010fe400000010ff */
[----:B------:R-:W-:-:S05]  /*96a20*/  F2FP.BF16.PACK_AB R14, R25, R22 ;  /* 0x00000016190e723e */ /* 0x000fca00000010ff */
[----:B------:R-:W-:Y:S01]  /*96a30*/  STS.128 [R0+0x500], R12 ;  /* 0x0005000c00007388 */ /* 0x000fe20000000c00 */
[----:B------:R-:W-:-:S05]  /*96a40*/  LEA.HI.X.SX32 R19, R20, R3, 0x1, P5 ;  /* 0x0000000314137211 */ /* 0x000fca00028f0eff */
[----:B------:R0:W-:Y:S04]  /*96a50*/  STL.64 [R1+0x8a0], R18 ;  /* 0x0008a01201007387 */ /* 0x0001e80000100a00 */
[----:B0-----:R-:W3:Y:S04]  /*96a60*/  LDL.LU.64 R18, [R1+0x2c88] ;  /* 0x002c880001127983 */ /* 0x001ee80000300a00 */
[----:B------:R-:W4:Y:S04]  /*96a70*/  LDL.LU R9, [R1+0x1f8] ;  /* 0x0001f80001097983 */ /* 0x000f280000300800 */
[----:B------:R-:W4:Y:S04]  /*96a80*/  LDL.LU R10, [R1+0x200] ;  /* 0x00020000010a7983 */ /* 0x000f280000300800 */
[----:B------:R-:W4:Y:S01]  /*96a90*/  LDL.LU R13, [R1+0x1dc] ;  /* 0x0001dc00010d7983 */ /* 0x000f220000300800 */
[----:B------:R-:W-:-:S03]  /*96aa0*/  IMAD R22, R28, 0xd2, RZ ;  /* 0x000000d21c167824 */ /* 0x000fc600078e02ff */
[----:B------:R-:W4:Y:S01]  /*96ab0*/  LDL.LU R14, [R1+0x1f4] ;  /* 0x0001f400010e7983 */ /* 0x000f220000300800 */
[----:B------:R-:W-:Y:S01]  /*96ac0*/  IMAD R5, R28, 0x69, RZ ;  /* 0x000000691c057824 */ /* 0x000fe200078e02ff */
[-C--:B------:R-:W-:Y:S01]  /*96ad0*/  IADD3 R22, P5, R22, R2.reuse, RZ ;  /* 0x0000000216167210 */ /* 0x080fe20007fbe0ff */
[----:B------:R-:W-:Y:S01]  /*96ae0*/  IMAD R24, R28, 0xd4, RZ ;  /* 0x000000d41c187824 */ /* 0x000fe200078e02ff */
[----:B------:R-:W4:Y:S02]  /*96af0*/  LDL.LU R15, [R1+0x208] ;  /* 0x00020800010f7983 */ /* 0x000f240000300800 */
[----:B------:R-:W-:Y:S02]  /*96b00*/  LEA.HI.X.SX32 R23, R5, R3, 0x1, P5 ;  /* 0x0000000305177211 */ /* 0x000fe400028f0eff */
[----:B------:R-:W-:Y:S02]  /*96b10*/  F2FP.BF16.PACK_AB R4, R16, R17 ;  /* 0x000000111004723e */ /* 0x000fe400000010ff */
[----:B------:R-:W4:Y:S01]  /*96b20*/  LDL.LU R16, [R1+0x218] ;  /* 0x0002180001107983 */ /* 0x000f220000300800 */
[----:B------:R-:W-:-:S03]  /*96b30*/  IADD3 R24, P5, R24, R2, RZ ;  /* 0x0000000218187210 */ /* 0x000fc60007fbe0ff */
[----:B------:R-:W4:Y:S01]  /*96b40*/  LDL.LU R17, [R1+0x210] ;  /* 0x0002100001117983 */ /* 0x000f220000300800 */
[----:B------:R-:W-:-:S03]  /*96b50*/  IMAD R20, R28, 0xd6, RZ ;  /* 0x000000d61c147824 */ /* 0x000fc600078e02ff */
[----:B------:R0:W-:Y:S04]  /*96b60*/  STL.64 [R1+0x898], R22 ;  /* 0x0008981601007387 */ /* 0x0001e80000100a00 */
[----:B0-----:R-:W4:Y:S01]  /*96b70*/  LDL.LU.64 R22, [R1+0x2c80] ;  /* 0x002c800001167983 */ /* 0x001f220000300a00 */
[----:B------:R-:W-:Y:S01]  /*96b80*/  IMAD R12, R28, 0xd8, RZ ;  /* 0x000000d81c0c7824 */ /* 0x000fe200078e02ff */
[----:B--2---:R-:W-:Y:S02]  /*96b90*/  F2FP.BF16.PACK_AB R6, R6, R7 ;  /* 0x000000070606723e */ /* 0x004fe400000010ff */
[----:B------:R-:W-:Y:S02]  /*96ba0*/  F2FP.BF16.PACK_AB R7, R26, R27 ;  /* 0x0000001b1a07723e */ /* 0x000fe400000010ff */
[----:B---3--:R-:W-:-:S05]  /*96bb0*/  LEA.HI.X.SX32 R25, R19, R3, 0x1, P5 ;  /* 0x0000000313197211 */ /* 0x008fca00028f0eff */
[----:B------:R0:W-:Y:S04]  /*96bc0*/  STL.64 [R1+0x890], R24 ;  /* 0x0008901801007387 */ /* 0x0001e80000100a00 */
[----:B------:R-:W2:Y:S01]  /*96bd0*/  LDL.LU R26, [R1+0x634] ;  /* 0x00063400011a7983 */ /* 0x000ea20000300800 */
[----:B----4-:R-:W-:Y:S01]  /*96be0*/  F2FP.BF16.PACK_AB R5, R13, R8 ;  /* 0x000000080d05723e */ /* 0x010fe200000010ff */
[----:B------:R-:W-:Y:S02]  /*96bf0*/  IMAD R8, R28, 0x6b, RZ ;  /* 0x0000006b1c087824 */ /* 0x000fe400078e02ff */
[----:B------:R-:W2:Y:S01]  /*96c00*/  LDL.LU R27, [R1+0x630] ;  /* 0x00063000011b7983 */ /* 0x000ea20000300800 */
[----:B0-----:R-:W-:-:S04]  /*96c10*/  IADD3 R24, P5, R20, R2, RZ ;  /* 0x0000000214187210 */ /* 0x001fc80007fbe0ff */
[----:B------:R-:W-:-:S05]  /*96c20*/  LEA.HI.X.SX32 R25, R8, R3, 0x1, P5 ;  /* 0x0000000308197211 */ /* 0x000fca00028f0eff */
[----:B------:R0:W-:Y:S02]  /*96c30*/  STL.64 [R1+0x888], R24 ;  /* 0x0008881801007387 */ /* 0x0001e40000100a00 */
[----:B0-----:R-:W-:-:S04]  /*96c40*/  IADD3 R24, P5, R12, R2, RZ ;  /* 0x000000020c187210 */ /* 0x001fc80007fbe0ff */
[----:B------:R-:W-:Y:S02]  /*96c50*/  LEA.HI.X.SX32 R25, R21, R3, 0x1, P5 ;  /* 0x0000000315197211 */ /* 0x000fe400028f0eff */
[----:B------:R-:W3:Y:S01]  /*96c60*/  LDL.LU R21, [R1+0x1fc] ;  /* 0x0001fc0001157983 */ /* 0x000ee20000300800 */
[----:B------:R-:W-:Y:S01]  /*96c70*/  IMAD R19, R28, 0xda, RZ ;  /* 0x000000da1c137824 */ /* 0x000fe200078e02ff */
[----:B------:R-:W-:Y:S02]  /*96c80*/  F2FP.BF16.PACK_AB R8, R14, R11 ;  /* 0x0000000b0e08723e */ /* 0x000fe400000010ff */
[----:B------:R-:W4:Y:S01]  /*96c90*/  LDL.LU R13, [R1+0x640] ;  /* 0x00064000010d7983 */ /* 0x000f220000300800 */
[----:B------:R-:W-:-:S03]  /*96ca0*/  IMAD R11, R28, 0x6d, RZ ;  /* 0x0000006d1c0b7824 */ /* 0x000fc600078e02ff */
[----:B------:R-:W2:Y:S04]  /*96cb0*/  LDL.LU R14, [R1+0x648] ;  /* 0x00064800010e7983 */ /* 0x000ea80000300800 */
[----:B------:R0:W-:Y:S01]  /*96cc0*/  STL.64 [R1+0x880], R24 ;  /* 0x0008801801007387 */ /* 0x0001e20000100a00 */
[----:B------:R-:W-:-:S03]  /*96cd0*/  IMAD R12, R28, 0xdc, RZ ;  /* 0x000000dc1c0c7824 */ /* 0x000fc600078e02ff */
[----:B------:R1:W-:Y:S01]  /*96ce0*/  STL.64 [R1+0x2c50], R18 ;  /* 0x002c501201007387 */ /* 0x0003e20000100a00 */
[----:B0-----:R-:W-:-:S04]  /*96cf0*/  IADD3 R24, P5, R19, R2, RZ ;  /* 0x0000000213187210 */ /* 0x001fc80007fbe0ff */
[----:B------:R-:W-:Y:S01]  /*96d00*/  LEA.HI.X.SX32 R25, R11, R3, 0x1, P5 ;  /* 0x000000030b197211 */ /* 0x000fe200028f0eff */
[----:B-1----:R-:W2:Y:S04]  /*96d10*/  LDL.LU R18, [R1+0x6c0] ;  /* 0x0006c00001127983 */ /* 0x002ea80000300800 */
[----:B------:R0:W-:Y:S01]  /*96d20*/  STL.64 [R1+0x878], R24 ;  /* 0x0008781801007387 */ /* 0x0001e20000100a00 */
[----:B------:R-:W-:-:S03]  /*96d30*/  F2FP.BF16.PACK_AB R10, R15, R10 ;  /* 0x0000000a0f0a723e */ /* 0x000fc600000010ff */
[----:B------:R-:W2:Y:S04]  /*96d40*/  LDL.LU R19, [R1+0x6c8] ;  /* 0x0006c80001137983 */ /* 0x000ea80000300800 */
[----:B------:R-:W2:Y:S01]  /*96d50*/  LDL.LU R15, [R1+0x6c4] ;  /* 0x0006c400010f7983 */ /* 0x000ea20000300800 */
[----:B0-----:R-:W-:-:S04]  /*96d60*/  IADD3 R24, P5, R12, R2, RZ ;  /* 0x000000020c187210 */ /* 0x001fc80007fbe0ff */
[----:B------:R-:W-:-:S05]  /*96d70*/  LEA.HI.X.SX32 R25, R22, R3, 0x1, P5 ;  /* 0x0000000316197211 */ /* 0x000fca00028f0eff */
[----:B------:R0:W-:Y:S04]  /*96d80*/  STL.64 [R1+0x870], R24 ;  /* 0x0008701801007387 */ /* 0x0001e80000100a00 */
[----:B0-----:R-:W2:Y:S01]  /*96d90*/  LDL.LU R25, [R1+0x2c78] ;  /* 0x002c780001197983 */ /* 0x001ea20000300800 */
[----:B---3--:R-:W-:Y:S01]  /*96da0*/  F2FP.BF16.PACK_AB R9, R21, R9 ;  /* 0x000000091509723e */ /* 0x008fe200000010ff */
[----:B------:R-:W-:-:S05]  /*96db0*/  IMAD R21, R28, 0xde, RZ ;  /* 0x000000de1c157824 */ /* 0x000fca00078e02ff */
[----:B------:R0:W-:Y:S04]  /*96dc0*/  STL.64 [R1+0x2c08], R20 ;  /* 0x002c081401007387 */ /* 0x0001e80000100a00 */
[----:B0-----:R-:W4:Y:S01]  /*96dd0*/  LDL.LU R20, [R1+0x644] ;  /* 0x0006440001147983 */ /* 0x001f220000300800 */
[----:B------:R-:W-:Y:S01]  /*96de0*/  F2FP.BF16.PACK_AB R11, R16, R17 ;  /* 0x00000011100b723e */ /* 0x000fe200000010ff */
[C---:B------:R-:W-:Y:S01]  /*96df0*/  IMAD R12, R28.reuse, 0x6f, RZ ;  /* 0x0000006f1c0c7824 */ /* 0x040fe200078e02ff */
[----:B------:R-:W-:Y:S01]  /*96e00*/  IADD3 R24, P5, R21, R2, RZ ;  /* 0x0000000215187210 */ /* 0x000fe20007fbe0ff */
[C---:B------:R-:W-:Y:S01]  /*96e10*/  IMAD R16, R28.reuse, 0xe0, RZ ;  /* 0x000000e01c107824 */ /* 0x040fe200078e02ff */
[----:B------:R0:W-:Y:S04]  /*96e20*/  STS.128 [R0+0x580], R4 ;  /* 0x0005800400007388 */ /* 0x0001e80000000c00 */
[----:B------:R1:W-:Y:S01]  /*96e30*/  STL [R1+0x868], R24 ;  /* 0x0008681801007387 */ /* 0x0003e20000100800 */
[----:B------:R-:W-:-:S03]  /*96e40*/  IMAD R22, R28, 0xe2, RZ ;  /* 0x000000e21c167824 */ /* 0x000fc600078e02ff */
[----:B------:R3:W-:Y:S01]  /*96e50*/  STS.128 [R0+0x600], R8 ;  /* 0x0006000800007388 */ /* 0x0007e20000000c00 */
[----:B0-----:R-:W-:Y:S01]  /*96e60*/  MOV R6, R24 ;  /* 0x0000001800067202 */ /* 0x001fe20000000f00 */
[----:B------:R-:W-:Y:S02]  /*96e70*/  IMAD R4, R28, 0x71, RZ ;  /* 0x000000711c047824 */ /* 0x000fe400078e02ff */
[----:B--2---:R-:W-:Y:S01]  /*96e80*/  IMAD.MOV.U32 R7, RZ, RZ, R25 ;  /* 0x000000ffff077224 */ /* 0x004fe200078e0019 */
[----:B------:R-:W-:Y:S01]  /*96e90*/  LEA.HI.X.SX32 R7, R12, R3, 0x1, P5 ;  /* 0x000000030c077211 */ /* 0x000fe200028f0eff */
[----:B-1----:R-:W2:Y:S01]  /*96ea0*/  LDL.LU.64 R24, [R1+0x2c70] ;  /* 0x002c700001187983 */ /* 0x002ea20000300a00 */
[----:B------:R-:W-:-:S03]  /*96eb0*/  IADD3 R16, P5, R16, R2, RZ ;  /* 0x0000000210107210 */ /* 0x000fc60007fbe0ff */
[----:B---3--:R-:W3:Y:S01]  /*96ec0*/  LDL.LU R11, [R1+0x700] ;  /* 0x00070000010b7983 */ /* 0x008ee20000300800 */
[----:B------:R-:W-:-:S03]  /*96ed0*/  LEA.HI.X.SX32 R17, R23, R3, 0x1, P5 ;  /* 0x0000000317117211 */ /* 0x000fc600028f0eff */
[----:B------:R-:W-:Y:S01]  /*96ee0*/  STL [R1+0x86c], R7 ;  /* 0x00086c0701007387 */ /* 0x000fe20000100800 */
[----:B------:R-:W-:-:S03]  /*96ef0*/  F2FP.BF16.PACK_AB R12, R26, R27 ;  /* 0x0000001b1a0c723e */ /* 0x000fc600000010ff */
[----:B------:R-:W3:Y:S04]  /*96f00*/  LDL.LU R6, [R1+0x6fc] ;  /* 0x0006fc0001067983 */ /* 0x000ee80000300800 */
[----:B------:R-:W2:Y:S04]  /*96f10*/  LDL.LU R9, [R1+0x6d4] ;  /* 0x0006d40001097983 */ /* 0x000ea80000300800 */
[----:B------:R-:W2:Y:S04]  /*96f20*/  LDL.LU R26, [R1+0x708] ;  /* 0x00070800011a7983 */ /* 0x000ea80000300800 */
[----:B------:R-:W2:Y:S04]  /*96f30*/  LDL.LU R27, [R1+0x704] ;  /* 0x00070400011b7983 */ /* 0x000ea80000300800 */
[----:B------:R0:W-:Y:S02]  /*96f40*/  STL.64 [R1+0x860], R16 ;  /* 0x0008601001007387 */ /* 0x0001e40000100a00 */
[----:B0-----:R-:W-:-:S04]  /*96f50*/  IADD3 R16, P5, R22, R2, RZ ;  /* 0x0000000216107210 */ /* 0x001fc80007fbe0ff */
[----:B------:R-:W-:-:S05]  /*96f60*/  LEA.HI.X.SX32 R17, R4, R3, 0x1, P5 ;  /* 0x0000000304117211 */ /* 0x000fca00028f0eff */
[----:B------:R0:W-:Y:S04]  /*96f70*/  STL.64 [R1+0x858], R16 ;  /* 0x0008581001007387 */ /* 0x0001e80000100a00 */
[----:B0-----:R-:W2:Y:S04]  /*96f80*/  LDL.LU.64 R16, [R1+0x2c68] ;  /* 0x002c680001107983 */ /* 0x001ea80000300a00 */
[----:B------:R-:W2:Y:S01]  /*96f90*/  LDL.LU R4, [R1+0x6cc] ;  /* 0x0006cc0001047983 */ /* 0x000ea20000300800 */
[----:B----4-:R-:W-:-:S03]  /*96fa0*/  F2FP.BF16.PACK_AB R13, R20, R13 ;  /* 0x0000000d140d723e */ /* 0x010fc600000010ff */
[----:B------:R-:W4:Y:S01]  /*96fb0*/  LDL.LU R20, [R1+0x6e0] ;  /* 0x0006e00001147983 */ /* 0x000f220000300800 */
[----:B------:R-:W-:Y:S01]  /*96fc0*/  IMAD R5, R28, 0xe4, RZ ;  /* 0x000000e41c057824 */ /* 0x000fe200078e02ff */
[----:B------:R-:W-:Y:S01]  /*96fd0*/  F2FP.BF16.PACK_AB R14, R18, R14 ;  /* 0x0000000e120e723e */ /* 0x000fe200000010ff */
[----:B------:R-:W-:Y:S01]  /*96fe0*/  IMAD R23, R28, 0xe6, RZ ;  /* 0x000000e61c177824 */ /* 0x000fe200078e02ff */
[----:B------:R-:W-:-:S05]  /*96ff0*/  F2FP.BF16.PACK_AB R15, R19, R15 ;  /* 0x0000000f130f723e */ /* 0x000fca00000010ff */
[----:B------:R-:W-:Y:S04]  /*97000*/  STS.128 [R0+0x680], R12 ;  /* 0x0006800c00007388 */ /* 0x000fe80000000c00 */
[----:B----4-:R0:W-:Y:S04]  /*97010*/  STL.64 [R1+0x2c60], R20 ;  /* 0x002c601401007387 */ /* 0x0101e80000100a00 */
[----:B------:R-:W4:Y:S01]  /*97020*/  LDL.LU R18, [R1+0x6dc] ;  /* 0x0006dc0001127983 */ /* 0x000f220000300800 */
[----:B0-----:R-:W-:-:S04]  /*97030*/  IADD3 R20, P5, R5, R2, RZ ;  /* 0x0000000205147210 */ /* 0x001fc80007fbe0ff */
[----:B--2---:R-:W-:Y:S02]  /*97040*/  LEA.HI.X.SX32 R21, R16, R3, 0x1, P5 ;  /* 0x0000000310157211 */ /* 0x004fe400028f0eff */
[----:B------:R-:W2:Y:S01]  /*97050*/  LDL.LU R16, [R1+0x6d0] ;  /* 0x0006d00001107983 */ /* 0x000ea20000300800 */
[----:B------:R-:W-:-:S03]  /*97060*/  IMAD R5, R28, 0x73, RZ ;  /* 0x000000731c057824 */ /* 0x000fc600078e02ff */
[----:B------:R-:W4:Y:S04]  /*97070*/  LDL.LU R10, [R1+0x70c] ;  /* 0x00070c00010a7983 */ /* 0x000f280000300800 */
[----:B------:R-:W4:Y:S04]  /*97080*/  LDL.LU R7, [R1+0x6e8] ;  /* 0x0006e80001077983 */ /* 0x000f280000300800 */
[----:B------:R0:W-:Y:S04]  /*97090*/  STL.64 [R1+0x850], R20 ;  /* 0x0008501401007387 */ /* 0x0001e80000100a00 */
[----:B------:R-:W4:Y:S04]  /*970a0*/  LDL.LU R19, [R1+0x6e4] ;  /* 0x0006e40001137983 */ /* 0x000f280000300800 */
[----:B------:R1:W-:Y:S01]  /*970b0*/  STL.64 [R1+0x2be8], R22 ;  /* 0x002be81601007387 */ /* 0x0003e20000100a00 */
[----:B0-----:R-:W-:-:S04]  /*970c0*/  IADD3 R20, P5, R23, R2, RZ ;  /* 0x0000000217147210 */ /* 0x001fc80007fbe0ff */
[----:B------:R-:W-:Y:S01]  /*970d0*/  LEA.HI.X.SX32 R21, R5, R3, 0x1, P5 ;  /* 0x0000000305157211 */ /* 0x000fe200028f0eff */
[----:B-1----:R-:W4:Y:S04]  /*970e0*/  LDL.LU R23, [R1+0x6d8] ;  /* 0x0006d80001177983 */ /* 0x002f280000300800 */
[----:B------:R-:W4:Y:S04]  /*970f0*/  LDL.LU R12, [R1+0x714] ;  /* 0x00071400010c7983 */ /* 0x000f280000300800 */
[----:B------:R0:W-:Y:S04]  /*97100*/  STL.64 [R1+0x848], R20 ;  /* 0x0008481401007387 */ /* 0x0001e80000100a00 */
[----:B0-----:R-:W4:Y:S01]  /*97110*/  LDL.LU.64 R20, [R1+0x2c60] ;  /* 0x002c600001147983 */ /* 0x001f220000300a00 */
[----:B------:R-:W-:-:S05]  /*97120*/  IMAD R8, R28, 0xe8, RZ ;  /* 0x000000e81c087824 */ /* 0x000fca00078e02ff */
[----:B------:R-:W-:-:S04]  /*97130*/  IADD3 R14, P5, R8, R2, RZ ;  /* 0x00000002080e7210 */ /* 0x000fc80007fbe0ff */
[----:B------:R-:W-:Y:S02]  /*97140*/  LEA.HI.X.SX32 R15, R24, R3, 0x1, P5 ;  /* 0x00000003180f7211 */ /* 0x000fe400028f0eff */
[----:B---3--:R-:W-:Y:S01]  /*97150*/  F2FP.BF16.PACK_AB R8, R11, R6 ;  /* 0x000000060b08723e */ /* 0x008fe200000010ff */
[C---:B------:R-:W-:Y:S02]  /*97160*/  IMAD R6, R28.reuse, 0x75, RZ ;  /* 0x000000751c067824 */ /* 0x040fe400078e02ff */
[----:B------:R0:W-:Y:S01]  /*97170*/  STL.64 [R1+0x840], R14 ;  /* 0x0008400e01007387 */ /* 0x0001e20000100a00 */
[----:B------:R-:W-:-:S03]  /*97180*/  IMAD R11, R28, 0xec, RZ ;  /* 0x000000ec1c0b7824 */ /* 0x000fc600078e02ff */
[----:B------:R-:W3:Y:S01]  /*97190*/  LDL.LU R13, [R1+0x90] ;  /* 0x00009000010d7983 */ /* 0x000ee20000300800 */
[----:B------:R-:W-:Y:S01]  /*971a0*/  IMAD R24, R28, 0xee, RZ ;  /* 0x000000ee1c187824 */ /* 0x000fe200078e02ff */
[----:B--2---:R-:W-:Y:S01]  /*971b0*/  F2FP.BF16.PACK_AB R4, R16, R4 ;  /* 0x000000041004723e */ /* 0x004fe200000010ff */
[----:B------:R-:W-:-:S05]  /*971c0*/  IMAD R16, R28, 0xea, RZ ;  /* 0x000000ea1c107824 */ /* 0x000fca00078e02ff */
[----:B0-----:R-:W-:-:S04]  /*971d0*/  IADD3 R14, P5, R16, R2, RZ ;  /* 0x00000002100e7210 */ /* 0x001fc80007fbe0ff */
[----:B------:R-:W-:-:S05]  /*971e0*/  LEA.HI.X.SX32 R15, R6, R3, 0x1, P5 ;  /* 0x00000003060f7211 */ /* 0x000fca00028f0eff */
[----:B------:R0:W-:Y:S04]  /*971f0*/  STL.64 [R1+0x838], R14 ;  /* 0x0008380e01007387 */ /* 0x0001e80000100a00 */
[----:B0-----:R-:W3:Y:S04]  /*97200*/  LDL.LU R14, [R1+0x8c] ;  /* 0x00008c00010e7983 */ /* 0x001ee80000300800 */
[----:B------:R-:W2:Y:S01]  /*97210*/  LDL.LU R15, [R1+0x98] ;  /* 0x00009800010f7983 */ /* 0x000ea20000300800 */
[----:B----4-:R-:W-:Y:S02]  /*97220*/  F2FP.BF16.PACK_AB R5, R23, R9 ;  /* 0x000000091705723e */ /* 0x010fe400000010ff */
[----:B------:R-:W-:Y:S01]  /*97230*/  F2FP.BF16.PACK_AB R9, R26, R27 ;  /* 0x0000001b1a09723e */ /* 0x000fe200000010ff */
[----:B------:R-:W2:Y:S01]  /*97240*/  LDL.LU R22, [R1+0x94] ;  /* 0x0000940001167983 */ /* 0x000ea20000300800 */
[----:B------:R-:W-:-:S03]  /*97250*/  IADD3 R26, P5, R11, R2, RZ ;  /* 0x000000020b1a7210 */ /* 0x000fc60007fbe0ff */
[----:B------:R-:W4:Y:S01]  /*97260*/  LDL.LU R23, [R1+0xa0] ;  /* 0x0000a00001177983 */ /* 0x000f220000300800 */
[----:B------:R-:W-:Y:S01]  /*97270*/  LEA.HI.X.SX32 R27, R17, R3, 0x1, P5 ;  /* 0x00000003111b7211 */ /* 0x000fe200028f0eff */
[----:B------:R-:W-:Y:S01]  /*97280*/  IMAD R11, R28, 0x77, RZ ;  /* 0x000000771c0b7824 */ /* 0x000fe200078e02ff */
[----:B------:R-:W-:Y:S02]  /*97290*/  F2FP.BF16.PACK_AB R6, R20, R18 ;  /* 0x000000121406723e */ /* 0x000fe400000010ff */
[----:B------:R-:W4:Y:S04]  /*972a0*/  LDL.LU R20, [R1+0x9c] ;  /* 0x00009c0001147983 */ /* 0x000f280000300800 */
[----:B------:R-:W2:Y:S04]  /*972b0*/  LDL.LU R17, [R1+0x710] ;  /* 0x0007100001117983 */ /* 0x000ea80000300800 */
[----:B------:R0:W-:Y:S02]  /*972c0*/  STL.64 [R1+0x830], R26 ;  /* 0x0008301a01007387 */ /* 0x0001e40000100a00 */
[----:B0-----:R-:W-:-:S04]  /*972d0*/  IADD3 R26, P5, R24, R2, RZ ;  /* 0x00000002181a7210 */ /* 0x001fc80007fbe0ff */
[----:B------:R-:W-:-:S05]  /*972e0*/  LEA.HI.X.SX32 R27, R11, R3, 0x1, P5 ;  /* 0x000000030b1b7211 */ /* 0x000fca00028f0eff */
[----:B------:R0:W-:Y:S04]  /*972f0*/  STL.64 [R1+0x828], R26 ;  /* 0x0008281a01007387 */ /* 0x0001e80000100a00 */
[----:B0-----:R-:W3:Y:S04]  /*97300*/  LDL.LU.64 R26, [R1+0x2c58] ;  /* 0x002c5800011a7983 */ /* 0x001ee80000300a00 */
[----:B------:R-:W4:Y:S01]  /*97310*/  LDL.LU R11, [R1+0x718] ;  /* 0x00071800010b7983 */ /* 0x000f220000300800 */
[----:B------:R-:W-:Y:S01]  /*97320*/  IMAD R18, R28, 0xf0, RZ ;  /* 0x000000f01c127824 */ /* 0x000fe200078e02ff */
[----:B------:R-:W-:-:S04]  /*97330*/  F2FP.BF16.PACK_AB R7, R7, R19 ;  /* 0x000000130707723e */ /* 0x000fc800000010ff */
[----:B------:R-:W-:Y:S02]  /*97340*/  IADD3 R18, P5, R18, R2, RZ ;  /* 0x0000000212127210 */ /* 0x000fe40007fbe0ff */
[----:B--2---:R-:W-:Y:S01]  /*97350*/  F2FP.BF16.PACK_AB R10, R17, R10 ;  /* 0x0000000a110a723e */ /* 0x004fe200000010ff */
[----:B------:R-:W-:Y:S01]  /*97360*/  IMAD R17, R28, 0xf2, RZ ;  /* 0x000000f21c117824 */ /* 0x000fe200078e02ff */
[----:B---3--:R-:W-:-:S05]  /*97370*/  LEA.HI.X.SX32 R19, R26, R3, 0x1, P5 ;  /* 0x000000031a137211 */ /* 0x008fca00028f0eff */
[----:B------:R0:W-:Y:S04]  /*97380*/  STL.64 [R1+0x820], R18 ;  /* 0x0008201201007387 */ /* 0x0001e80000100a00 */
[----:B------:R1:W-:Y:S01]  /*97390*/  STL.64 [R1+0x2bd8], R16 ;  /* 0x002bd81001007387 */ /* 0x0003e20000100a00 */
[----:B0-----:R-:W-:-:S03]  /*973a0*/  IADD3 R18, P5, R17, R2, RZ ;  /* 0x0000000211127210 */ /* 0x001fc60007fbe0ff */
[----:B-1----:R-:W2:Y:S04]  /*973b0*/  LDL.LU R16, [R1+0x84] ;  /* 0x0000840001107983 */ /* 0x002ea80000300800 */
[----:B------:R0:W-:Y:S04]  /*973c0*/  STL [R1+0x2be0], R17 ;  /* 0x002be01101007387 */ /* 0x0001e80000100800 */
[----:B0-----:R-:W2:Y:S01]  /*973d0*/  LDL.LU R17, [R1+0x88] ;  /* 0x0000880001117983 */ /* 0x001ea20000300800 */
[----:B----4-:R-:W-:Y:S01]  /*973e0*/  F2FP.BF16.PACK_AB R11, R11, R12 ;  /* 0x0000000c0b0b723e */ /* 0x010fe200000010ff */
[----:B------:R-:W-:-:S02]  /*973f0*/  IMAD R12, R28, 0x79, RZ ;  /* 0x000000791c0c7824 */ /* 0x000fc400078e02ff */
[----:B------:R0:W-:Y:S03]  /*97400*/  STS.128 [R0+0x700], R4 ;  /* 0x0007000400007388 */ /* 0x0001e60000000c00 */
[----:B------:R-:W-:Y:S01]  /*97410*/  LEA.HI.X.SX32 R19, R12, R3, 0x1, P5 ;  /* 0x000000030c137211 */ /* 0x000fe200028f0eff */
[----:B------:R1:W-:Y:S01]  /*97420*/  STS.128 [R0+0x780], R8 ;  /* 0x0007800800007388 */ /* 0x0003e20000000c00 */
[C---:B------:R-:W-:Y:S02]  /*97430*/  IMAD R26, R28.reuse, 0xf6, RZ ;  /* 0x000000f61c1a7824 */ /* 0x040fe400078e02ff */
[----:B0-----:R-:W-:Y:S01]  /*97440*/  IMAD R7, R28, 0xf4, RZ ;  /* 0x000000f41c077824 */ /* 0x001fe200078e02ff */
[----:B------:R-:W-:Y:S04]  /*97450*/  BAR.SYNC.DEFER_BLOCKING 0x0 ;  /* 0x0000000000007b1d */ /* 0x000fe80000010000 */
[----:B-1----:R-:W-:-:S04]  /*97460*/  IADD3 R10, P5, R7, R2, RZ ;  /* 0x00000002070a7210 */ /* 0x002fc80007fbe0ff */
[----:B------:R-:W-:Y:S01]  /*97470*/  LEA.HI.X.SX32 R11, R25, R3, 0x1, P5 ;  /* 0x00000003190b7211 */ /* 0x000fe200028f0eff */
[----:B------:R0:W-:Y:S01]  /*97480*/  STL.64 [R1+0x818], R18 ;  /* 0x0008181201007387 */ /* 0x0001e20000100a00 */
[C---:B------:R-:W-:Y:S02]  /*97490*/  IMAD R7, R28.reuse, 0x7b, RZ ;  /* 0x0000007b1c077824 */ /* 0x040fe400078e02ff */
[----:B------:R-:W-:Y:S01]  /*974a0*/  IMAD R8, R28, 0xf8, RZ ;  /* 0x000000f81c087824 */ /* 0x000fe200078e02ff */
[----:B0-----:R-:W3:Y:S04]  /*974b0*/  LDL.LU.64 R18, [R1+0x2c50] ;  /* 0x002c500001127983 */ /* 0x001ee80000300a00 */
[----:B------:R0:W-:Y:S02]  /*974c0*/  STL.64 [R1+0x810], R10 ;  /* 0x0008100a01007387 */ /* 0x0001e40000100a00 */
[----:B0-----:R-:W-:-:S04]  /*974d0*/  IADD3 R10, P5, R26, R2, RZ ;  /* 0x000000021a0a7210 */ /* 0x001fc80007fbe0ff */
[----:B------:R-:W-:Y:S02]  /*974e0*/  LEA.HI.X.SX32 R11, R7, R3, 0x1, P5 ;  /* 0x00000003070b7211 */ /* 0x000fe400028f0eff */
[----:B------:R-:W-:-:S03]  /*974f0*/  F2FP.BF16.PACK_AB R6, R15, R22 ;  /* 0x000000160f06723e */ /* 0x000fc600000010ff */
[----:B------:R0:W-:Y:S01]  /*97500*/  STL.64 [R1+0x808], R10 ;  /* 0x0008080a01007387 */ /* 0x0001e20000100a00 */
[----:B------:R-:W-:Y:S02]  /*97510*/  F2FP.BF16.PACK_AB R7, R23, R20 ;  /* 0x000000141707723e */ /* 0x000fe400000010ff */
[----:B------:R-:W-:Y:S02]  /*97520*/  F2FP.BF16.PACK_AB R5, R13, R14 ;  /* 0x0000000e0d05723e */ /* 0x000fe400000010ff */
[----:B0-----:R-:W-:Y:S01]  /*97530*/  IADD3 R10, P5, R8, R2, RZ ;  /* 0x00000002080a7210 */ /* 0x001fe20007fbe0ff */
[----:B------:R-:W-:Y:S03]  /*97540*/  STL.64 [R1+0x2c38], R6 ;  /* 0x002c380601007387 */ /* 0x000fe60000100a00 */
[----:B------:R-:W-:Y:S02]  /*97550*/  LEA.HI.X.SX32 R11, R27, R3, 0x1, P5 ;  /* 0x000000031b0b7211 */ /* 0x000fe400028f0eff */
[----:B--2---:R-:W-:-:S05]  /*97560*/  F2FP.BF16.PACK_AB R4, R17, R16 ;  /* 0x000000101104723e */ /* 0x004fca00000010ff */
[----:B------:R-:W-:Y:S04]  /*97570*/  STL.64 [R1+0x2c30], R4 ;  /* 0x002c300401007387 */ /* 0x000fe80000100a00 */
[----:B------:R0:W-:Y:S04]  /*97580*/  STL.64 [R1+0x800], R10 ;  /* 0x0008000a01007387 */ /* 0x0001e80000100a00 */
[----:B0-----:R-:W2:Y:S04]  /*97590*/  LDL.LU R11, [R1+0xa8] ;  /* 0x0000a800010b7983 */ /* 0x001ea80000300800 */
[----:B------:R-:W4:Y:S04]  /*975a0*/  LDL.LU R16, [R1+0xa4] ;  /* 0x0000a40001107983 */ /* 0x000f280000300800 */
[----:B------:R-:W4:Y:S04]  /*975b0*/  LDL.LU R17, [R1+0xb0] ;  /* 0x0000b00001117983 */ /* 0x000f280000300800 */
[----:B------:R-:W0:Y:S04]  /*975c0*/  S2R R20, SR_TID.X ;  /* 0x0000000000147919 */ /* 0x000e280000002100 */
[----:B---3--:R-:W-:Y:S01]  /*975d0*/  STL.64 [R1+0x2c48], R18 ;  /* 0x002c481201007387 */ /* 0x008fe20000100a00 */
[----:B0-----:R-:W-:-:S02]  /*975e0*/  LOP3.LUT R23, R20, 0x7f, RZ, 0xc0, !PT ;  /* 0x0000007f14177812 */ /* 0x001fc400078ec0ff */
[----:B------:R-:W-:-:S04]  /*975f0*/  SHF.L.U32 R20, R20, 0xc, RZ ;  /* 0x0000000c14147819 */ /* 0x000fc800000006ff */
[----:B------:R-:W-:-:S04]  /*97600*/  LOP3.LUT R20, R20, 0x6000, RZ, 0xc0, !PT ;  /* 0x0000600014147812 */ /* 0x000fc800078ec0ff */
[----:B------:R-:W-:Y:S01]  /*97610*/  LEA R20, R23, R20, 0x4 ;  /* 0x0000001417147211 */ /* 0x000fe200078e20ff */
[----:B------:R-:W-:-:S05]  /*97620*/  IMAD R25, R28, 0xfa, RZ ;  /* 0x000000fa1c197824 */ /* 0x000fca00078e02ff */
[----:B------:R-:W-:Y:S02]  /*97630*/  IADD3 R6, P5, R25, R2, RZ ;  /* 0x0000000219067210 */ /* 0x000fe40007fbe0ff */
[C---:B------:R-:W-:Y:S01]  /*97640*/  LOP3.LUT R10, R20.reuse, 0x20, RZ, 0x3c, !PT ;  /* 0x00000020140a7812 */ /* 0x040fe200078e3cff */
[----:B----4-:R-:W-:Y:S04]  /*97650*/  STL.64 [R1+0x2c40], R16 ;  /* 0x002c401001007387 */ /* 0x010fe80000100a00 */
[----:B------:R-:W0:Y:S04]  /*97660*/  LDS.128 R16, [R20] ;  /* 0x0000000014107984 */ /* 0x000e280000000c00 */
[----:B------:R-:W3:Y:S04]  /*97670*/  LDL.LU R13, [R1+0xac] ;  /* 0x0000ac00010d7983 */ /* 0x000ee80000300800 */
[----:B------:R-:W4:Y:S04]  /*97680*/  LDL.LU R14, [R1+0xb8] ;  /* 0x0000b800010e7983 */ /* 0x000f280000300800 */
[----:B------:R-:W4:Y:S04]  /*97690*/  LDL.LU R22, [R1+0xb4] ;  /* 0x0000b40001167983 */ /* 0x000f280000300800 */
[----:B------:R-:W-:Y:S04]  /*976a0*/  STL.64 [R1+0x2bc8], R24 ;  /* 0x002bc81801007387 */ /* 0x000fe80000100a00 */
[----:B------:R-:W-:Y:S04]  /*976b0*/  STL [R1+0x7f8], R6 ;  /* 0x0007f80601007387 */ /* 0x000fe80000100800 */
[----:B0-----:R-:W-:Y:S04]  /*976c0*/  STL.64 [R1+0x2c0], R16 ;  /* 0x0002c01001007387 */ /* 0x001fe80000100a00 */
[----:B------:R-:W-:Y:S04]  /*976d0*/  STL.64 [R1+0x2c8], R18 ;  /* 0x0002c81201007387 */ /* 0x000fe80000100a00 */
[----:B------:R-:W0:Y:S04]  /*976e0*/  LDS.128 R16, [R20+0x800] ;  /* 0x0008000014107984 */ /* 0x000e280000000c00 */
        /* <DEDUP_REMOVED lines=8> */
[----:B------:R-:W0:Y:S04]  /*97770*/  LDS.128 R16, [R10] ;  /* 0x000000000a107984 */ /* 0x000e280000000c00 */
[----:B0-----:R-:W-:Y:S04]  /*97780*/  STL.64 [R1+0x280], R16 ;  /* 0x0002801001007387 */ /* 0x001fe80000100a00 */
[----:B------:R-:W-:Y:S04]  /*97790*/  STL.64 [R1+0x288], R18 ;  /* 0x0002881201007387 */ /* 0x000fe80000100a00 */
[----:B------:R-:W0:Y:S04]  /*977a0*/  LDS.128 R16, [R10+0x800] ;  /* 0x000800000a107984 */ /* 0x000e280000000c00 */
[----:B0-----:R-:W-:Y:S04]  /*977b0*/  STL.64 [R1+0x270], R16 ;  /* 0x0002701001007387 */ /* 0x001fe80000100a00 */
[----:B------:R-:W-:Y:S04]  /*977c0*/  STL.64 [R1+0x278], R18 ;  /* 0x0002781201007387 */ /* 0x000fe80000100a00 */
[----:B------:R-:W0:Y:S01]  /*977d0*/  LDS.128 R16, [R10+0x1000] ;  /* 0x001000000a107984 */ /* 0x000e220000000c00 */
[----:B------:R-:W-:-:S03]  /*977e0*/  LOP3.LUT R5, R20, 0x40, RZ, 0x3c, !PT ;  /* 0x0000004014057812 */ /* 0x000fc600078e3cff */
        /* <DEDUP_REMOVED lines=9> */
[----:B------:R-:W2:Y:S04]  /*97880*/  LDL.LU R10, [R1+0xc0] ;  /* 0x0000c000010a7983 */ /* 0x000ea80000300800 */
[----:B------:R-:W2:Y:S04]  /*97890*/  LDL.LU R15, [R1+0xbc] ;  /* 0x0000bc00010f7983 */ /* 0x000ea80000300800 */
        /* <DEDUP_REMOVED lines=15> */
[----:B------:R-:W0:Y:S04]  /*97990*/  LDS.128 R16, [R4+0x1000] ;  /* 0x0010000004107984 */ /* 0x000e280000000c00 */
[----:B0-----:R-:W-:Y:S04]  /*979a0*/  STL.64 [R1+0x1e0], R16 ;  /* 0x0001e01001007387 */ /* 0x001fe80000100a00 */
[----:B------:R0:W-:Y:S04]  /*979b0*/  STL.64 [R1+0x1e8], R18 ;  /* 0x0001e81201007387 */ /* 0x0001e80000100a00 */
[----:B0-----:R-:W2:Y:S04]  /*979c0*/  LDL.LU.64 R18, [R1+0x2c48] ;  /* 0x002c480001127983 */ /* 0x001ea80000300a00 */
[----:B------:R-:W2:Y:S04]  /*979d0*/  LDL.LU.64 R16, [R1+0x2c40] ;  /* 0x002c400001107983 */ /* 0x000ea80000300a00 */
[----:B------:R-:W2:Y:S04]  /*979e0*/  LDL.LU R23, [R1+0xe0] ;  /* 0x0000e00001177983 */ /* 0x000ea80000300800 */
[----:B------:R-:W2:Y:S04]  /*979f0*/  LDL.LU R20, [R1+0xdc] ;  /* 0x0000dc0001147983 */ /* 0x000ea80000300800 */
[----:B--2---:R0:W-:Y:S02]  /*97a00*/  STL.64 [R1+0x2c28], R20 ;  /* 0x002c281401007387 */ /* 0x0041e40000100a00 */
[----:B0-----:R-:W-:-:S02]  /*97a10*/  MOV R20, R6 ;  /* 0x0000000600147202 */ /* 0x001fc40000000f00 */
[----:B------:R-:W-:Y:S02]  /*97a20*/  MOV R21, R7 ;  /* 0x0000000700157202 */ /* 0x000fe40000000f00 */
[----:B------:R-:W0:Y:S04]  /*97a30*/  LDS.128 R4, [R4+0x1800] ;  /* 0x0018000004047984 */ /* 0x000e280000000c00 */
[----:B0-----:R-:W-:Y:S04]  /*97a40*/  STL.64 [R1+0x1d0], R4 ;  /* 0x0001d00401007387 */ /* 0x001fe80000100a00 */
[----:B------:R0:W-:Y:S04]  /*97a50*/  STL.64 [R1+0x1d8], R6 ;  /* 0x0001d80601007387 */ /* 0x0001e80000100a00 */
[----:B0-----:R-:W2:Y:S04]  /*97a60*/  LDL.LU.64 R6, [R1+0x2c38] ;  /* 0x002c380001067983 */ /* 0x001ea80000300a00 */
[----:B------:R-:W2:Y:S04]  /*97a70*/  LDL.LU.64 R4, [R1+0x2c30] ;  /* 0x002c300001047983 */ /* 0x000ea80000300a00 */
[----:B------:R-:W-:Y:S01]  /*97a80*/  BAR.SYNC.DEFER_BLOCKING 0x0 ;  /* 0x0000000000007b1d */ /* 0x000fe20000010000 */
[----:B------:R-:W-:-:S02]  /*97a90*/  IMAD R8, R28, 0x7d, RZ ;  /* 0x0000007d1c087824 */ /* 0x000fc400078e02ff */
[----:B------:R-:W-:-:S03]  /*97aa0*/  IMAD R9, R28, 0xfc, RZ ;  /* 0x000000fc1c097824 */ /* 0x000fc600078e02ff */
[----:B------:R-:W-:Y:S01]  /*97ab0*/  LEA.HI.X.SX32 R21, R8, R3, 0x1, P5 ;  /* 0x0000000308157211 */ /* 0x000fe200028f0eff */
[----:B------:R-:W2:Y:S01]  /*97ac0*/  LDL.LU R25, [R1+0x110] ;  /* 0x0001100001197983 */ /* 0x000ea20000300800 */
[----:B------:R-:W-:-:S03]  /*97ad0*/  F2FP.BF16.PACK_AB R12, R11, R16 ;  /* 0x000000100b0c723e */ /* 0x000fc600000010ff */
[----:B------:R-:W2:Y:S01]  /*97ae0*/  LDL.LU R16, [R1+0x10c] ;  /* 0x00010c0001107983 */ /* 0x000ea20000300800 */
[----:B---3--:R-:W-:-:S03]  /*97af0*/  F2FP.BF16.PACK_AB R13, R17, R13 ;  /* 0x0000000d110d723e */ /* 0x008fc600000010ff */
[----:B------:R-:W-:Y:S01]  /*97b00*/  STL [R1+0x7fc], R21 ;  /* 0x0007fc1501007387 */ /* 0x000fe20000100800 */
[----:B----4-:R-:W-:-:S03]  /*97b10*/  F2FP.BF16.PACK_AB R14, R14, R22 ;  /* 0x000000160e0e723e */ /* 0x010fc600000010ff */
[----:B--2---:R0:W-:Y:S02]  /*97b20*/  STS.128 [R0], R4 ;  /* 0x0000000400007388 */ /* 0x0041e40000000c00 */
[----:B0-----:R-:W-:Y:S02]  /*97b30*/  IADD3 R6, P5, R9, R2, RZ ;  /* 0x0000000209067210 */ /* 0x001fe40007fbe0ff */
[----:B------:R-:W2:Y:S02]  /*97b40*/  LDL.LU R9, [R1+0xe4] ;  /* 0x0000e40001097983 */ /* 0x000ea40000300800 */
[----:B------:R-:W-:Y:S02]  /*97b50*/  LEA.HI.X.SX32 R7, R18, R3, 0x1, P5 ;  /* 0x0000000312077211 */ /* 0x000fe400028f0eff */
[----:B------:R-:W3:Y:S04]  /*97b60*/  LDL.LU R17, [R1+0x120] ;  /* 0x0001200001117983 */ /* 0x000ee80000300800 */
[----:B------:R-:W3:Y:S04]  /*97b70*/  LDL.LU R22, [R1+0x11c] ;  /* 0x00011c0001167983 */ /* 0x000ee80000300800 */
[----:B------:R0:W-:Y:S04]  /*97b80*/  STL.64 [R1+0x7f0], R6 ;  /* 0x0007f00601007387 */ /* 0x0001e80000100a00 */
[----:B0-----:R-:W4:Y:S01]  /*97b90*/  LDL.LU R7, [R1+0xf0] ;  /* 0x0000f00001077983 */ /* 0x001f220000300800 */
[----:B------:R-:W-:-:S02]  /*97ba0*/  IMAD R27, R28, 0xfe, RZ ;  /* 0x000000fe1c1b7824 */ /* 0x000fc400078e02ff */
[----:B------:R-:W-:-:S03]  /*97bb0*/  IMAD R4, R28, 0x7f, RZ ;  /* 0x0000007f1c047824 */ /* 0x000fc600078e02ff */
[----:B------:R-:W-:-:S04]  /*97bc0*/  IADD3 R20, P5, R27, R2, RZ ;  /* 0x000000021b147210 */ /* 0x000fc80007fbe0ff */
[----:B------:R-:W-:Y:S02]  /*97bd0*/  LEA.HI.X.SX32 R21, R4, R3, 0x1, P5 ;  /* 0x0000000304157211 */ /* 0x000fe400028f0eff */
[----:B------:R-:W-:Y:S01]  /*97be0*/  F2FP.BF16.PACK_AB R15, R10, R15 ;  /* 0x0000000f0a0f723e */ /* 0x000fe200000010ff */
[----:B----4-:R-:W-:Y:S04]  /*97bf0*/  STL [R1+0x2c20], R7 ;  /* 0x002c200701007387 */ /* 0x010fe80000100800 */
[----:B------:R-:W4:Y:S04]  /*97c00*/  LDL.LU R11, [R1+0xec] ;  /* 0x0000ec00010b7983 */ /* 0x000f280000300800 */
[----:B------:R0:W-:Y:S04]  /*97c10*/  STL.64 [R1+0x2bb0], R26 ;  /* 0x002bb01a01007387 */ /* 0x0001e80000100a00 */
[----:B0-----:R-:W2:Y:S04]  /*97c20*/  LDL.LU R27, [R1+0xe8] ;  /* 0x0000e800011b7983 */ /* 0x001ea80000300800 */
[----:B------:R-:W4:Y:S04]  /*97c30*/  LDL.LU R24, [R1+0x130] ;  /* 0x0001300001187983 */ /* 0x000f280000300800 */
[----:B------:R-:W4:Y:S04]  /*97c40*/  LDL.LU R10, [R1+0x12c] ;  /* 0x00012c00010a7983 */ /* 0x000f280000300800 */
[----:B------:R0:W-:Y:S04]  /*97c50*/  STL.64 [R1+0x7e8], R20 ;  /* 0x0007e81401007387 */ /* 0x0001e80000100a00 */
[----:B0-----:R-:W4:Y:S01]  /*97c60*/  LDL.LU.64 R20, [R1+0x2c28] ;  /* 0x002c280001147983 */ /* 0x001f220000300a00 */
[C---:B------:R-:W-:Y:S01]  /*97c70*/  IMAD.SHL.U32 R5, R28.reuse, 0x80, RZ ;  /* 0x000000801c057824 */ /* 0x040fe200078e00ff */
[C---:B------:R-:W-:Y:S01]  /*97c80*/  LEA R6, P5, R28.reuse, R2, 0x8 ;  /* 0x000000021c067211 */ /* 0x040fe200078a40ff */
[C---:B------:R-:W-:Y:S01]  /*97c90*/  IMAD R18, R28.reuse, 0x198, RZ ;  /* 0x000001981c127824 */ /* 0x040fe200078e02ff */
[----:B------:R0:W-:Y:S01]  /*97ca0*/  STS.128 [R0+0x80], R12 ;  /* 0x0000800c00007388 */ /* 0x0001e20000000c00 */
[----:B------:R-:W-:-:S03]  /*97cb0*/  IMAD R26, R28, 0xcc, RZ ;  /* 0x000000cc1c1a7824 */ /* 0x000fc600078e02ff */
[----:B------:R1:W-:Y:S01]  /*97cc0*/  STL [R1+0x7e0], R6 ;  /* 0x0007e00601007387 */ /* 0x0003e20000100800 */
[----:B------:R-:W-:Y:S02]  /*97cd0*/  F2FP.BF16.PACK_AB R8, R25, R16 ;  /* 0x000000101908723e */ /* 0x000fe400000010ff */
[----:B0-----:R-:W-:Y:S02]  /*97ce0*/  MOV R15, R7 ;  /* 0x00000007000f7202 */ /* 0x001fe40000000f00 */
[----:B------:R-:W-:Y:S01]  /*97cf0*/  LEA.HI.X.SX32 R15, R5, R3, 0x1, P5 ;  /* 0x00000003050f7211 */ /* 0x000fe200028f0eff */
[----:B------:R-:W4:Y:S01]  /*97d00*/  LDL.LU R7, [R1+0x2c20] ;  /* 0x002c200001077983 */ /* 0x000f220000300800 */
[----:B------:R-:W-:Y:S02]  /*97d10*/  MOV R14, R6 ;  /* 0x00000006000e7202 */ /* 0x000fe40000000f00 */
[----:B------:R-:W-:Y:S01]  /*97d20*/  IADD3 R14, P5, R18, R2, RZ ;  /* 0x00000002120e7210 */ /* 0x000fe20007fbe0ff */
[----:B------:R-:W-:-:S02]  /*97d30*/  IMAD R13, R28, 0x19a, RZ ;  /* 0x0000019a1c0d7824 */ /* 0x000fc400078e02ff */
[C---:B-1----:R-:W-:Y:S02]  /*97d40*/  IMAD R6, R28.reuse, 0xcd, RZ ;  /* 0x000000cd1c067824 */ /* 0x042fe400078e02ff */
[----:B------:R-:W-:Y:S01]  /*97d50*/  IMAD R12, R28, 0x19c, RZ ;  /* 0x0000019c1c0c7824 */ /* 0x000fe200078e02ff */
[----:B--2---:R-:W-:Y:S02]  /*97d60*/  F2FP.BF16.PACK_AB R5, R27, R9 ;  /* 0x000000091b05723e */ /* 0x004fe400000010ff */
[----:B---3--:R-:W-:Y:S02]  /*97d70*/  F2FP.BF16.PACK_AB R9, R17, R22 ;  /* 0x000000161109723e */ /* 0x008fe400000010ff */
[----:B----4-:R-:W-:Y:S02]  /*97d80*/  F2FP.BF16.PACK_AB R4, R23, R20 ;  /* 0x000000141704723e */ /* 0x010fe400000010ff */
[----:B------:R-:W2:Y:S04]  /*97d90*/  LDL.LU R23, [R1+0xf8] ;  /* 0x0000f80001177983 */ /* 0x000ea80000300800 */
[----:B------:R-:W2:Y:S04]  /*97da0*/  LDL.LU R20, [R1+0xf4] ;  /* 0x0000f40001147983 */ /* 0x000ea80000300800 */
[----:B------:R0:W-:Y:S04]  /*97db0*/  STL [R1+0x7e4], R15 ;  /* 0x0007e40f01007387 */ /* 0x0001e80000100800 */
[----:B------:R-:W-:Y:S04]  /*97dc0*/  STL.64 [R1+0x2c00], R18 ;  /* 0x002c001201007387 */ /* 0x000fe80000100a00 */
[----:B------:R-:W3:Y:S01]  /*97dd0*/  LDL.LU R25, [R1+0x138] ;  /* 0x0001380001197983 */ /* 0x000ee20000300800 */
[----:B0-----:R-:W-:-:S03]  /*97de0*/  LEA.HI.X.SX32 R15, R26, R3, 0x1, P5 ;  /* 0x000000031a0f7211 */ /* 0x001fc600028f0eff */
[----:B------:R-:W3:Y:S04]  /*97df0*/  LDL.LU R16, [R1+0x134] ;  /* 0x0001340001107983 */ /* 0x000ee80000300800 */
[----:B------:R0:W-:Y:S02]  /*97e00*/  STL.64 [R1+0x7d8], R14 ;  /* 0x0007d80e01007387 */ /* 0x0001e40000100a00 */
[----:B0-----:R-:W-:-:S04]  /*97e10*/  IADD3 R14, P5, R13, R2, RZ ;  /* 0x000000020d0e7210 */ /* 0x001fc80007fbe0ff */
[-C--:B------:R-:W-:Y:S02]  /*97e20*/  LEA.HI.X.SX32 R15, R6, R3.reuse, 0x1, P5 ;  /* 0x00000003060f7211 */ /* 0x080fe400028f0eff */
[----:B------:R-:W-:Y:S01]  /*97e30*/  IADD3 R12, P5, R12, R2, RZ ;  /* 0x000000020c0c7210 */ /* 0x000fe20007fbe0ff */
[----:B------:R-:W-:Y:S03]  /*97e40*/  STL.64 [R1+0x2c18], R4 ;  /* 0x002c180401007387 */ /* 0x000fe60000100a00 */
[----:B------:R-:W-:Y:S01]  /*97e50*/  LEA.HI.X.SX32 R13, R29, R3, 0x1, P5 ;  /* 0x000000031d0d7211 */ /* 0x000fe200028f0eff */
[----:B------:R-:W4:Y:S04]  /*97e60*/  LDL.LU R17, [R1+0x164] ;  /* 0x0001640001117983 */ /* 0x000f280000300800 */
[----:B------:R-:W4:Y:S04]  /*97e70*/  LDL.LU R22, [R1+0x15c] ;  /* 0x00015c0001167983 */ /* 0x000f280000300800 */
[----:B------:R-:W-:Y:S04]  /*97e80*/  STL.64 [R1+0x7d0], R14 ;  /* 0x0007d00e01007387 */ /* 0x000fe80000100a00 */
[----:B------:R0:W-:Y:S04]  /*97e90*/  STL.64 [R1+0x7c8], R12 ;  /* 0x0007c80c01007387 */ /* 0x0001e80000100a00 */
[----:B0-----:R-:W3:Y:S04]  /*97ea0*/  LDL.LU R13, [R1+0x174] ;  /* 0x00017400010d7983 */ /* 0x001ee80000300800 */
[----:B------:R-:W3:Y:S04]  /*97eb0*/  LDL.LU R14, [R1+0x16c] ;  /* 0x00016c00010e7983 */ /* 0x000ee80000300800 */
[----:B------:R-:W3:Y:S01]  /*97ec0*/  LDL.LU R15, [R1+0x184] ;  /* 0x00018400010f7983 */ /* 0x000ee20000300800 */
[C---:B------:R-:W-:Y:S01]  /*97ed0*/  IMAD R5, R28.reuse, 0x19e, RZ ;  /* 0x0000019e1c057824 */ /* 0x040fe200078e02ff */
[----:B------:R-:W-:Y:S01]  /*97ee0*/  F2FP.BF16.PACK_AB R6, R7, R11 ;  /* 0x0000000b0706723e */ /* 0x000fe200000010ff */
[----:B------:R-:W-:-:S02]  /*97ef0*/  IMAD R11, R28, 0xcf, RZ ;  /* 0x000000cf1c0b7824 */ /* 0x000fc400078e02ff */
[----:B------:R-:W-:Y:S01]  /*97f00*/  IMAD R4, R28, 0x1a0, RZ ;  /* 0x000001a01c047824 */ /* 0x000fe200078e02ff */
[----:B------:R-:W-:-:S04]  /*97f10*/  IADD3 R18, P5, R5, R2, RZ ;  /* 0x0000000205127210 */ /* 0x000fc80007fbe0ff */
[----:B------:R-:W-:Y:S02]  /*97f20*/  LEA.HI.X.SX32 R19, R11, R3, 0x1, P5 ;  /* 0x000000030b137211 */ /* 0x000fe400028f0eff */
[----:B------:R-:W-:Y:S02]  /*97f30*/  IADD3 R4, P5, R4, R2, RZ ;  /* 0x0000000204047210 */ /* 0x000fe40007fbe0ff */
[----:B------:R-:W-:Y:S02]  /*97f40*/  F2FP.BF16.PACK_AB R10, R24, R10 ;  /* 0x0000000a180a723e */ /* 0x000fe400000010ff */
[----:B--2---:R-:W-:Y:S01]  /*97f50*/  F2FP.BF16.PACK_AB R7, R23, R20 ;  /* 0x000000141707723e */ /* 0x004fe200000010ff */
[----:B------:R-:W-:-:S05]  /*97f60*/  IMAD R23, R28, 0xd0, RZ ;  /* 0x000000d01c177824 */ /* 0x000fca00078e02ff */
[----:B------:R-:W-:Y:S01]  /*97f70*/  LEA.HI.X.SX32 R5, R23, R3, 0x1, P5 ;  /* 0x0000000317057211 */ /* 0x000fe200028f0eff */
[----:B---3--:R-:W-:Y:S04]  /*97f80*/  STL.64 [R1+0x2c10], R14 ;  /* 0x002c100e01007387 */ /* 0x008fe80000100a00 */
[----:B------:R-:W2:Y:S04]  /*97f90*/  LDL.LU R27, [R1+0x17c] ;  /* 0x00017c00011b7983 */ /* 0x000ea80000300800 */
[----:B------:R-:W3:Y:S04]  /*97fa0*/  LDL.LU R24, [R1+0x194] ;  /* 0x0001940001187983 */ /* 0x000ee80000300800 */
[----:B------:R-:W3:Y:S04]  /*97fb0*/  LDL.LU R20, [R1+0x18c] ;  /* 0x00018c0001147983 */ /* 0x000ee80000300800 */
[----:B------:R-:W-:Y:S04]  /*97fc0*/  STL.64 [R1+0x7c0], R18 ;  /* 0x0007c01201007387 */ /* 0x000fe80000100a00 */
[----:B------:R0:W-:Y:S04]  /*97fd0*/  STL.64 [R1+0x7b8], R4 ;  /* 0x0007b80401007387 */ /* 0x0001e80000100a00 */
[----:B0-----:R-:W2:Y:S01]  /*97fe0*/  LDL.LU.64 R4, [R1+0x2c18] ;  /* 0x002c180001047983 */ /* 0x001ea20000300a00 */
[----:B------:R-:W-:-:S05]  /*97ff0*/  IMAD R29, R28, 0x1a2, RZ ;  /* 0x000001a21c1d7824 */ /* 0x000fca00078e02ff */
[----:B------:R-:W-:-:S05]  /*98000*/  IADD3 R14, P5, R29, R2, RZ ;  /* 0x000000021d0e7210 */ /* 0x000fca0007fbe0ff */
[----:B------:R-:W-:Y:S01]  /*98010*/  STL [R1+0x7b0], R14 ;  /* 0x0007b00e01007387 */ /* 0x000fe20000100800 */
[C---:B------:R-:W-:Y:S02]  /*98020*/  IMAD R12, R28.reuse, 0xd1, RZ ;  /* 0x000000d11c0c7824 */ /* 0x040fe400078e02ff */
[----:B------:R-:W-:Y:S01]  /*98030*/  IMAD R18, R28, 0x1a4, RZ ;  /* 0x000001a41c127824 */ /* 0x000fe200078e02ff */
[----:B--2---:R0:W-:Y:S02]  /*98040*/  STS.128 [R0+0x100], R4 ;  /* 0x0001000400007388 */ /* 0x0041e40000000c00 */
[----:B0-----:R-:W-:Y:S02]  /*98050*/  MOV R6, R14 ;  /* 0x0000000e00067202 */ /* 0x001fe40000000f00 */
[----:B------:R-:W-:Y:S02]  /*98060*/  MOV R7, R15 ;  /* 0x0000000f00077202 */ /* 0x000fe40000000f00 */
[----:B------:R-:W2:Y:S01]  /*98070*/  LDL.LU.64 R14, [R1+0x2c10] ;  /* 0x002c1000010e7983 */ /* 0x000ea20000300a00 */
[----:B------:R-:W-:-:S02]  /*98080*/  LEA.HI.X.SX32 R7, R12, R3, 0x1, P5 ;  /* 0x000000030c077211 */ /* 0x000fc400028f0eff */
[----:B----4-:R-:W-:Y:S01]  /*98090*/  F2FP.BF16.PACK_AB R12, R17, R22 ;  /* 0x00000016110c723e */ /* 0x010fe200000010ff */
[C---:B------:R-:W-:Y:S01]  /*980a0*/  IMAD R22, R28.reuse, 0xd2, RZ ;  /* 0x000000d21c167824 */ /* 0x040fe200078e02ff */
[----:B------:R-:W-:Y:S01]  /*980b0*/  F2FP.BF16.PACK_AB R11, R25, R16 ;  /* 0x00000010190b723e */ /* 0x000fe200000010ff */
[----:B------:R-:W-:Y:S01]  /*980c0*/  IMAD R16, R28, 0x1a6, RZ ;  /* 0x000001a61c107824 */ /* 0x000fe200078e02ff */
[----:B------:R-:W-:Y:S01]  /*980d0*/  IADD3 R6, P5, R18, R2, RZ ;  /* 0x0000000212067210 */ /* 0x000fe20007fbe0ff */
[----:B------:R-:W4:Y:S01]  /*980e0*/  LDL.LU R26, [R1+0x1c0] ;  /* 0x0001c000011a7983 */ /* 0x000f220000300800 */
[----:B------:R-:W-:-:S03]  /*980f0*/  IMAD R4, R28, 0xd3, RZ ;  /* 0x000000d31c047824 */ /* 0x000fc600078e02ff */
[----:B------:R-:W4:Y:S04]  /*98100*/  LDL.LU R23, [R1+0x1bc] ;  /* 0x0001bc0001177983 */ /* 0x000f280000300800 */
[----:B------:R0:W-:Y:S04]  /*98110*/  STL [R1+0x7b4], R7 ;  /* 0x0007b40701007387 */ /* 0x0001e80000100800 */
[----:B------:R1:W-:Y:S01]  /*98120*/  STS.128 [R0+0x180], R8 ;  /* 0x0001800800007388 */ /* 0x0003e20000000c00 */
[----:B0-----:R-:W-:Y:S02]  /*98130*/  LEA.HI.X.SX32 R7, R22, R3, 0x1, P5 ;  /* 0x0000000316077211 */ /* 0x001fe400028f0eff */
[----:B------:R-:W-:Y:S01]  /*98140*/  IADD3 R16, P5, R16, R2, RZ ;  /* 0x0000000210107210 */ /* 0x000fe20007fbe0ff */
[----:B------:R-:W-:-:S03]  /*98150*/  IMAD R5, R28, 0x1a8, RZ ;  /* 0x000001a81c057824 */ /* 0x000fc600078e02ff */
[----:B------:R-:W-:Y:S01]  /*98160*/  LEA.HI.X.SX32 R17, R4, R3, 0x1, P5 ;  /* 0x0000000304117211 */ /* 0x000fe200028f0eff */
[----:B-1----:R-:W4:Y:S04]  /*98170*/  LDL.LU R9, [R1+0x1c8] ;  /* 0x0001c80001097983 */ /* 0x002f280000300800 */
[----:B------:R-:W4:Y:S04]  /*98180*/  LDL.LU R10, [R1+0x1c4] ;  /* 0x0001c400010a7983 */ /* 0x000f280000300800 */
[----:B------:R0:W-:Y:S04]  /*98190*/  STL.64 [R1+0x778], R6 ;  /* 0x0007780601007387 */ /* 0x0001e80000100a00 */
[----:B0-----:R-:W4:Y:S04]  /*981a0*/  LDL.LU R7, [R1+0x2d4] ;  /* 0x0002d40001077983 */ /* 0x001f280000300800 */
[----:B------:R-:W4:Y:S04]  /*981b0*/  LDL.LU R19, [R1+0x1cc] ;  /* 0x0001cc0001137983 */ /* 0x000f280000300800 */
[----:B------:R-:W4:Y:S04]  /*981c0*/  LDL.LU R25, [R1+0x2dc] ;  /* 0x0002dc0001197983 */ /* 0x000f280000300800 */
[----:B------:R-:W4:Y:S01]  /*981d0*/  LDL.LU R22, [R1+0x2d8] ;  /* 0x0002d80001167983 */ /* 0x000f220000300800 */
[----:B------:R-:W-:-:S03]  /*981e0*/  IMAD R6, R28, 0x1aa, RZ ;  /* 0x000001aa1c067824 */ /* 0x000fc600078e02ff */
[----:B------:R0:W-:Y:S04]  /*981f0*/  STL.64 [R1+0x770], R16 ;  /* 0x0007701001007387 */ /* 0x0001e80000100a00 */
[----:B------:R-:W4:Y:S04]  /*98200*/  LDL.LU R11, [R1+0x2e4] ;  /* 0x0002e400010b7983 */ /* 0x000f280000300800 */
[----:B------:R-:W4:Y:S01]  /*98210*/  LDL.LU R18, [R1+0x2e0] ;  /* 0x0002e00001127983 */ /* 0x000f220000300800 */
[----:B0-----:R-:W-:Y:S02]  /*98220*/  IADD3 R16, P5, R5, R2, RZ ;  /* 0x0000000205107210 */ /* 0x001fe40007fbe0ff */
[----:B--2---:R-:W-:-:S02]  /*98230*/  F2FP.BF16.PACK_AB R13, R13, R14 ;  /* 0x0000000e0d0d723e */ /* 0x004fc400000010ff */
[----:B------:R-:W-:Y:S02]  /*98240*/  F2FP.BF16.PACK_AB R14, R15, R27 ;  /* 0x0000001b0f0e723e */ /* 0x000fe400000010ff */
[----:B---3--:R-:W-:Y:S01]  /*98250*/  F2FP.BF16.PACK_AB R15, R24, R20 ;  /* 0x00000014180f723e */ /* 0x008fe200000010ff */
[----:B------:R-:W-:Y:S01]  /*98260*/  IMAD R20, R28, 0xd4, RZ ;  /* 0x000000d41c147824 */ /* 0x000fe200078e02ff */
[----:B------:R-:W2:Y:S04]  /*98270*/  LDL.LU R27, [R1+0x2ec] ;  /* 0x0002ec00011b7983 */ /* 0x000ea80000300800 */
[----:B------:R-:W-:Y:S01]  /*98280*/  LEA.HI.X.SX32 R17, R20, R3, 0x1, P5 ;  /* 0x0000000314117211 */ /* 0x000fe200028f0eff */
[----:B------:R-:W2:Y:S01]  /*98290*/  LDL.LU R24, [R1+0x2e8] ;  /* 0x0002e80001187983 */ /* 0x000ea20000300800 */
[----:B------:R-:W-:-:S03]  /*982a0*/  IADD3 R20, P5, R6, R2, RZ ;  /* 0x0000000206147210 */ /* 0x000fc60007fbe0ff */
[----:B------:R0:W-:Y:S04]  /*982b0*/  STL.64 [R1+0x768], R16 ;  /* 0x0007681001007387 */ /* 0x0001e80000100a00 */
[----:B------:R1:W-:Y:S04]  /*982c0*/  STS.128 [R0+0x200], R12 ;  /* 0x0002000c00007388 */ /* 0x0003e80000000c00 */
[----:B0-----:R-:W3:Y:S04]  /*982d0*/  LDL.LU R17, [R1+0x2f4] ;  /* 0x0002f40001117983 */ /* 0x001ee80000300800 */
[----:B------:R-:W3:Y:S04]  /*982e0*/  LDL.LU R16, [R1+0x2f0] ;  /* 0x0002f00001107983 */ /* 0x000ee80000300800 */
[----:B------:R0:W-:Y:S01]  /*982f0*/  STL [R1+0x760], R20 ;  /* 0x0007601401007387 */ /* 0x0001e20000100800 */
[----:B-1----:R-:W-:Y:S01]  /*98300*/  IMAD.MOV.U32 R14, RZ, RZ, R20 ;  /* 0x000000ffff0e7224 */ /* 0x002fe200078e0014 */
[----:B------:R-:W-:-:S02]  /*98310*/  MOV R15, R21 ;  /* 0x00000015000f7202 */ /* 0x000fc40000000f00 */
[----:B0-----:R-:W2:Y:S01]  /*98320*/  LDL.LU.64 R20, [R1+0x2c08] ;  /* 0x002c080001147983 */ /* 0x001ea20000300a00 */
[C---:B------:R-:W-:Y:S02]  /*98330*/  IMAD R5, R28.reuse, 0xd5, RZ ;  /* 0x000000d51c057824 */ /* 0x040fe400078e02ff */
[----:B------:R-:W-:Y:S01]  /*98340*/  IMAD R8, R28, 0x1ac, RZ ;  /* 0x000001ac1c087824 */ /* 0x000fe200078e02ff */
[----:B----4-:R-:W-:Y:S02]  /*98350*/  F2FP.BF16.PACK_AB R4, R26, R23 ;  /* 0x000000171a04723e */ /* 0x010fe400000010ff */
[----:B------:R-:W-:Y:S01]  /*98360*/  LEA.HI.X.SX32 R15, R5, R3, 0x1, P5 ;  /* 0x00000003050f7211 */ /* 0x000fe200028f0eff */
[----:B------:R-:W-:Y:S01]  /*98370*/  IMAD R6, R28, 0x1ae, RZ ;  /* 0x000001ae1c067824 */ /* 0x000fe200078e02ff */
[----:B------:R-:W-:Y:S01]  /*98380*/  F2FP.BF16.PACK_AB R5, R9, R10 ;  /* 0x0000000a0905723e */ /* 0x000fe200000010ff */
[----:B------:R-:W4:Y:S01]  /*98390*/  LDL.LU R26, [R1+0x2fc] ;  /* 0x0002fc00011a7983 */ /* 0x000f220000300800 */
[----:B------:R-:W-:Y:S01]  /*983a0*/  IADD3 R12, P5, R8, R2, RZ ;  /* 0x00000002080c7210 */ /* 0x000fe20007fbe0ff */
[----:B------:R-:W-:-:S02]  /*983b0*/  IMAD R8, R28, 0xd7, RZ ;  /* 0x000000d71c087824 */ /* 0x000fc400078e02ff */
[----:B------:R-:W4:Y:S01]  /*983c0*/  LDL.LU R23, [R1+0x2f8] ;  /* 0x0002f80001177983 */ /* 0x000f220000300800 */
[----:B------:R-:W-:-:S03]  /*983d0*/  IMAD R9, R28, 0x1b0, RZ ;  /* 0x000001b01c097824 */ /* 0x000fc600078e02ff */
[----:B------:R-:W-:Y:S04]  /*983e0*/  STL [R1+0x764], R15 ;  /* 0x0007640f01007387 */ /* 0x000fe80000100800 */
[----:B------:R0:W-:Y:S01]  /*983f0*/  STL.64 [R1+0x2bf8], R4 ;  /* 0x002bf80401007387 */ /* 0x0001e20000100a00 */
[----:B--2---:R-:W-:Y:S02]  /*98400*/  LEA.HI.X.SX32 R13, R20, R3, 0x1, P5 ;  /* 0x00000003140d7211 */ /* 0x004fe400028f0eff */
[----:B0-----:R-:W-:Y:S02]  /*98410*/  IADD3 R4, P5, R6, R2, RZ ;  /* 0x0000000206047210 */ /* 0x001fe40007fbe0ff */
[----:B------:R-:W-:Y:S01]  /*98420*/  F2FP.BF16.PACK_AB R6, R7, R19 ;  /* 0x000000130706723e */ /* 0x000fe200000010ff */
[----:B------:R0:W-:Y:S01]  /*98430*/  STL.64 [R1+0x738], R12 ;  /* 0x0007380c01007387 */ /* 0x0001e20000100a00 */
[----:B------:R-:W-:Y:S01]  /*98440*/  LEA.HI.X.SX32 R5, R8, R3, 0x1, P5 ;  /* 0x0000000308057211 */ /* 0x000fe200028f0eff */
[----:B------:R-:W-:-:S02]  /*98450*/  IMAD R19, R28, 0xd8, RZ ;  /* 0x000000d81c137824 */ /* 0x000fc400078e02ff */
[C---:B------:R-:W-:Y:S01]  /*98460*/  IMAD R20, R28.reuse, 0x1b2, RZ ;  /* 0x000001b21c147824 */ /* 0x040fe200078e02ff */
[----:B------:R-:W-:Y:S01]  /*98470*/  F2FP.BF16.PACK_AB R8, R11, R18 ;  /* 0x000000120b08723e */ /* 0x000fe200000010ff */
[----:B------:R-:W-:Y:S01]  /*98480*/  IMAD R11, R28, 0xd9, RZ ;  /* 0x000000d91c0b7824 */ /* 0x000fe200078e02ff */
[----:B------:R-:W-:Y:S02]  /*98490*/  F2FP.BF16.PACK_AB R7, R25, R22 ;  /* 0x000000161907723e */ /* 0x000fe400000010ff */
[----:B------:R-:W2:Y:S01]  /*984a0*/  LDL.LU R25, [R1+0x324] ;  /* 0x0003240001197983 */ /* 0x000ea20000300800 */
[----:B0-----:R-:W-:-:S03]  /*984b0*/  IADD3 R12, P5, R9, R2, RZ ;  /* 0x00000002090c7210 */ /* 0x001fc60007fbe0ff */
[----:B------:R-:W2:Y:S01]  /*984c0*/  LDL.LU R22, [R1+0x320] ;  /* 0x0003200001167983 */ /* 0x000ea20000300800 */
[-C--:B------:R-:W-:Y:S02]  /*984d0*/  LEA.HI.X.SX32 R13, R19, R3.reuse, 0x1, P5 ;  /* 0x00000003130d7211 */ /* 0x080fe400028f0eff */
[----:B------:R-:W-:Y:S01]  /*984e0*/  IADD3 R18, P5, R20, R2, RZ ;  /* 0x0000000214127210 */ /* 0x000fe20007fbe0ff */
[----:B------:R-:W-:Y:S03]  /*984f0*/  STL.64 [R1+0x730], R4 ;  /* 0x0007300401007387 */ /* 0x000fe60000100a00 */
[----:B------:R-:W-:Y:S01]  /*98500*/  LEA.HI.X.SX32 R19, R11, R3, 0x1, P5 ;  /* 0x000000030b137211 */ /* 0x000fe200028f0eff */
[----:B------:R-:W-:Y:S01]  /*98510*/  STL.64 [R1+0x2bf0], R20 ;  /* 0x002bf01401007387 */ /* 0x000fe20000100a00 */
[----:B------:R-:W-:-:S03]  /*98520*/  F2FP.BF16.PACK_AB R9, R27, R24 ;  /* 0x000000181b09723e */ /* 0x000fc600000010ff */
[----:B------:R0:W-:Y:S04]  /*98530*/  STL.64 [R1+0x728], R12 ;  /* 0x0007280c01007387 */ /* 0x0001e80000100a00 */
[----:B0-----:R-:W2:Y:S04]  /*98540*/  LDL.LU R13, [R1+0x32c] ;  /* 0x00032c00010d7983 */ /* 0x001ea80000300800 */
[----:B------:R-:W2:Y:S04]  /*98550*/  LDL.LU R14, [R1+0x328] ;  /* 0x00032800010e7983 */ /* 0x000ea80000300800 */
[----:B------:R-:W2:Y:S04]  /*98560*/  LDL.LU R15, [R1+0x334] ;  /* 0x00033400010f7983 */ /* 0x000ea80000300800 */
[----:B------:R-:W2:Y:S04]  /*98570*/  LDL.LU R27, [R1+0x330] ;  /* 0x00033000011b7983 */ /* 0x000ea80000300800 */
[----:B------:R0:W-:Y:S04]  /*98580*/  STL.64 [R1+0x720], R18 ;  /* 0x0007201201007387 */ /* 0x0001e80000100a00 */
[----:B0-----:R-:W2:Y:S01]  /*98590*/  LDL.LU.64 R18, [R1+0x2c00] ;  /* 0x002c000001127983 */ /* 0x001ea20000300a00 */
[----:B------:R-:W-:Y:S01]  /*985a0*/  IMAD R4, R28, 0x1b4, RZ ;  /* 0x000001b41c047824 */ /* 0x000fe200078e02ff */
[----:B---3--:R-:W-:-:S02]  /*985b0*/  F2FP.BF16.PACK_AB R10, R17, R16 ;  /* 0x00000010110a723e */ /* 0x008fc400000010ff */
[----:B------:R-:W3:Y:S02]  /*985c0*/  LDL.LU R24, [R1+0x33c] ;  /* 0x00033c0001187983 */ /* 0x000ee40000300800 */
[----:B------:R-:W-:Y:S02]  /*985d0*/  IADD3 R4, P5, R4, R2, RZ ;  /* 0x0000000204047210 */ /* 0x000fe40007fbe0ff */
[----:B------:R-:W3:Y:S02]  /*985e0*/  LDL.LU R16, [R1+0x338] ;  /* 0x0003380001107983 */ /* 0x000ee40000300800 */
[----:B--2---:R-:W-:-:S05]  /*985f0*/  LEA.HI.X.SX32 R5, R19, R3, 0x1, P5 ;  /* 0x0000000313057211 */ /* 0x004fca00028f0eff */
[----:B------:R0:W-:Y:S04]  /*98600*/  STL.64 [R1+0x718], R4 ;  /* 0x0007180401007387 */ /* 0x0001e80000100a00 */
[----:B0-----:R-:W2:Y:S01]  /*98610*/  LDL.LU.64 R4, [R1+0x2bf8] ;  /* 0x002bf80001047983 */ /* 0x001ea20000300a00 */
[----:B------:R-:W-:-:S05]  /*98620*/  IMAD R17, R28, 0x1b6, RZ ;  /* 0x000001b61c117824 */ /* 0x000fca00078e02ff */
[----:B------:R-:W-:-:S05]  /*98630*/  IADD3 R20, P5, R17, R2, RZ ;  /* 0x0000000211147210 */ /* 0x000fca0007fbe0ff */
[----:B------:R-:W-:Y:S01]  /*98640*/  STL [R1+0x710], R20 ;  /* 0x0007101401007387 */ /* 0x000fe20000100800 */
[----:B----4-:R-:W-:Y:S01]  /*98650*/  F2FP.BF16.PACK_AB R11, R26, R23 ;  /* 0x000000171a0b723e */ /* 0x010fe200000010ff */
[C---:B------:R-:W-:Y:S02]  /*98660*/  IMAD R12, R28.reuse, 0xdb, RZ ;  /* 0x000000db1c0c7824 */ /* 0x040fe400078e02ff */
[C---:B------:R-:W-:Y:S02]  /*98670*/  IMAD R23, R28.reuse, 0x1b8, RZ ;  /* 0x000001b81c177824 */ /* 0x040fe400078e02ff */
[----:B------:R-:W-:Y:S01]  /*98680*/  IMAD R19, R28, 0x1ba, RZ ;  /* 0x000001ba1c137824 */ /* 0x000fe200078e02ff */
[----:B--2---:R0:W-:Y:S02]  /*98690*/  STS.128 [R0+0x280], R4 ;  /* 0x0002800400007388 */ /* 0x0041e40000000c00 */
[----:B0-----:R-:W-:Y:S02]  /*986a0*/  MOV R6, R20 ;  /* 0x0000001400067202 */ /* 0x001fe40000000f00 */
[----:B------:R-:W-:-:S02]  /*986b0*/  MOV R7, R21 ;  /* 0x0000001500077202 */ /* 0x000fc40000000f00 */
[----:B------:R-:W2:Y:S04]  /*986c0*/  LDL.LU.64 R20, [R1+0x2bf0] ;  /* 0x002bf00001147983 */ /* 0x000ea80000300a00 */
[----:B------:R-:W4:Y:S04]  /*986d0*/  LDL.LU R26, [R1+0x364] ;  /* 0x00036400011a7983 */ /* 0x000f280000300800 */
[----:B------:R-:W4:Y:S01]  /*986e0*/  LDL.LU R17, [R1+0x360] ;  /* 0x0003600001117983 */ /* 0x000f220000300800 */
[----:B------:R-:W-:Y:S02]  /*986f0*/  LEA.HI.X.SX32 R7, R12, R3, 0x1, P5 ;  /* 0x000000030c077211 */ /* 0x000fe400028f0eff */
[----:B------:R-:W-:Y:S01]  /*98700*/  IADD3 R6, P5, R23, R2, RZ ;  /* 0x0000000217067210 */ /* 0x000fe20007fbe0ff */
[----:B------:R-:W-:-:S02]  /*98710*/  IMAD R23, R28, 0xdc, RZ ;  /* 0x000000dc1c177824 */ /* 0x000fc400078e02ff */
[----:B------:R0:W-:Y:S01]  /*98720*/  STL [R1+0x714], R7 ;  /* 0x0007140701007387 */ /* 0x0001e20000100800 */
[----:B------:R-:W-:Y:S01]  /*98730*/  F2FP.BF16.PACK_AB R12, R25, R22 ;  /* 0x00000016190c723e */ /* 0x000fe200000010ff */
[C---:B------:R-:W-:Y:S02]  /*98740*/  IMAD R4, R28.reuse, 0xdd, RZ ;  /* 0x000000dd1c047824 */ /* 0x040fe400078e02ff */
[----:B------:R1:W-:Y:S01]  /*98750*/  STS.128 [R0+0x300], R8 ;  /* 0x0003000800007388 */ /* 0x0003e20000000c00 */
[----:B0-----:R-:W-:Y:S02]  /*98760*/  LEA.HI.X.SX32 R7, R23, R3, 0x1, P5 ;  /* 0x0000000317077211 */ /* 0x001fe400028f0eff */
[----:B------:R-:W-:Y:S01]  /*98770*/  IADD3 R22, P5, R19, R2, RZ ;  /* 0x0000000213167210 */ /* 0x000fe20007fbe0ff */
[----:B------:R-:W-:-:S03]  /*98780*/  IMAD R5, R28, 0x1bc, RZ ;  /* 0x000001bc1c057824 */ /* 0x000fc600078e02ff */
[----:B------:R-:W-:Y:S01]  /*98790*/  LEA.HI.X.SX32 R23, R4, R3, 0x1, P5 ;  /* 0x0000000304177211 */ /* 0x000fe200028f0eff */
[----:B-1----:R-:W4:Y:S04]  /*987a0*/  LDL.LU R8, [R1+0x3ac] ;  /* 0x0003ac0001087983 */ /* 0x002f280000300800 */
[----:B------:R0:W-:Y:S04]  /*987b0*/  STL.64 [R1+0x6d8], R6 ;  /* 0x0006d80601007387 */ /* 0x0001e80000100a00 */
[----:B0-----:R-:W4:Y:S04]  /*987c0*/  LDL.LU R6, [R1+0x3a4] ;  /* 0x0003a40001067983 */ /* 0x001f280000300800 */
[----:B------:R-:W4:Y:S04]  /*987d0*/  LDL.LU R9, [R1+0x368] ;  /* 0x0003680001097983 */ /* 0x000f280000300800 */
[----:B------:R-:W4:Y:S04]  /*987e0*/  LDL.LU R10, [R1+0x3bc] ;  /* 0x0003bc00010a7983 */ /* 0x000f280000300800 */
[----:B------:R-:W4:Y:S04]  /*987f0*/  LDL.LU R25, [R1+0x3b4] ;  /* 0x0003b40001197983 */ /* 0x000f280000300800 */
[----:B------:R0:W-:Y:S01]  /*98800*/  STL.64 [R1+0x2b80], R18 ;  /* 0x002b801201007387 */ /* 0x0001e20000100a00 */
[----:B------:R-:W-:Y:S01]  /*98810*/  F2FP.BF16.PACK_AB R13, R13, R14 ;  /* 0x0000000e0d0d723e */ /* 0x000fe200000010ff */
[----:B------:R-:W-:Y:S01]  /*98820*/  IMAD R7, R28, 0x1be, RZ ;  /* 0x000001be1c077824 */ /* 0x000fe200078e02ff */
[----:B------:R-:W-:Y:S01]  /*98830*/  F2FP.BF16.PACK_AB R14, R15, R27 ;  /* 0x0000001b0f0e723e */ /* 0x000fe200000010ff */
[----:B0-----:R-:W4:Y:S04]  /*98840*/  LDL.LU R18, [R1+0x37c] ;  /* 0x00037c0001127983 */ /* 0x001f280000300800 */
[----:B------:R-:W4:Y:S04]  /*98850*/  LDL.LU R11, [R1+0x378] ;  /* 0x00037800010b7983 */ /* 0x000f280000300800 */
[----:B------:R0:W-:Y:S01]  /*98860*/  STL.64 [R1+0x6d0], R22 ;  /* 0x0006d01601007387 */ /* 0x0001e20000100a00 */
[----:B---3--:R-:W-:-:S03]  /*98870*/  F2FP.BF16.PACK_AB R15, R24, R16 ;  /* 0x00000010180f723e */ /* 0x008fc600000010ff */
[----:B------:R-:W3:Y:S04]  /*98880*/  LDL.LU R27, [R1+0x6f0] ;  /* 0x0006f000011b7983 */ /* 0x000ee80000300800 */
[----:B------:R-:W3:Y:S01]  /*98890*/  LDL.LU R24, [R1+0x6ec] ;  /* 0x0006ec0001187983 */ /* 0x000ee20000300800 */
[----:B0-----:R-:W-:Y:S01]  /*988a0*/  IADD3 R22, P5, R5, R2, RZ ;  /* 0x0000000205167210 */ /* 0x001fe20007fbe0ff */
[----:B------:R-:W-:Y:S02]  /*988b0*/  IMAD R5, R28, 0xdf, RZ ;  /* 0x000000df1c057824 */ /* 0x000fe400078e02ff */
[----:B------:R-:W-:Y:S01]  /*988c0*/  STS.128 [R0+0x380], R12 ;  /* 0x0003800c00007388 */ /* 0x000fe20000000c00 */
[----:B--2---:R-:W-:-:S05]  /*988d0*/  LEA.HI.X.SX32 R23, R21, R3, 0x1, P5 ;  /* 0x0000000315177211 */ /* 0x004fca00028f0eff */
[----:B------:R0:W-:Y:S01]  /*988e0*/  STL.64 [R1+0x6c8], R22 ;  /* 0x0006c81601007387 */ /* 0x0001e20000100a00 */
[----:B----4-:R-:W-:Y:S02]  /*988f0*/  F2FP.BF16.PACK_AB R4, R26, R17 ;  /* 0x000000111a04723e */ /* 0x010fe400000010ff */
[----:B0-----:R-:W-:Y:S02]  /*98900*/  IADD3 R22, P5, R7, R2, RZ ;  /* 0x0000000207167210 */ /* 0x001fe40007fbe0ff */
[----:B------:R-:W2:Y:S02]  /*98910*/  LDL.LU R7, [R1+0x388] ;  /* 0x0003880001077983 */ /* 0x000ea40000300800 */
[----:B------:R-:W-:Y:S02]  /*98920*/  LEA.HI.X.SX32 R23, R5, R3, 0x1, P5 ;  /* 0x0000000305177211 */ /* 0x000fe400028f0eff */
[----:B------:R-:W4:Y:S04]  /*98930*/  LDL.LU R15, [R1+0x36c] ;  /* 0x00036c00010f7983 */ /* 0x000f280000300800 */
[----:B------:R-:W2:Y:S04]  /*98940*/  LDL.LU R13, [R1+0x38c] ;  /* 0x00038c00010d7983 */ /* 0x000ea80000300800 */
[----:B------:R-:W2:Y:S04]  /*98950*/  LDL.LU R19, [R1+0x6f8] ;  /* 0x0006f80001137983 */ /* 0x000ea80000300800 */
[----:B------:R-:W2:Y:S04]  /*98960*/  LDL.LU R26, [R1+0x6f4] ;  /* 0x0006f400011a7983 */ /* 0x000ea80000300800 */
[----:B------:R0:W-:Y:S04]  /*98970*/  STL.64 [R1+0x6c0], R22 ;  /* 0x0006c01601007387 */ /* 0x0001e80000100a00 */
[----:B0-----:R-:W2:Y:S01]  /*98980*/  LDL.LU.64 R22, [R1+0x2be8] ;  /* 0x002be80001167983 */ /* 0x001ea20000300a00 */
[----:B------:R-:W-:-:S02]  /*98990*/  IMAD R16, R28, 0x1c0, RZ ;  /* 0x000001c01c107824 */ /* 0x000fc400078e02ff */
[----:B------:R-:W-:-:S03]  /*989a0*/  IMAD R14, R28, 0xe0, RZ ;  /* 0x000000e01c0e7824 */ /* 0x000fc600078e02ff */
[----:B------:R-:W-:Y:S01]  /*989b0*/  IADD3 R16, P5, R16, R2, RZ ;  /* 0x0000000210107210 */ /* 0x000fe20007fbe0ff */
[----:B------:R-:W-:-:S03]  /*989c0*/  IMAD R21, R28, 0x1c2, RZ ;  /* 0x000001c21c157824 */ /* 0x000fc600078e02ff */
[----:B------:R-:W-:Y:S02]  /*989d0*/  LEA.HI.X.SX32 R17, R14, R3, 0x1, P5 ;  /* 0x000000030e117211 */ /* 0x000fe400028f0eff */
[----:B------:R-:W-:Y:S01]  /*989e0*/  F2FP.BF16.PACK_AB R8, R8, R6 ;  /* 0x000000060808723e */ /* 0x000fe200000010ff */
[C---:B------:R-:W-:Y:S02]  /*989f0*/  IMAD R6, R28.reuse, 0xe1, RZ ;  /* 0x000000e11c067824 */ /* 0x040fe400078e02ff */
[----:B------:R0:W-:Y:S01]  /*98a00*/  STL.64 [R1+0x698], R16 ;  /* 0x0006981001007387 */ /* 0x0001e20000100a00 */
[----:B------:R-:W-:-:S03]  /*98a10*/  IMAD R12, R28, 0x1c4, RZ ;  /* 0x000001c41c0c7824 */ /* 0x000fc600078e02ff */
[----:B------:R-:W-:Y:S04]  /*98a20*/  STL.64 [R1+0x2b98], R20 ;  /* 0x002b981401007387 */ /* 0x000fe80000100a00 */
[----:B------:R-:W3:Y:S01]  /*98a30*/  LDL.LU R14, [R1+0x744] ;  /* 0x00074400010e7983 */ /* 0x000ee20000300800 */
[----:B0-----:R-:W-:-:S04]  /*98a40*/  IADD3 R16, P5, R21, R2, RZ ;  /* 0x0000000215107210 */ /* 0x001fc80007fbe0ff */
[----:B------:R-:W-:Y:S02]  /*98a50*/  LEA.HI.X.SX32 R17, R6, R3, 0x1, P5 ;  /* 0x0000000306117211 */ /* 0x000fe400028f0eff */
[----:B------:R-:W-:Y:S01]  /*98a60*/  F2FP.BF16.PACK_AB R6, R18, R11 ;  /* 0x0000000b1206723e */ /* 0x000fe200000010ff */
[----:B------:R-:W-:Y:S01]  /*98a70*/  IMAD R11, R28, 0xe3, RZ ;  /* 0x000000e31c0b7824 */ /* 0x000fe200078e02ff */
[----:B----4-:R-:W-:Y:S02]  /*98a80*/  F2FP.BF16.PACK_AB R5, R15, R9 ;  /* 0x000000090f05723e */ /* 0x010fe400000010ff */
[----:B------:R-:W-:Y:S02]  /*98a90*/  F2FP.BF16.PACK_AB R9, R10, R25 ;  /* 0x000000190a09723e */ /* 0x000fe400000010ff */
[----:B------:R-:W4:Y:S04]  /*98aa0*/  LDL.LU R25, [R1+0x740] ;  /* 0x0007400001197983 */ /* 0x000f280000300800 */
[----:B------:R0:W-:Y:S01]  /*98ab0*/  STL.64 [R1+0x690], R16 ;  /* 0x0006901001007387 */ /* 0x0001e20000100a00 */
[----:B------:R-:W-:Y:S01]  /*98ac0*/  IMAD R10, R28, 0x1c6, RZ ;  /* 0x000001c61c0a7824 */ /* 0x000fe200078e02ff */
[----:B0-----:R-:W-:-:S04]  /*98ad0*/  IADD3 R16, P5, R12, R2, RZ ;  /* 0x000000020c107210 */ /* 0x001fc80007fbe0ff */
[----:B--2---:R-:W-:-:S05]  /*98ae0*/  LEA.HI.X.SX32 R17, R22, R3, 0x1, P5 ;  /* 0x0000000316117211 */ /* 0x004fca00028f0eff */
[----:B------:R0:W-:Y:S01]  /*98af0*/  STL.64 [R1+0x688], R16 ;  /* 0x0006881001007387 */ /* 0x0001e20000100a00 */
[----:B------:R-:W-:-:S03]  /*98b00*/  IMAD R12, R28, 0x1c8, RZ ;  /* 0x000001c81c0c7824 */ /* 0x000fc600078e02ff */
[----:B------:R-:W2:Y:S01]  /*98b10*/  LDL.LU R15, [R1+0x74c] ;  /* 0x00074c00010f7983 */ /* 0x000ea20000300800 */
[----:B------:R-:W-:-:S03]  /*98b20*/  F2FP.BF16.PACK_AB R7, R13, R7 ;  /* 0x000000070d07723e */ /* 0x000fc600000010ff */
[----:B------:R-:W2:Y:S01]  /*98b30*/  LDL.LU R18, [R1+0x748] ;  /* 0x0007480001127983 */ /* 0x000ea20000300800 */
[----:B0-----:R-:W-:Y:S02]  /*98b40*/  IADD3 R16, P5, R10, R2, RZ ;  /* 0x000000020a107210 */ /* 0x001fe40007fbe0ff */
[----:B---3--:R-:W-:Y:S02]  /*98b50*/  F2FP.BF16.PACK_AB R10, R27, R24 ;  /* 0x000000181b0a723e */ /* 0x008fe400000010ff */
[----:B------:R-:W-:Y:S01]  /*98b60*/  LEA.HI.X.SX32 R17, R11, R3, 0x1, P5 ;  /* 0x000000030b117211 */ /* 0x000fe200028f0eff */
[----:B------:R-:W3:Y:S01]  /*98b70*/  LDL.LU R27, [R1+0xe40] ;  /* 0x000e4000011b7983 */ /* 0x000ee20000300800 */
[----:B------:R-:W-:-:S03]  /*98b80*/  IMAD R13, R28, 0xe4, RZ ;  /* 0x000000e41c0d7824 */ /* 0x000fc600078e02ff */
[----:B------:R-:W3:Y:S04]  /*98b90*/  LDL.LU R24, [R1+0xd5c] ;  /* 0x000d5c0001187983 */ /* 0x000ee80000300800 */
        /* <DEDUP_REMOVED lines=8> */
[C---:B------:R-:W-:Y:S02]  /*98c20*/  IMAD R22, R28.reuse, 0x1ca, RZ ;  /* 0x000001ca1c167824 */ /* 0x040fe400078e02ff */
[C---:B------:R-:W-:Y:S01]  /*98c30*/  IMAD R12, R28.reuse, 0xe5, RZ ;  /* 0x000000e51c0c7824 */ /* 0x040fe200078e02ff */
[----:B------:R0:W-:Y:S01]  /*98c40*/  STS.128 [R0+0x400], R4 ;  /* 0x0004000400007388 */ /* 0x0001e20000000c00 */
[----:B------:R-:W-:Y:S01]  /*98c50*/  IMAD R20, R28, 0x1cc, RZ ;  /* 0x000001cc1c147824 */ /* 0x000fe200078e02ff */
[----:B------:R-:W-:Y:S01]  /*98c60*/  IADD3 R16, P5, R22, R2, RZ ;  /* 0x0000000216107210 */ /* 0x000fe20007fbe0ff */
[----:B------:R-:W-:-:S04]  /*98c70*/  IMAD R13, R28, 0x1ce, RZ ;  /* 0x000001ce1c0d7824 */ /* 0x000fc800078e02ff */
[----:B------:R1:W-:Y:S01]  /*98c80*/  STL [R1+0x670], R16 ;  /* 0x0006701001007387 */ /* 0x0003e20000100800 */
[----:B0-----:R-:W-:-:S03]  /*98c90*/  MOV R6, R16 ;  /* 0x0000001000067202 */ /* 0x001fc60000000f00 */
[----:B------:R0:W-:Y:S01]  /*98ca0*/  STS.128 [R0+0x480], R8 ;  /* 0x0004800800007388 */ /* 0x0001e20000000c00 */
[----:B------:R-:W-:Y:S02]  /*98cb0*/  IMAD R4, R28, 0xe7, RZ ;  /* 0x000000e71c047824 */ /* 0x000fe400078e02ff */
[----:B--2---:R-:W-:Y:S01]  /*98cc0*/  IMAD.MOV.U32 R7, RZ, RZ, R17 ;  /* 0x000000ffff077224 */ /* 0x004fe200078e0011 */
[----:B------:R-:W-:Y:S01]  /*98cd0*/  LEA.HI.X.SX32 R7, R12, R3, 0x1, P5 ;  /* 0x000000030c077211 */ /* 0x000fe200028f0eff */
[----:B-1----:R-:W2:Y:S01]  /*98ce0*/  LDL.LU.64 R16, [R1+0x2bd8] ;  /* 0x002bd80001107983 */ /* 0x002ea20000300a00 */
[----:B------:R-:W-:-:S03]  /*98cf0*/  IADD3 R6, P5, R20, R2, RZ ;  /* 0x0000000214067210 */ /* 0x000fc60007fbe0ff */
[----:B------:R-:W2:Y:S04]  /*98d00*/  LDL.LU R21, [R1+0x135c] ;  /* 0x00135c0001157983 */ /* 0x000ea80000300800 */
[----:B------:R1:W-:Y:S04]  /*98d10*/  STL [R1+0x674], R7 ;  /* 0x0006740701007387 */ /* 0x0003e80000100800 */
[----:B0-----:R-:W2:Y:S04]  /*98d20*/  LDL.LU R8, [R1+0x1368] ;  /* 0x0013680001087983 */ /* 0x001ea80000300800 */
[----:B------:R-:W2:Y:S01]  /*98d30*/  LDL.LU R11, [R1+0x1364] ;  /* 0x00136400010b7983 */ /* 0x000ea20000300800 */
[----:B-1----:R-:W-:-:S03]  /*98d40*/  LEA.HI.X.SX32 R7, R23, R3, 0x1, P5 ;  /* 0x0000000317077211 */ /* 0x002fc600028f0eff */
[----:B------:R0:W-:Y:S01]  /*98d50*/  STL [R1+0x2bd0], R22 ;  /* 0x002bd01601007387 */ /* 0x0001e20000100800 */
[----:B----4-:R-:W-:-:S03]  /*98d60*/  F2FP.BF16.PACK_AB R12, R14, R25 ;  /* 0x000000190e0c723e */ /* 0x010fc600000010ff */
[----:B------:R1:W-:Y:S01]  /*98d70*/  STL.64 [R1+0x638], R6 ;  /* 0x0006380601007387 */ /* 0x0003e20000100a00 */
[----:B0-----:R-:W-:-:S03]  /*98d80*/  IADD3 R22, P5, R13, R2, RZ ;  /* 0x000000020d167210 */ /* 0x001fc60007fbe0ff */
[----:B-1----:R-:W4:Y:S01]  /*98d90*/  LDL.LU R6, [R1+0x1370] ;  /* 0x0013700001067983 */ /* 0x002f220000300800 */
[----:B------:R-:W-:-:S03]  /*98da0*/  LEA.HI.X.SX32 R23, R4, R3, 0x1, P5 ;  /* 0x0000000304177211 */ /* 0x000fc600028f0eff */
[----:B------:R-:W4:Y:S04]  /*98db0*/  LDL.LU R7, [R1+0x136c] ;  /* 0x00136c0001077983 */ /* 0x000f280000300800 */
[----:B------:R-:W4:Y:S04]  /*98dc0*/  LDL.LU R20, [R1+0x1378] ;  /* 0x0013780001147983 */ /* 0x000f280000300800 */
[----:B------:R-:W4:Y:S04]  /*98dd0*/  LDL.LU R25, [R1+0x1374] ;  /* 0x0013740001197983 */ /* 0x000f280000300800 */
[----:B------:R-:W4:Y:S01]  /*98de0*/  LDL.LU R4, [R1+0x1360] ;  /* 0x0013600001047983 */ /* 0x000f220000300800 */
[C---:B------:R-:W-:Y:S01]  /*98df0*/  IMAD R5, R28.reuse, 0x1d0, RZ ;  /* 0x000001d01c057824 */ /* 0x040fe200078e02ff */
[----:B---3--:R-:W-:Y:S01]  /*98e00*/  F2FP.BF16.PACK_AB R14, R27, R24 ;  /* 0x000000181b0e723e */ /* 0x008fe200000010ff */
[C---:B------:R-:W-:Y:S01]  /*98e10*/  IMAD R27, R28.reuse, 0xe8, RZ ;  /* 0x000000e81c1b7824 */ /* 0x040fe200078e02ff */
[----:B------:R0:W-:Y:S01]  /*98e20*/  STL.64 [R1+0x630], R22 ;  /* 0x0006301601007387 */ /* 0x0001e20000100a00 */
[----:B------:R-:W-:Y:S01]  /*98e30*/  IMAD R9, R28, 0x1d2, RZ ;  /* 0x000001d21c097824 */ /* 0x000fe200078e02ff */
[----:B------:R-:W-:-:S02]  /*98e40*/  F2FP.BF16.PACK_AB R13, R15, R18 ;  /* 0x000000120f0d723e */ /* 0x000fc400000010ff */
[----:B------:R-:W3:Y:S01]  /*98e50*/  LDL.LU R18, [R1+0x1380] ;  /* 0x0013800001127983 */ /* 0x000ee20000300800 */
[----:B0-----:R-:W-:-:S03]  /*98e60*/  IADD3 R22, P5, R5, R2, RZ ;  /* 0x0000000205167210 */ /* 0x001fc60007fbe0ff */
[----:B------:R-:W3:Y:S01]  /*98e70*/  LDL.LU R24, [R1+0x137c] ;  /* 0x00137c0001187983 */ /* 0x000ee20000300800 */
[----:B------:R-:W-:Y:S01]  /*98e80*/  LEA.HI.X.SX32 R23, R27, R3, 0x1, P5 ;  /* 0x000000031b177211 */ /* 0x000fe200028f0eff */
[C---:B------:R-:W-:Y:S01]  /*98e90*/  IMAD R5, R28.reuse, 0xe9, RZ ;  /* 0x000000e91c057824 */ /* 0x040fe200078e02ff */
[----:B------:R-:W-:Y:S01]  /*98ea0*/  F2FP.BF16.PACK_AB R15, R19, R26 ;  /* 0x0000001a130f723e */ /* 0x000fe200000010ff */
[----:B------:R-:W-:Y:S02]  /*98eb0*/  IMAD R19, R28, 0x1d4, RZ ;  /* 0x000001d41c137824 */ /* 0x000fe400078e02ff */
[----:B------:R0:W-:Y:S04]  /*98ec0*/  STL.64 [R1+0x628], R22 ;  /* 0x0006281601007387 */ /* 0x0001e80000100a00 */
[----:B------:R1:W-:Y:S01]  /*98ed0*/  STS.128 [R0+0x500], R12 ;  /* 0x0005000c00007388 */ /* 0x0003e20000000c00 */
[----:B0-----:R-:W-:-:S03]  /*98ee0*/  IADD3 R22, P5, R9, R2, RZ ;  /* 0x0000000209167210 */ /* 0x001fc60007fbe0ff */
[----:B------:R-:W3:Y:S01]  /*98ef0*/  LDL.LU R9, [R1+0x1388] ;  /* 0x0013880001097983 */ /* 0x000ee20000300800 */
[----:B------:R-:W-:-:S03]  /*98f00*/  LEA.HI.X.SX32 R23, R5, R3, 0x1, P5 ;  /* 0x0000000305177211 */ /* 0x000fc600028f0eff */
[----:B------:R-:W3:Y:S01]  /*98f10*/  LDL.LU R10, [R1+0x1384] ;  /* 0x00138400010a7983 */ /* 0x000ee20000300800 */
[----:B-1----:R-:W-:Y:S01]  /*98f20*/  IMAD R12, R28, 0x1d6, RZ ;  /* 0x000001d61c0c7824 */ /* 0x002fe200078e02ff */
[----:B------:R-:W-:Y:S02]  /*98f30*/  IADD3 R14, P5, R19, R2, RZ ;  /* 0x00000002130e7210 */ /* 0x000fe40007fbe0ff */
[----:B------:R-:W3:Y:S04]  /*98f40*/  LDL.LU R26, [R1+0x1390] ;  /* 0x00139000011a7983 */ /* 0x000ee80000300800 */
[----:B------:R-:W3:Y:S04]  /*98f50*/  LDL.LU R27, [R1+0x138c] ;  /* 0x00138c00011b7983 */ /* 0x000ee80000300800 */
[----:B------:R0:W-:Y:S04]  /*98f60*/  STL.64 [R1+0x620], R22 ;  /* 0x0006201601007387 */ /* 0x0001e80000100a00 */
[----:B0-----:R-:W3:Y:S01]  /*98f70*/  LDL.LU R22, [R1+0x2bd0] ;  /* 0x002bd00001167983 */ /* 0x001ee20000300800 */
[----:B--2---:R-:W-:-:S02]  /*98f80*/  LEA.HI.X.SX32 R15, R16, R3, 0x1, P5 ;  /* 0x00000003100f7211 */ /* 0x004fc400028f0eff */
[----:B------:R-:W-:Y:S02]  /*98f90*/  IADD3 R12, P5, R12, R2, RZ ;  /* 0x000000020c0c7210 */ /* 0x000fe40007fbe0ff */
[----:B------:R-:W-:Y:S01]  /*98fa0*/  F2FP.BF16.PACK_AB R5, R8, R11 ;  /* 0x0000000b0805723e */ /* 0x000fe200000010ff */
[----:B------:R-:W-:-:S05]  /*98fb0*/  IMAD R8, R28, 0xeb, RZ ;  /* 0x000000eb1c087824 */ /* 0x000fca00078e02ff */
[----:B------:R-:W-:Y:S02]  /*98fc0*/  LEA.HI.X.SX32 R13, R8, R3, 0x1, P5 ;  /* 0x00000003080d7211 */ /* 0x000fe400028f0eff */
[----:B----4-:R-:W-:Y:S02]  /*98fd0*/  F2FP.BF16.PACK_AB R4, R4, R21 ;  /* 0x000000150404723e */ /* 0x010fe400000010ff */
[----:B------:R-:W2:Y:S04]  /*98fe0*/  LDL.LU R21, [R1+0x1398] ;  /* 0x0013980001157983 */ /* 0x000ea80000300800 */
[----:B------:R-:W2:Y:S04]  /*98ff0*/  LDL.LU R19, [R1+0x1394] ;  /* 0x0013940001137983 */ /* 0x000ea80000300800 */
[----:B------:R-:W-:Y:S04]  /*99000*/  STL.64 [R1+0x2bc0], R4 ;  /* 0x002bc00401007387 */ /* 0x000fe80000100a00 */
[----:B------:R0:W-:Y:S04]  /*99010*/  STL.64 [R1+0x5f8], R14 ;  /* 0x0005f80e01007387 */ /* 0x0001e80000100a00 */
[----:B------:R-:W4:Y:S04]  /*99020*/  LDL.LU R16, [R1+0x13ac] ;  /* 0x0013ac0001107983 */ /* 0x000f280000300800 */
[----:B0-----:R-:W4:Y:S04]  /*99030*/  LDL.LU R14, [R1+0x13a8] ;  /* 0x0013a800010e7983 */ /* 0x001f280000300800 */
[----:B------:R0:W-:Y:S04]  /*99040*/  STL.64 [R1+0x5f0], R12 ;  /* 0x0005f00c01007387 */ /* 0x0001e80000100a00 */
[----:B------:R-:W2:Y:S04]  /*99050*/  LDL.LU R15, [R1+0x13b4] ;  /* 0x0013b400010f7983 */ /* 0x000ea80000300800 */
[----:B------:R-:W2:Y:S01]  /*99060*/  LDL.LU R23, [R1+0x13b0] ;  /* 0x0013b00001177983 */ /* 0x000ea20000300800 */
[----:B------:R-:W-:Y:S01]  /*99070*/  IMAD R11, R28, 0x1d8, RZ ;  /* 0x000001d81c0b7824 */ /* 0x000fe200078e02ff */
[----:B------:R-:W-:-:S02]  /*99080*/  F2FP.BF16.PACK_AB R6, R6, R7 ;  /* 0x000000070606723e */ /* 0x000fc400000010ff */
[----:B------:R-:W-:Y:S01]  /*99090*/  F2FP.BF16.PACK_AB R7, R20, R25 ;  /* 0x000000191407723e */ /* 0x000fe200000010ff */
[C---:B------:R-:W-:Y:S01]  /*990a0*/  IMAD R25, R28.reuse, 0xec, RZ ;  /* 0x000000ec1c197824 */ /* 0x040fe200078e02ff */
[----:B0-----:R-:W-:Y:S01]  /*990b0*/  IADD3 R12, P5, R11, R2, RZ ;  /* 0x000000020b0c7210 */ /* 0x001fe20007fbe0ff */
[----:B------:R-:W-:Y:S01]  /*990c0*/  IMAD R5, R28, 0x1da, RZ ;  /* 0x000001da1c057824 */ /* 0x000fe200078e02ff */
[----:B---3--:R-:W-:Y:S01]  /*990d0*/  F2FP.BF16.PACK_AB R8, R18, R24 ;  /* 0x000000181208723e */ /* 0x008fe200000010ff */
[----:B------:R-:W-:Y:S01]  /*990e0*/  IMAD R11, R28, 0xed, RZ ;  /* 0x000000ed1c0b7824 */ /* 0x000fe200078e02ff */
[----:B------:R-:W-:Y:S02]  /*990f0*/  LEA.HI.X.SX32 R13, R25, R3, 0x1, P5 ;  /* 0x00000003190d7211 */ /* 0x000fe400028f0eff */
[----:B------:R-:W-:Y:S02]  /*99100*/  IADD3 R24, P5, R5, R2, RZ ;  /* 0x0000000205187210 */ /* 0x000fe40007fbe0ff */
[----:B------:R-:W-:-:S02]  /*99110*/  F2FP.BF16.PACK_AB R9, R9, R10 ;  /* 0x0000000a0909723e */ /* 0x000fc400000010ff */
[----:B------:R-:W-:Y:S02]  /*99120*/  LEA.HI.X.SX32 R25, R11, R3, 0x1, P5 ;  /* 0x000000030b197211 */ /* 0x000fe400028f0eff */
[----:B------:R-:W-:Y:S01]  /*99130*/  F2FP.BF16.PACK_AB R10, R26, R27 ;  /* 0x0000001b1a0a723e */ /* 0x000fe200000010ff */
[----:B--2---:R-:W-:Y:S04]  /*99140*/  STL.64 [R1+0x2bb8], R22 ;  /* 0x002bb81601007387 */ /* 0x004fe80000100a00 */
[----:B------:R-:W-:Y:S04]  /*99150*/  STL.64 [R1+0x5e8], R12 ;  /* 0x0005e80c01007387 */ /* 0x000fe80000100a00 */
[----:B------:R-:W2:Y:S04]  /*99160*/  LDL.LU R20, [R1+0x13bc] ;  /* 0x0013bc0001147983 */ /* 0x000ea80000300800 */
[----:B------:R-:W2:Y:S04]  /*99170*/  LDL.LU R18, [R1+0x13b8] ;  /* 0x0013b80001127983 */ /* 0x000ea80000300800 */
[----:B------:R-:W3:Y:S04]  /*99180*/  LDL.LU R26, [R1+0x13c4] ;  /* 0x0013c400011a7983 */ /* 0x000ee80000300800 */
[----:B------:R-:W3:Y:S04]  /*99190*/  LDL.LU R27, [R1+0x13c0] ;  /* 0x0013c000011b7983 */ /* 0x000ee80000300800 */
[----:B------:R0:W-:Y:S04]  /*991a0*/  STL.64 [R1+0x5e0], R24 ;  /* 0x0005e01801007387 */ /* 0x0001e80000100a00 */
[----:B0-----:R-:W2:Y:S01]  /*991b0*/  LDL.LU.64 R24, [R1+0x2bc8] ;  /* 0x002bc80001187983 */ /* 0x001ea20000300a00 */
[----:B------:R-:W-:-:S05]  /*991c0*/  IMAD R4, R28, 0x1dc, RZ ;  /* 0x000001dc1c047824 */ /* 0x000fca00078e02ff */
[----:B------:R-:W-:-:S04]  /*991d0*/  IADD3 R4, P5, R4, R2, RZ ;  /* 0x0000000204047210 */ /* 0x000fc80007fbe0ff */
[----:B--2---:R-:W-:-:S05]  /*991e0*/  LEA.HI.X.SX32 R5, R24, R3, 0x1, P5 ;  /* 0x0000000318057211 */ /* 0x004fca00028f0eff */
[----:B------:R0:W-:Y:S04]  /*991f0*/  STL.64 [R1+0x5d8], R4 ;  /* 0x0005d80401007387 */ /* 0x0001e80000100a00 */
[----:B0-----:R-:W2:Y:S01]  /*99200*/  LDL.LU.64 R4, [R1+0x2bc0] ;  /* 0x002bc00001047983 */ /* 0x001ea20000300a00 */
[----:B------:R-:W-:Y:S01]  /*99210*/  IMAD R13, R28, 0x1de, RZ ;  /* 0x000001de1c0d7824 */ /* 0x000fe200078e02ff */
[----:B------:R-:W-:Y:S02]  /*99220*/  F2FP.BF16.PACK_AB R11, R21, R19 ;  /* 0x00000013150b723e */ /* 0x000fe400000010ff */
[----:B------:R-:W3:Y:S02]  /*99230*/  LDL.LU R21, [R1+0x1408] ;  /* 0x0014080001157983 */ /* 0x000ee40000300800 */
[----:B------:R-:W-:-:S02]  /*99240*/  IADD3 R22, P5, R13, R2, RZ ;  /* 0x000000020d167210 */ /* 0x000fc40007fbe0ff */
[----:B------:R-:W3:Y:S04]  /*99250*/  LDL.LU R19, [R1+0x1404] ;  /* 0x0014040001137983 */ /* 0x000ee80000300800 */
[----:B------:R-:W-:Y:S01]  /*99260*/  STL [R1+0x5d0], R22 ;  /* 0x0005d01601007387 */ /* 0x000fe20000100800 */
[C---:B------:R-:W-:Y:S02]  /*99270*/  IMAD R12, R28.reuse, 0xef, RZ ;  /* 0x000000ef1c0c7824 */ /* 0x040fe400078e02ff */
[----:B------:R-:W-:Y:S01]  /*99280*/  IMAD R24, R28, 0x1e0, RZ ;  /* 0x000001e01c187824 */ /* 0x000fe200078e02ff */
[----:B------:R-:W-:Y:S04]  /*99290*/  STS.128 [R0+0x600], R8 ;  /* 0x0006000800007388 */ /* 0x000fe80000000c00 */
[----:B--2---:R0:W-:Y:S02]  /*992a0*/  STS.128 [R0+0x580], R4 ;  /* 0x0005800400007388 */ /* 0x0041e40000000c00 */
[----:B0-----:R-:W-:-:S02]  /*992b0*/  MOV R6, R22 ;  /* 0x0000001600067202 */ /* 0x001fc40000000f00 */
[----:B------:R-:W-:Y:S02]  /*992c0*/  MOV R7, R23 ;  /* 0x0000001700077202 */ /* 0x000fe40000000f00 */
[----:B------:R-:W2:Y:S01]  /*992d0*/  LDL.LU.64 R22, [R1+0x2bb8] ;  /* 0x002bb80001167983 */ /* 0x000ea20000300a00 */
[-C--:B------:R-:W-:Y:S02]  /*992e0*/  LEA.HI.X.SX32 R7, R12, R3.reuse, 0x1, P5 ;  /* 0x000000030c077211 */ /* 0x080fe400028f0eff */
[----:B----4-:R-:W-:Y:S01]  /*992f0*/  F2FP.BF16.PACK_AB R12, R16, R14 ;  /* 0x0000000e100c723e */ /* 0x010fe200000010ff */
[----:B------:R-:W-:Y:S01]  /*99300*/  IMAD R14, R28, 0xf0, RZ ;  /* 0x000000f01c0e7824 */ /* 0x000fe200078e02ff */
[----:B------:R-:W-:Y:S01]  /*99310*/  IADD3 R10, P5, R24, R2, RZ ;  /* 0x00000002180a7210 */ /* 0x000fe20007fbe0ff */
[----:B------:R-:W-:Y:S01]  /*99320*/  IMAD R13, R28, 0x1e2, RZ ;  /* 0x000001e21c0d7824 */ /* 0x000fe200078e02ff */
[----:B------:R-:W4:Y:S02]  /*99330*/  LDL.LU R8, [R1+0x1468] ;  /* 0x0014680001087983 */ /* 0x000f240000300800 */
[----:B------:R-:W-:-:S02]  /*99340*/  LEA.HI.X.SX32 R11, R14, R3, 0x1, P5 ;  /* 0x000000030e0b7211 */ /* 0x000fc400028f0eff */
[----:B------:R-:W-:Y:S01]  /*99350*/  STL [R1+0x5d4], R7 ;  /* 0x0005d40701007387 */ /* 0x000fe20000100800 */
[----:B------:R-:W-:-:S03]  /*99360*/  IMAD R4, R28, 0xf1, RZ ;  /* 0x000000f11c047824 */ /* 0x000fc600078e02ff */
[----:B------:R-:W4:Y:S04]  /*99370*/  LDL.LU R6, [R1+0x1460] ;  /* 0x0014600001067983 */ /* 0x000f280000300800 */
[----:B------:R0:W-:Y:S01]  /*99380*/  STL.64 [R1+0x598], R10 ;  /* 0x0005980a01007387 */ /* 0x0001e20000100a00 */
[----:B------:R-:W-:-:S03]  /*99390*/  IMAD R5, R28, 0x1e4, RZ ;  /* 0x000001e41c057824 */ /* 0x000fc600078e02ff */
[----:B------:R-:W4:Y:S04]  /*993a0*/  LDL.LU R9, [R1+0x1420] ;  /* 0x0014200001097983 */ /* 0x000f280000300800 */
[----:B------:R-:W4:Y:S01]  /*993b0*/  LDL.LU R24, [R1+0x141c] ;  /* 0x00141c0001187983 */ /* 0x000f220000300800 */
[----:B0-----:R-:W-:-:S03]  /*993c0*/  IADD3 R10, P5, R13, R2, RZ ;  /* 0x000000020d0a7210 */ /* 0x001fc60007fbe0ff */
[----:B------:R-:W4:Y:S01]  /*993d0*/  LDL.LU R16, [R1+0x1474] ;  /* 0x0014740001107983 */ /* 0x000f220000300800 */
[----:B------:R-:W-:Y:S01]  /*993e0*/  LEA.HI.X.SX32 R11, R4, R3, 0x1, P5 ;  /* 0x00000003040b7211 */ /* 0x000fe200028f0eff */
[----:B------:R-:W-:Y:S01]  /*993f0*/  IMAD R7, R28, 0x1e6, RZ ;  /* 0x000001e61c077824 */ /* 0x000fe200078e02ff */
[----:B------:R-:W-:Y:S02]  /*99400*/  F2FP.BF16.PACK_AB R14, R20, R18 ;  /* 0x00000012140e723e */ /* 0x000fe400000010ff */
[----:B---3--:R-:W-:Y:S02]  /*99410*/  F2FP.BF16.PACK_AB R4, R21, R19 ;  /* 0x000000131504723e */ /* 0x008fe400000010ff */
[----:B--2---:R-:W-:Y:S02]  /*99420*/  F2FP.BF16.PACK_AB R13, R15, R23 ;  /* 0x000000170f0d723e */ /* 0x004fe400000010ff */
[----:B------:R-:W2:Y:S04]  /*99430*/  LDL.LU R23, [R1+0x1470] ;  /* 0x0014700001177983 */ /* 0x000ea80000300800 */
[----:B------:R0:W-:Y:S01]  /*99440*/  STL.64 [R1+0x590], R10 ;  /* 0x0005900a01007387 */ /* 0x0001e20000100a00 */
[----:B------:R-:W-:-:S02]  /*99450*/  F2FP.BF16.PACK_AB R15, R26, R27 ;  /* 0x0000001b1a0f723e */ /* 0x000fc400000010ff */
[----:B0-----:R-:W-:Y:S01]  /*99460*/  IADD3 R10, P5, R5, R2, RZ ;  /* 0x00000002050a7210 */ /* 0x001fe20007fbe0ff */
[----:B------:R-:W-:-:S03]  /*99470*/  IMAD R5, R28, 0xf3, RZ ;  /* 0x000000f31c057824 */ /* 0x000fc600078e02ff */
[-C--:B------:R-:W-:Y:S02]  /*99480*/  LEA.HI.X.SX32 R11, R17, R3.reuse, 0x1, P5 ;  /* 0x00000003110b7211 */ /* 0x080fe400028f0eff */
[----:B------:R-:W-:Y:S01]  /*99490*/  IADD3 R26, P5, R7, R2, RZ ;  /* 0x00000002071a7210 */ /* 0x000fe20007fbe0ff */
[----:B------:R-:W-:Y:S04]  /*994a0*/  STS.128 [R0+0x680], R12 ;  /* 0x0006800c00007388 */ /* 0x000fe80000000c00 */
[----:B------:R0:W-:Y:S01]  /*994b0*/  STL.64 [R1+0x588], R10 ;  /* 0x0005880a01007387 */ /* 0x0001e20000100a00 */
[----:B------:R-:W-:-:S03]  /*994c0*/  LEA.HI.X.SX32 R27, R5, R3, 0x1, P5 ;  /* 0x00000003051b7211 */ /* 0x000fc600028f0eff */
[----:B0-----:R-:W3:Y:S04]  /*994d0*/  LDL.LU R11, [R1+0x1430] ;  /* 0x00143000010b7983 */ /* 0x001ee80000300800 */
[----:B------:R-:W3:Y:S04]  /*994e0*/  LDL.LU R20, [R1+0x142c] ;  /* 0x00142c0001147983 */ /* 0x000ee80000300800 */
[----:B------:R-:W3:Y:S04]  /*994f0*/  LDL.LU R13, [R1+0x1488] ;  /* 0x00148800010d7983 */ /* 0x000ee80000300800 */
[----:B------:R-:W3:Y:S04]  /*99500*/  LDL.LU R10, [R1+0x1480] ;  /* 0x00148000010a7983 */ /* 0x000ee80000300800 */
[----:B------:R-:W3:Y:S04]  /*99510*/  LDL.LU R7, [R1+0x1440] ;  /* 0x0014400001077983 */ /* 0x000ee80000300800 */
[----:B------:R-:W3:Y:S04]  /*99520*/  LDL.LU R21, [R1+0x143c] ;  /* 0x00143c0001157983 */ /* 0x000ee80000300800 */
[----:B------:R0:W-:Y:S04]  /*99530*/  STL.64 [R1+0x580], R26 ;  /* 0x0005801a01007387 */ /* 0x0001e80000100a00 */
[----:B0-----:R-:W3:Y:S04]  /*99540*/  LDL.LU.64 R26, [R1+0x2bb0] ;  /* 0x002bb000011a7983 */ /* 0x001ee80000300a00 */
[----:B------:R-:W3:Y:S01]  /*99550*/  LDL.LU R12, [R1+0x1490] ;  /* 0x00149000010c7983 */ /* 0x000ee20000300800 */
[----:B------:R-:W-:-:S02]  /*99560*/  IMAD R18, R28, 0x1e8, RZ ;  /* 0x000001e81c127824 */ /* 0x000fc400078e02ff */
[----:B------:R-:W-:-:S03]  /*99570*/  IMAD R17, R28, 0xf4, RZ ;  /* 0x000000f41c117824 */ /* 0x000fc600078e02ff */
[----:B------:R-:W-:Y:S01]  /*99580*/  IADD3 R18, P5, R18, R2, RZ ;  /* 0x0000000212127210 */ /* 0x000fe20007fbe0ff */
[----:B------:R-:W-:-:S03]  /*99590*/  IMAD R14, R28, 0x1ea, RZ ;  /* 0x000001ea1c0e7824 */ /* 0x000fc600078e02ff */
[----:B------:R-:W-:Y:S02]  /*995a0*/  LEA.HI.X.SX32 R19, R17, R3, 0x1, P5 ;  /* 0x0000000311137211 */ /* 0x000fe400028f0eff */
[----:B----4-:R-:W-:Y:S01]  /*995b0*/  F2FP.BF16.PACK_AB R8, R8, R6 ;  /* 0x000000060808723e */ /* 0x010fe200000010ff */
[----:B------:R-:W-:Y:S01]  /*995c0*/  IMAD R6, R28, 0xf5, RZ ;  /* 0x000000f51c067824 */ /* 0x000fe200078e02ff */
[----:B------:R-:W-:Y:S02]  /*995d0*/  F2FP.BF16.PACK_AB R5, R9, R24 ;  /* 0x000000180905723e */ /* 0x000fe400000010ff */
[----:B--2---:R-:W-:Y:S01]  /*995e0*/  F2FP.BF16.PACK_AB R9, R16, R23 ;  /* 0x000000171009723e */ /* 0x004fe200000010ff */
[----:B---3--:R0:W-:Y:S04]  /*995f0*/  STL.64 [R1+0x2ba8], R12 ;  /* 0x002ba80c01007387 */ /* 0x0081e80000100a00 */
[----:B------:R1:W-:Y:S04]  /*99600*/  STL.64 [R1+0x558], R18 ;  /* 0x0005581201007387 */ /* 0x0003e80000100a00 */
[----:B------:R2:W-:Y:S01]  /*99610*/  STL.64 [R1+0x2ba0], R4 ;  /* 0x002ba00401007387 */ /* 0x0005e20000100a00 */
[----:B0-----:R-:W-:Y:S01]  /*99620*/  IMAD R12, R28, 0x1ec, RZ ;  /* 0x000001ec1c0c7824 */ /* 0x001fe200078e02ff */
[----:B-1----:R-:W-:-:S02]  /*99630*/  IADD3 R18, P5, R14, R2, RZ ;  /* 0x000000020e127210 */ /* 0x002fc40007fbe0ff */
[----:B------:R-:W3:Y:S02]  /*99640*/  LDL.LU R14, [R1+0x168] ;  /* 0x00016800010e7983 */ /* 0x000ee40000300800 */
[-C--:B------:R-:W-:Y:S02]  /*99650*/  LEA.HI.X.SX32 R19, R6, R3.reuse, 0x1, P5 ;  /* 0x0000000306137211 */ /* 0x080fe400028f0eff */
[----:B------:R-:W-:Y:S01]  /*99660*/  IADD3 R12, P5, R12, R2, RZ ;  /* 0x000000020c0c7210 */ /* 0x000fe20007fbe0ff */
[----:B------:R-:W3:Y:S04]  /*99670*/  LDL.LU R15, [R1+0x160] ;  /* 0x00016000010f7983 */ /* 0x000ee80000300800 */
[----:B------:R-:W4:Y:S01]  /*99680*/  LDL.LU R17, [R1+0x178] ;  /* 0x0001780001117983 */ /* 0x000f220000300800 */
[----:B------:R-:W-:-:S03]  /*99690*/  LEA.HI.X.SX32 R13, R26, R3, 0x1, P5 ;  /* 0x000000031a0d7211 */ /* 0x000fc600028f0eff */
[----:B------:R-:W4:Y:S04]  /*996a0*/  LDL.LU R24, [R1+0x170] ;  /* 0x0001700001187983 */ /* 0x000f280000300800 */
[----:B------:R-:W3:Y:S04]  /*996b0*/  LDL.LU R16, [R1+0x188] ;  /* 0x0001880001107983 */ /* 0x000ee80000300800 */
[----:B------:R-:W3:Y:S04]  /*996c0*/  LDL.LU R23, [R1+0x180] ;  /* 0x0001800001177983 */ /* 0x000ee80000300800 */
[----:B------:R0:W-:Y:S01]  /*996d0*/  STL.64 [R1+0x550], R18 ;  /* 0x0005501201007387 */ /* 0x0001e20000100a00 */
[----:B--2---:R-:W-:Y:S01]  /*996e0*/  IMAD R4, R28, 0x1ee, RZ ;  /* 0x000001ee1c047824 */ /* 0x004fe200078e02ff */
[----:B------:R-:W-:-:S02]  /*996f0*/  F2FP.BF16.PACK_AB R6, R11, R20 ;  /* 0x000000140b06723e */ /* 0x000fc400000010ff */
[----:B0-----:R-:W2:Y:S04]  /*99700*/  LDL.LU R18, [R1+0x198] ;  /* 0x0001980001127983 */ /* 0x001ea80000300800 */
[----:B------:R-:W2:Y:S04]  /*99710*/  LDL.LU R19, [R1+0x190] ;  /* 0x0001900001137983 */ /* 0x000ea80000300800 */
[----:B------:R0:W-:Y:S01]  /*99720*/  STL.64 [R1+0x548], R12 ;  /* 0x0005480c01007387 */ /* 0x0001e20000100a00 */
[----:B------:R-:W-:Y:S01]  /*99730*/  IMAD R11, R28, 0xf7, RZ ;  /* 0x000000f71c0b7824 */ /* 0x000fe200078e02ff */
[----:B------:R-:W-:-:S02]  /*99740*/  IADD3 R4, P5, R4, R2, RZ ;  /* 0x0000000204047210 */ /* 0x000fc40007fbe0ff */
[----:B0-----:R-:W2:Y:S04]  /*99750*/  LDL.LU.64 R12, [R1+0x2ba8] ;  /* 0x002ba800010c7983 */ /* 0x001ea80000300a00 */
[----:B------:R-:W3:Y:S01]  /*99760*/  LDL.LU R26, [R1+0x1498] ;  /* 0x00149800011a7983 */ /* 0x000ee20000300800 */
[----:B------:R-:W-:-:S05]  /*99770*/  LEA.HI.X.SX32 R5, R11, R3, 0x1, P5 ;  /* 0x000000030b057211 */ /* 0x000fca00028f0eff */
[----:B------:R0:W-:Y:S04]  /*99780*/  STL.64 [R1+0x540], R4 ;  /* 0x0005400401007387 */ /* 0x0001e80000100a00 */
[----:B0-----:R-:W4:Y:S01]  /*99790*/  LDL.LU.64 R4, [R1+0x2ba0] ;  /* 0x002ba00001047983 */ /* 0x001f220000300a00 */
[C---:B------:R-:W-:Y:S01]  /*997a0*/  IMAD R20, R28.reuse, 0x1f0, RZ ;  /* 0x000001f01c147824 */ /* 0x040fe200078e02ff */
[----:B------:R-:W-:Y:S01]  /*997b0*/  F2FP.BF16.PACK_AB R7, R7, R21 ;  /* 0x000000150707723e */ /* 0x000fe200000010ff */
[----:B------:R-:W-:-:S03]  /*997c0*/  IMAD R21, R28, 0xf8, RZ ;  /* 0x000000f81c157824 */ /* 0x000fc600078e02ff */
[----:B------:R-:W-:-:S04]  /*997d0*/  IADD3 R20, P5, R20, R2, RZ ;  /* 0x0000000214147210 */ /* 0x000fc80007fbe0ff */
[----:B------:R-:W-:-:S05]  /*997e0*/  LEA.HI.X.SX32 R21, R21, R3, 0x1, P5 ;  /* 0x0000000315157211 */ /* 0x000fca00028f0eff */
[----:B------:R0:W-:Y:S01]  /*997f0*/  STL.64 [R1+0x538], R20 ;  /* 0x0005381401007387 */ /* 0x0001e20000100a00 */
[----:B--2---:R-:W-:Y:S01]  /*99800*/  F2FP.BF16.PACK_AB R10, R13, R10 ;  /* 0x0000000a0d0a723e */ /* 0x004fe200000010ff */
[----:B------:R-:W-:Y:S01]  /*99810*/  IMAD R13, R28, 0x1f2, RZ ;  /* 0x000001f21c0d7824 */ /* 0x000fe200078e02ff */
[----:B---3--:R-:W-:Y:S01]  /*99820*/  F2FP.BF16.PACK_AB R11, R26, R12 ;  /* 0x0000000c1a0b723e */ /* 0x008fe200000010ff */
[----:B------:R-:W-:-:S03]  /*99830*/  IMAD R12, R28, 0xf9, RZ ;  /* 0x000000f91c0c7824 */ /* 0x000fc600078e02ff */
[----:B0-----:R-:W-:Y:S01]  /*99840*/  IADD3 R20, P5, R13, R2, RZ ;  /* 0x000000020d147210 */ /* 0x001fe20007fbe0ff */
[----:B------:R-:W-:Y:S01]  /*99850*/  IMAD R26, R28, 0x1f4, RZ ;  /* 0x000001f41c1a7824 */ /* 0x000fe200078e02ff */
[----:B------:R0:W-:Y:S02]  /*99860*/  STS.128 [R0+0x780], R8 ;  /* 0x0007800800007388 */ /* 0x0001e40000000c00 */
[----:B------:R-:W-:Y:S01]  /*99870*/  LEA.HI.X.SX32 R21, R12, R3, 0x1, P5 ;  /* 0x000000030c157211 */ /* 0x000fe200028f0eff */
[----:B------:R-:W-:-:S04]  /*99880*/  IMAD R13, R28, 0x1f6, RZ ;  /* 0x000001f61c0d7824 */ /* 0x000fc800078e02ff */
[----:B------:R1:W-:Y:S01]  /*99890*/  STL.64 [R1+0x530], R20 ;  /* 0x0005301401007387 */ /* 0x0003e20000100a00 */
[----:B0-----:R-:W-:-:S03]  /*998a0*/  IADD3 R10, P5, R26, R2, RZ ;  /* 0x000000021a0a7210 */ /* 0x001fc60007fbe0ff */
[----:B----4-:R0:W-:Y:S01]  /*998b0*/  STS.128 [R0+0x700], R4 ;  /* 0x0007000400007388 */ /* 0x0101e20000000c00 */
[----:B------:R-:W-:-:S03]  /*998c0*/  LEA.HI.X.SX32 R11, R25, R3, 0x1, P5 ;  /* 0x00000003190b7211 */ /* 0x000fc600028f0eff */
[----:B-1----:R-:W2:Y:S04]  /*998d0*/  LDL.LU.64 R20, [R1+0x2b98] ;  /* 0x002b980001147983 */ /* 0x002ea80000300a00 */
[----:B------:R1:W-:Y:S04]  /*998e0*/  STL.64 [R1+0x4f8], R10 ;  /* 0x0004f80a01007387 */ /* 0x0003e80000100a00 */
[----:B------:R-:W3:Y:S01]  /*998f0*/  S2R R12, SR_TID.X ;  /* 0x00000000000c7919 */ /* 0x000ee20000002100 */
[----:B0-----:R-:W-:Y:S01]  /*99900*/  IMAD R7, R28, 0xfb, RZ ;  /* 0x000000fb1c077824 */ /* 0x001fe200078e02ff */
[----:B-1----:R-:W-:-:S04]  /*99910*/  IADD3 R10, P5, R13, R2, RZ ;  /* 0x000000020d0a7210 */ /* 0x002fc80007fbe0ff */
[----:B------:R-:W-:Y:S02]  /*99920*/  LEA.HI.X.SX32 R11, R7, R3, 0x1, P5 ;  /* 0x00000003070b7211 */ /* 0x000fe400028f0eff */
[----:B------:R-:W-:Y:S02]  /*99930*/  F2FP.BF16.PACK_AB R7, R18, R19 ;  /* 0x000000131207723e */ /* 0x000fe400000010ff */
[----:B------:R-:W0:Y:S01]  /*99940*/  S2R R18, SR_TID.X ;  /* 0x0000000000127919 */ /* 0x000e220000002100 */
[----:B------:R-:W-:Y:S02]  /*99950*/  F2FP.BF16.PACK_AB R6, R16, R23 ;  /* 0x000000171006723e */ /* 0x000fe400000010ff */
[----:B---3--:R-:W-:-:S04]  /*99960*/  SHF.L.U32 R25, R12, 0xc, RZ ;  /* 0x0000000c0c197819 */ /* 0x008fc800000006ff */
[----:B------:R-:W-:Y:S02]  /*99970*/  LOP3.LUT R25, R25, 0x6000, RZ, 0xc0, !PT ;  /* 0x0000600019197812 */ /* 0x000fe400078ec0ff */
[----:B------:R-:W-:Y:S02]  /*99980*/  F2FP.BF16.PACK_AB R4, R14, R15 ;  /* 0x0000000f0e04723e */ /* 0x000fe400000010ff */
[----:B------:R-:W-:Y:S01]  /*99990*/  F2FP.BF16.PACK_AB R5, R17, R24 ;  /* 0x000000181105723e */ /* 0x000fe200000010ff */
[----:B------:R1:W-:Y:S01]  /*999a0*/  STL.64 [R1+0x4f0], R10 ;  /* 0x0004f00a01007387 */ /* 0x0003e20000100a00 */
[----:B0-----:R-:W-:-:S03]  /*999b0*/  LOP3.LUT R23, R18, 0x7f, RZ, 0xc0, !PT ;  /* 0x0000007f12177812 */ /* 0x001fc600078ec0ff */
[----:B------:R-:W-:Y:S01]  /*999c0*/  STL.64 [R1+0x2b90], R6 ;  /* 0x002b900601007387 */ /* 0x000fe20000100a00 */
[----:B------:R-:W-:-:S03]  /*999d0*/  LEA R25, R23, R25, 0x4 ;  /* 0x0000001917197211 */ /* 0x000fc600078e20ff */
[----:B------:R-:W-:Y:S04]  /*999e0*/  STL.64 [R1+0x2b88], R4 ;  /* 0x002b880401007387 */ /* 0x000fe80000100a00 */
[----:B------:R-:W-:Y:S06]  /*999f0*/  BAR.SYNC.DEFER_BLOCKING 0x0 ;  /* 0x0000000000007b1d */ /* 0x000fec0000010000 */
[----:B------:R-:W0:Y:S01]  /*99a00*/  LDS.128 R4, [R25] ;  /* 0x0000000019047984 */ /* 0x000e220000000c00 */
[----:B------:R-:W-:-:S02]  /*99a10*/  IMAD R8, R28, 0x1f8, RZ ;  /* 0x000001f81c087824 */ /* 0x000fc400078e02ff */
[----:B------:R-:W-:-:S03]  /*99a20*/  IMAD R19, R28, 0xfc, RZ ;  /* 0x000000fc1c137824 */ /* 0x000fc600078e02ff */
[----:B-1----:R-:W-:-:S04]  /*99a30*/  IADD3 R10, P5, R8, R2, RZ ;  /* 0x00000002080a7210 */ /* 0x002fc80007fbe0ff */
[----:B------:R-:W-:-:S05]  /*99a40*/  LEA.HI.X.SX32 R11, R19, R3, 0x1, P5 ;  /* 0x00000003130b7211 */ /* 0x000fca00028f0eff */
[----:B------:R-:W-:Y:S04]  /*99a50*/  STL.64 [R1+0x4e8], R10 ;  /* 0x0004e80a01007387 */ /* 0x000fe80000100a00 */
[----:B0-----:R-:W-:Y:S04]  /*99a60*/  STL.64 [R1+0x1c0], R4 ;  /* 0x0001c00401007387 */ /* 0x001fe80000100a00 */
[----:B------:R-:W-:Y:S04]  /*99a70*/  STL.64 [R1+0x1c8], R6 ;  /* 0x0001c80601007387 */ /* 0x000fe80000100a00 */
[----:B------:R-:W0:Y:S01]  /*99a80*/  LDS.128 R4, [R25+0x800] ;  /* 0x0008000019047984 */ /* 0x000e220000000c00 */
[----:B------:R-:W-:-:S05]  /*99a90*/  IMAD R9, R28, 0x1fa, RZ ;  /* 0x000001fa1c097824 */ /* 0x000fca00078e02ff */
[----:B------:R-:W-:Y:S02]  /*99aa0*/  IADD3 R18, P5, R9, R2, RZ ;  /* 0x0000000209127210 */ /* 0x000fe40007fbe0ff */
[----:B------:R-:W3:Y:S04]  /*99ab0*/  LDL.LU R9, [R1+0x304] ;  /* 0x0003040001097983 */ /* 0x000ee80000300800 */
[----:B------:R-:W3:Y:S04]  /*99ac0*/  LDL.LU R17, [R1+0x300] ;  /* 0x0003000001117983 */ /* 0x000ee80000300800 */
[----:B0-----:R-:W-:Y:S04]  /*99ad0*/  STL.64 [R1+0x1b0], R4 ;  /* 0x0001b00401007387 */ /* 0x001fe80000100a00 */
[----:B------:R-:W-:Y:S04]  /*99ae0*/  STL.64 [R1+0x1b8], R6 ;  /* 0x0001b80601007387 */ /* 0x000fe80000100a00 */
[----:B------:R-:W0:Y:S01]  /*99af0*/  LDS.128 R4, [R25+0x1000] ;  /* 0x0010000019047984 */ /* 0x000e220000000c00 */
[C---:B------:R-:W-:Y:S01]  /*99b00*/  IMAD.SHL.U32 R24, R12.reuse, 0x1000, RZ ;  /* 0x000010000c187824 */ /* 0x040fe200078e00ff */
[----:B------:R-:W-:-:S04]  /*99b10*/  LOP3.LUT R26, R12, 0x7f, RZ, 0xc0, !PT ;  /* 0x0000007f0c1a7812 */ /* 0x000fc800078ec0ff */
[----:B------:R-:W-:Y:S01]  /*99b20*/  LOP3.LUT R24, R24, 0x6000, RZ, 0xc0, !PT ;  /* 0x0000600018187812 */ /* 0x000fe200078ec0ff */
[----:B0-----:R-:W-:Y:S04]  /*99b30*/  STL.64 [R1+0x1a0], R4 ;  /* 0x0001a00401007387 */ /* 0x001fe80000100a00 */
[----:B------:R-:W-:Y:S04]  /*99b40*/  STL.64 [R1+0x1a8], R6 ;  /* 0x0001a80601007387 */ /* 0x000fe80000100a00 */
[----:B------:R-:W0:Y:S01]  /*99b50*/  LDS.128 R4, [R25+0x1800] ;  /* 0x0018000019047984 */ /* 0x000e220000000c00 */
[----:B------:R-:W-:-:S04]  /*99b60*/  LEA R24, R26, R24, 0x4 ;  /* 0x000000181a187211 */ /* 0x000fc800078e20ff */
[----:B------:R-:W-:Y:S01]  /*99b70*/  LOP3.LUT R24, R24, 0x20, RZ, 0x3c, !PT ;  /* 0x0000002018187812 */ /* 0x000fe200078e3cff */
        /* <DEDUP_REMOVED lines=9> */
[----:B------:R-:W4:Y:S04]  /*99c10*/  LDL.LU R13, [R1+0x308] ;  /* 0x00030800010d7983 */ /* 0x000f280000300800 */
[----:B------:R-:W2:Y:S01]  /*99c20*/  LDL.LU R11, [R1+0x314] ;  /* 0x00031400010b7983 */ /* 0x000ea20000300800 */
[----:B------:R-:W-:-:S03]  /*99c30*/  SHF.L.U32 R10, R12, 0xc, RZ ;  /* 0x0000000c0c0a7819 */ /* 0x000fc600000006ff */
[----:B0-----:R-:W-:Y:S04]  /*99c40*/  STL.64 [R1+0x160], R4 ;  /* 0x0001600401007387 */ /* 0x001fe80000100a00 */
[----:B------:R-:W-:Y:S04]  /*99c50*/  STL.64 [R1+0x168], R6 ;  /* 0x0001680601007387 */ /* 0x000fe80000100a00 */
[----:B------:R-:W0:Y:S01]  /*99c60*/  LDS.128 R4, [R24+0x1800] ;  /* 0x0018000018047984 */ /* 0x000e220000000c00 */
[----:B------:R-:W-:-:S03]  /*99c70*/  LOP3.LUT R10, R10, 0x6000, RZ, 0xc0, !PT ;  /* 0x000060000a0a7812 */ /* 0x000fc600078ec0ff */
[----:B------:R-:W2:Y:S01]  /*99c80*/  LDL.LU R14, [R1+0x310] ;  /* 0x00031000010e7983 */ /* 0x000ea20000300800 */
[----:B------:R-:W-:-:S04]  /*99c90*/  LEA R10, R23, R10, 0x4 ;  /* 0x0000000a170a7211 */ /* 0x000fc800078e20ff */
[----:B------:R-:W-:Y:S01]  /*99ca0*/  LOP3.LUT R10, R10, 0x40, RZ, 0x3c, !PT ;  /* 0x000000400a0a7812 */ /* 0x000fe200078e3cff */
[----:B------:R-:W-:Y:S04]  /*99cb0*/  STL.64 [R1+0x2b70], R24 ;  /* 0x002b701801007387 */ /* 0x000fe80000100a00 */
[----:B0-----:R-:W-:Y:S04]  /*99cc0*/  STL.64 [R1+0x150], R4 ;  /* 0x0001500401007387 */ /* 0x001fe80000100a00 */
[----:B------:R-:W-:Y:S04]  /*99cd0*/  STL.64 [R1+0x158], R6 ;  /* 0x0001580601007387 */ /* 0x000fe80000100a00 */
[----:B------:R-:W0:Y:S04]  /*99ce0*/  LDS.128 R4, [R10] ;  /* 0x000000000a047984 */ /* 0x000e280000000c00 */
[----:B------:R-:W2:Y:S04]  /*99cf0*/  LDL.LU R15, [R1+0x318] ;  /* 0x00031800010f7983 */ /* 0x000ea80000300800 */
[----:B0-----:R-:W-:Y:S04]  /*99d00*/  STL.64 [R1+0x140], R4 ;  /* 0x0001400401007387 */ /* 0x001fe80000100a00 */
[----:B------:R-:W-:Y:S04]  /*99d10*/  STL.64 [R1+0x148], R6 ;  /* 0x0001480601007387 */ /* 0x000fe80000100a00 */
[----:B------:R-:W0:Y:S04]  /*99d20*/  LDS.128 R4, [R10+0x800] ;  /* 0x000800000a047984 */ /* 0x000e280000000c00 */
[----:B0-----:R-:W-:Y:S04]  /*99d30*/  STL.64 [R1+0x130], R4 ;  /* 0x0001300401007387 */ /* 0x001fe80000100a00 */
[----:B------:R-:W-:Y:S04]  /*99d40*/  STL.64 [R1+0x138], R6 ;  /* 0x0001380601007387 */ /* 0x000fe80000100a00 */
[----:B------:R-:W0:Y:S01]  /*99d50*/  LDS.128 R4, [R10+0x1000] ;  /* 0x001000000a047984 */ /* 0x000e220000000c00 */
[----:B------:R-:W-:-:S04]  /*99d60*/  SHF.L.U32 R23, R12, 0xc, RZ ;  /* 0x0000000c0c177819 */ /* 0x000fc800000006ff */
[----:B------:R-:W-:Y:S01]  /*99d70*/  LOP3.LUT R23, R23, 0x6000, RZ, 0xc0, !PT ;  /* 0x0000600017177812 */ /* 0x000fe200078ec0ff */
[----:B0-----:R-:W-:Y:S04]  /*99d80*/  STL.64 [R1+0x120], R4 ;  /* 0x0001200401007387 */ /* 0x001fe80000100a00 */
[----:B------:R-:W-:Y:S04]  /*99d90*/  STL.64 [R1+0x128], R6 ;  /* 0x0001280601007387 */ /* 0x000fe80000100a00 */
[----:B------:R-:W0:Y:S01]  /*99da0*/  LDS.128 R4, [R10+0x1800] ;  /* 0x001800000a047984 */ /* 0x000e220000000c00 */
[----:B------:R-:W-:-:S05]  /*99db0*/  IMAD R23, R26, 0x10, R23 ;  /* 0x000000101a177824 */ /* 0x000fca00078e0217 */
        /* <DEDUP_REMOVED lines=15> */
[----:B0-----:R-:W4:Y:S04]  /*99eb0*/  LDL.LU.64 R6, [R1+0x2b90] ;  /* 0x002b900001067983 */ /* 0x001f280000300a00 */
[----:B------:R-:W4:Y:S04]  /*99ec0*/  LDL.LU.64 R4, [R1+0x2b88] ;  /* 0x002b880001047983 */ /* 0x000f280000300a00 */
[----:B------:R-:W-:Y:S01]  /*99ed0*/  BAR.SYNC.DEFER_BLOCKING 0x0 ;  /* 0x0000000000007b1d */ /* 0x000fe20000010000 */
[----:B------:R-:W-:-:S02]  /*99ee0*/  IMAD R8, R28, 0xfd, RZ ;  /* 0x000000fd1c087824 */ /* 0x000fc400078e02ff */
[----:B------:R-:W-:-:S03]  /*99ef0*/  IMAD R16, R28, 0x1fc, RZ ;  /* 0x000001fc1c107824 */ /* 0x000fc600078e02ff */
[----:B------:R-:W4:Y:S01]  /*99f00*/  LDL.LU R10, [R1+0x370] ;  /* 0x00037000010a7983 */ /* 0x000f220000300800 */
[----:B------:R-:W-:-:S03]  /*99f10*/  LEA.HI.X.SX32 R19, R8, R3, 0x1, P5 ;  /* 0x0000000308137211 */ /* 0x000fc600028f0eff */
[----:B------:R0:W-:Y:S01]  /*99f20*/  STL.64 [R1+0x2b78], R22 ;  /* 0x002b781601007387 */ /* 0x0001e20000100a00 */
[----:B------:R-:W-:Y:S02]  /*99f30*/  IADD3 R16, P5, R16, R2, RZ ;  /* 0x0000000210107210 */ /* 0x000fe40007fbe0ff */
[----:B---3--:R-:W-:Y:S02]  /*99f40*/  F2FP.BF16.PACK_AB R12, R9, R17 ;  /* 0x00000011090c723e */ /* 0x008fe400000010ff */
[----:B------:R-:W-:Y:S01]  /*99f50*/  LEA.HI.X.SX32 R17, R27, R3, 0x1, P5 ;  /* 0x000000031b117211 */ /* 0x000fe200028f0eff */
[----:B0-----:R-:W3:Y:S01]  /*99f60*/  LDL.LU R22, [R1+0x31c] ;  /* 0x00031c0001167983 */ /* 0x001ee20000300800 */
[----:B--2---:R-:W-:-:S03]  /*99f70*/  F2FP.BF16.PACK_AB R14, R11, R14 ;  /* 0x0000000e0b0e723e */ /* 0x004fc600000010ff */
[----:B----4-:R0:W-:Y:S04]  /*99f80*/  STS.128 [R0], R4 ;  /* 0x0000000400007388 */ /* 0x0101e80000000c00 */
[----:B0-----:R-:W2:Y:S04]  /*99f90*/  LDL.LU R7, [R1+0x30c] ;  /* 0x00030c0001077983 */ /* 0x001ea80000300800 */
[----:B------:R-:W4:Y:S04]  /*99fa0*/  LDL.LU R5, [R1+0x340] ;  /* 0x0003400001057983 */ /* 0x000f280000300800 */
[----:B------:R-:W4:Y:S01]  /*99fb0*/  LDL.LU R24, [R1+0x348] ;  /* 0x0003480001187983 */ /* 0x000f220000300800 */
[----:B------:R-:W-:-:S03]  /*99fc0*/  IMAD R6, R28, 0x1fe, RZ ;  /* 0x000001fe1c067824 */ /* 0x000fc600078e02ff */
[----:B------:R-:W4:Y:S04]  /*99fd0*/  LDL.LU R25, [R1+0x384] ;  /* 0x0003840001197983 */ /* 0x000f280000300800 */
[----:B------:R-:W4:Y:S04]  /*99fe0*/  LDL.LU R9, [R1+0x380] ;  /* 0x0003800001097983 */ /* 0x000f280000300800 */
[----:B------:R0:W-:Y:S01]  /*99ff0*/  STL.64 [R1+0x4e0], R18 ;  /* 0x0004e01201007387 */ /* 0x0001e20000100a00 */
[----:B------:R-:W-:-:S03]  /*9a000*/  IMAD R4, R28, 0xff, RZ ;  /* 0x000000ff1c047824 */ /* 0x000fc600078e02ff */
[----:B0-----:R-:W4:Y:S04]  /*9a010*/  LDL.LU.64 R18, [R1+0x2b80] ;  /* 0x002b800001127983 */ /* 0x001f280000300a00 */
[----:B------:R-:W4:Y:S04]  /*9a020*/  LDL.LU R8, [R1+0x374] ;  /* 0x0003740001087983 */ /* 0x000f280000300800 */
[----:B------:R-:W4:Y:S04]  /*9a030*/  LDL.LU R11, [R1+0x350] ;  /* 0x00035000010b7983 */ /* 0x000f280000300800 */
[----:B------:R-:W4:Y:S04]  /*9a040*/  LDL.LU R27, [R1+0x34c] ;  /* 0x00034c00011b7983 */ /* 0x000f280000300800 */
[----:B------:R0:W-:Y:S02]  /*9a050*/  STL.64 [R1+0x4b8], R16 ;  /* 0x0004b81001007387 */ /* 0x0001e40000100a00 */
[----:B0-----:R-:W-:-:S04]  /*9a060*/  IADD3 R16, P5, R6, R2, RZ ;  /* 0x0000000206107210 */ /* 0x001fc80007fbe0ff */
[----:B------:R-:W-:Y:S02]  /*9a070*/  LEA.HI.X.SX32 R17, R4, R3, 0x1, P5 ;  /* 0x0000000304117211 */ /* 0x000fe400028f0eff */
[----:B------:R-:W4:Y:S01]  /*9a080*/  LDL.LU R4, [R1+0x344] ;  /* 0x0003440001047983 */ /* 0x000f220000300800 */
[----:B---3--:R-:W-:-:S03]  /*9a090*/  F2FP.BF16.PACK_AB R15, R22, R15 ;  /* 0x0000000f160f723e */ /* 0x008fc600000010ff */
[----:B------:R-:W3:Y:S04]  /*9a0a0*/  LDL.LU R22, [R1+0x398] ;  /* 0x0003980001167983 */ /* 0x000ee80000300800 */
[----:B------:R0:W-:Y:S01]  /*9a0b0*/  STL.64 [R1+0x4b0], R16 ;  /* 0x0004b01001007387 */ /* 0x0001e20000100a00 */
[C---:B------:R-:W-:Y:S01]  /*9a0c0*/  IMAD R6, R28.reuse, 0x330, RZ ;  /* 0x000003301c067824 */ /* 0x040fe200078e02ff */
[C---:B0-----:R-:W-:Y:S02]  /*9a0d0*/  LEA R16, P5, R28.reuse, R2, 0x9 ;  /* 0x000000021c107211 */ /* 0x041fe400078a48ff */
[----:B--2---:R-:W-:Y:S02]  /*9a0e0*/  F2FP.BF16.PACK_AB R13, R7, R13 ;  /* 0x0000000d070d723e */ /* 0x004fe400000010ff */
[----:B------:R-:W-:-:S03]  /*9a0f0*/  SHF.L.U32 R7, R28, 0x8, RZ ;  /* 0x000000081c077819 */ /* 0x000fc600000006ff */
[----:B------:R0:W-:Y:S01]  /*9a100*/  STS.128 [R0+0x80], R12 ;  /* 0x0000800c00007388 */ /* 0x0001e20000000c00 */
[----:B------:R-:W-:-:S03]  /*9a110*/  LEA.HI.X.SX32 R17, R7, R3, 0x1, P5 ;  /* 0x0000000307117211 */ /* 0x000fc600028f0eff */
[----:B0-----:R-:W2:Y:S04]  /*9a120*/  LDL.LU R13, [R1+0x354] ;  /* 0x00035400010d7983 */ /* 0x001ea80000300800 */
[----:B------:R-:W3:Y:S04]  /*9a130*/  LDL.LU R12, [R1+0x35c] ;  /* 0x00035c00010c7983 */ /* 0x000ee80000300800 */
[----:B------:R-:W3:Y:S04]  /*9a140*/  LDL.LU R14, [R1+0x358] ;  /* 0x00035800010e7983 */ /* 0x000ee80000300800 */
[----:B------:R-:W3:Y:S04]  /*9a150*/  LDL.LU R15, [R1+0x39c] ;  /* 0x00039c00010f7983 */ /* 0x000ee80000300800 */
[----:B------:R0:W-:Y:S01]  /*9a160*/  STL.64 [R1+0x4a8], R16 ;  /* 0x0004a81001007387 */ /* 0x0001e20000100a00 */
[----:B----4-:R-:W-:Y:S01]  /*9a170*/  F2FP.BF16.PACK_AB R8, R8, R10 ;  /* 0x0000000a0808723e */ /* 0x010fe200000010ff */
[----:B------:R-:W-:Y:S01]  /*9a180*/  IMAD R10, R28, 0x199, RZ ;  /* 0x000001991c0a7824 */ /* 0x000fe200078e02ff */
[----:B0-----:R-:W-:-:S04]  /*9a190*/  IADD3 R16, P5, R6, R2, RZ ;  /* 0x0000000206107210 */ /* 0x001fc80007fbe0ff */
[----:B------:R-:W-:-:S05]  /*9a1a0*/  LEA.HI.X.SX32 R17, R18, R3, 0x1, P5 ;  /* 0x0000000312117211 */ /* 0x000fca00028f0eff */
[----:B------:R0:W-:Y:S01]  /*9a1b0*/  STL.64 [R1+0x7a8], R16 ;  /* 0x0007a81001007387 */ /* 0x0001e20000100a00 */
[----:B------:R-:W-:Y:S01]  /*9a1c0*/  F2FP.BF16.PACK_AB R4, R4, R5 ;  /* 0x000000050404723e */ /* 0x000fe200000010ff */
[----:B------:R-:W-:-:S05]  /*9a1d0*/  IMAD R5, R28, 0x332, RZ ;  /* 0x000003321c057824 */ /* 0x000fca00078e02ff */
[----:B0-----:R-:W-:Y:S01]  /*9a1e0*/  IADD3 R16, P5, R5, R2, RZ ;  /* 0x0000000205107210 */ /* 0x001fe20007fbe0ff */
[----:B------:R-:W-:Y:S01]  /*9a1f0*/  IMAD R6, R28, 0x334, RZ ;  /* 0x000003341c067824 */ /* 0x000fe200078e02ff */
[----:B------:R-:W-:Y:S02]  /*9a200*/  F2FP.BF16.PACK_AB R5, R27, R24 ;  /* 0x000000181b05723e */ /* 0x000fe400000010ff */
[----:B------:R-:W-:Y:S02]  /*9a210*/  LEA.HI.X.SX32 R17, R10, R3, 0x1, P5 ;  /* 0x000000030a117211 */ /* 0x000fe400028f0eff */
[----:B------:R-:W4:Y:S01]  /*9a220*/  LDL.LU R10, [R1+0x390] ;  /* 0x00039000010a7983 */ /* 0x000f220000300800 */
[----:B------:R-:W-:Y:S01]  /*9a230*/  F2FP.BF16.PACK_AB R9, R25, R9 ;  /* 0x000000091909723e */ /* 0x000fe200000010ff */
[C---:B------:R-:W-:Y:S02]  /*9a240*/  IMAD R27, R28.reuse, 0x19a, RZ ;  /* 0x0000019a1c1b7824 */ /* 0x040fe400078e02ff */
[----:B------:R-:W4:Y:S04]  /*9a250*/  LDL.LU R24, [R1+0x3b0] ;  /* 0x0003b00001187983 */ /* 0x000f280000300800 */
[----:B------:R-:W4:Y:S04]  /*9a260*/  LDL.LU R25, [R1+0x3a0] ;  /* 0x0003a00001197983 */ /* 0x000f280000300800 */
[----:B------:R0:W-:Y:S01]  /*9a270*/  STL.64 [R1+0x7a0], R16 ;  /* 0x0007a01001007387 */ /* 0x0001e20000100a00 */
[----:B------:R-:W-:-:S03]  /*9a280*/  IMAD R7, R28, 0x336, RZ ;  /* 0x000003361c077824 */ /* 0x000fc600078e02ff */
[----:B------:R-:W4:Y:S01]  /*9a290*/  LDL.LU R18, [R1+0x3d8] ;  /* 0x0003d80001127983 */ /* 0x000f220000300800 */
[----:B0-----:R-:W-:-:S04]  /*9a2a0*/  IADD3 R16, P5, R6, R2, RZ ;  /* 0x0000000206107210 */ /* 0x001fc80007fbe0ff */
[----:B------:R-:W-:Y:S02]  /*9a2b0*/  LEA.HI.X.SX32 R17, R27, R3, 0x1, P5 ;  /* 0x000000031b117211 */ /* 0x000fe400028f0eff */
[----:B------:R-:W4:Y:S04]  /*9a2c0*/  LDL.LU R27, [R1+0x3d0] ;  /* 0x0003d000011b7983 */ /* 0x000f280000300800 */
[----:B------:R0:W-:Y:S02]  /*9a2d0*/  STL.64 [R1+0x798], R16 ;  /* 0x0007981001007387 */ /* 0x0001e40000100a00 */
[----:B0-----:R-:W-:Y:S02]  /*9a2e0*/  IADD3 R16, P5, R7, R2, RZ ;  /* 0x0000000207107210 */ /* 0x001fe40007fbe0ff */
[----:B------:R-:W4:Y:S01]  /*9a2f0*/  LDL.LU R7, [R1+0x394] ;  /* 0x0003940001077983 */ /* 0x000f220000300800 */
[----:B--2---:R-:W-:Y:S01]  /*9a300*/  F2FP.BF16.PACK_AB R6, R13, R11 ;  /* 0x0000000b0d06723e */ /* 0x004fe200000010ff */
[----:B------:R-:W-:-:S02]  /*9a310*/  IMAD R13, R28, 0x19b, RZ ;  /* 0x0000019b1c0d7824 */ /* 0x000fc400078e02ff */
[----:B------:R-:W-:-:S03]  /*9a320*/  IMAD R11, R28, 0x338, RZ ;  /* 0x000003381c0b7824 */ /* 0x000fc600078e02ff */
[----:B------:R-:W-:-:S05]  /*9a330*/  LEA.HI.X.SX32 R17, R13, R3, 0x1, P5 ;  /* 0x000000030d117211 */ /* 0x000fca00028f0eff */
[----:B------:R0:W-:Y:S02]  /*9a340*/  STL.64 [R1+0x790], R16 ;  /* 0x0007901001007387 */ /* 0x0001e40000100a00 */
[----:B0-----:R-:W-:Y:S02]  /*9a350*/  IADD3 R16, P5, R11, R2, RZ ;  /* 0x000000020b107210 */ /* 0x001fe40007fbe0ff */
[----:B---3--:R-:W-:Y:S01]  /*9a360*/  F2FP.BF16.PACK_AB R11, R15, R22 ;  /* 0x000000160f0b723e */ /* 0x008fe200000010ff */
[----:B------:R-:W-:Y:S01]  /*9a370*/  IMAD R22, R28, 0x19c, RZ ;  /* 0x0000019c1c167824 */ /* 0x000fe200078e02ff */
[----:B------:R-:W2:Y:S04]  /*9a380*/  LDL.LU R15, [R1+0x3e0] ;  /* 0x0003e000010f7983 */ /* 0x000ea80000300800 */
[----:B------:R-:W-:-:S05]  /*9a390*/  LEA.HI.X.SX32 R17, R22, R3, 0x1, P5 ;  /* 0x0000000316117211 */ /* 0x000fca00028f0eff */
[----:B------:R0:W-:Y:S01]  /*9a3a0*/  STL.64 [R1+0x788], R16 ;  /* 0x0007881001007387 */ /* 0x0001e20000100a00 */
[----:B------:R-:W-:Y:S01]  /*9a3b0*/  IMAD R13, R28, 0x33c, RZ ;  /* 0x0000033c1c0d7824 */ /* 0x000fe200078e02ff */
[----:B----4-:R-:W-:Y:S02]  /*9a3c0*/  F2FP.BF16.PACK_AB R10, R7, R10 ;  /* 0x0000000a070a723e */ /* 0x010fe400000010ff */
[----:B------:R-:W-:Y:S01]  /*9a3d0*/  F2FP.BF16.PACK_AB R7, R12, R14 ;  /* 0x0000000e0c07723e */ /* 0x000fe200000010ff */
[C---:B------:R-:W-:Y:S02]  /*9a3e0*/  IMAD R12, R28.reuse, 0x33a, RZ ;  /* 0x0000033a1c0c7824 */ /* 0x040fe400078e02ff */
[----:B------:R-:W-:-:S03]  /*9a3f0*/  IMAD R14, R28, 0x19d, RZ ;  /* 0x0000019d1c0e7824 */ /* 0x000fc600078e02ff */
[-C--:B0-----:R-:W-:Y:S01]  /*9a400*/  IADD3 R16, P5, R12, R2.reuse, RZ ;  /* 0x000000020c107210 */ /* 0x081fe20007fbe0ff */
[----:B------:R0:W-:Y:S03]  /*9a410*/  STS.128 [R0+0x100], R4 ;  /* 0x0001000400007388 */ /* 0x0001e60000000c00 */
[----:B------:R-:W-:Y:S01]  /*9a420*/  LEA.HI.X.SX32 R17, R14, R3, 0x1, P5 ;  /* 0x000000030e117211 */ /* 0x000fe200028f0eff */
[----:B------:R1:W-:Y:S04]  /*9a430*/  STS.128 [R0+0x180], R8 ;  /* 0x0001800800007388 */ /* 0x0003e80000000c00 */
[----:B0-----:R-:W2:Y:S04]  /*9a440*/  LDL.LU R7, [R1+0x3e8] ;  /* 0x0003e80001077983 */ /* 0x001ea80000300800 */
[----:B-1----:R-:W3:Y:S04]  /*9a450*/  LDL.LU R8, [R1+0x3f0] ;  /* 0x0003f00001087983 */ /* 0x002ee80000300800 */
[----:B------:R-:W4:Y:S04]  /*9a460*/  LDL.LU R14, [R1+0x3c0] ;  /* 0x0003c000010e7983 */ /* 0x000f280000300800 */
[----:B------:R-:W2:Y:S04]  /*9a470*/  LDL.LU R9, [R1+0x3fc] ;  /* 0x0003fc0001097983 */ /* 0x000ea80000300800 */
[----:B------:R-:W2:Y:S04]  /*9a480*/  LDL.LU R10, [R1+0x3f8] ;  /* 0x0003f800010a7983 */ /* 0x000ea80000300800 */
[----:B------:R0:W-:Y:S02]  /*9a490*/  STL.64 [R1+0x780], R16 ;  /* 0x0007801001007387 */ /* 0x0001e40000100a00 */
[----:B0-----:R-:W-:-:S02]  /*9a4a0*/  IADD3 R16, P5, R13, R2, RZ ;  /* 0x000000020d107210 */ /* 0x001fc40007fbe0ff */
[----:B------:R-:W4:Y:S01]  /*9a4b0*/  LDL.LU R13, [R1+0x3c8] ;  /* 0x0003c800010d7983 */ /* 0x000f220000300800 */
[----:B------:R-:W-:Y:S01]  /*9a4c0*/  IMAD R17, R28, 0x19e, RZ ;  /* 0x0000019e1c117824 */ /* 0x000fe200078e02ff */
[----:B------:R-:W-:Y:S01]  /*9a4d0*/  F2FP.BF16.PACK_AB R12, R24, R25 ;  /* 0x00000019180c723e */ /* 0x000fe200000010ff */
[C---:B------:R-:W-:Y:S01]  /*9a4e0*/  IMAD R4, R28.reuse, 0x33e, RZ ;  /* 0x0000033e1c047824 */ /* 0x040fe200078e02ff */
[----:B------:R-:W2:Y:S02]  /*9a4f0*/  LDL.LU R11, [R1+0x404] ;  /* 0x00040400010b7983 */ /* 0x000ea40000300800 */
[----:B------:R-:W-:Y:S02]  /*9a500*/  LEA.HI.X.SX32 R17, R17, R3, 0x1, P5 ;  /* 0x0000000311117211 */ /* 0x000fe400028f0eff */
[----:B------:R-:W2:Y:S01]  /*9a510*/  LDL.LU R22, [R1+0x400] ;  /* 0x0004000001167983 */ /* 0x000ea20000300800 */
[----:B------:R-:W-:-:S03]  /*9a520*/  IMAD R6, R28, 0x19f, RZ ;  /* 0x0000019f1c067824 */ /* 0x000fc600078e02ff */
[----:B------:R-:W2:Y:S04]  /*9a530*/  LDL.LU R24, [R1+0x40c] ;  /* 0x00040c0001187983 */ /* 0x000ea80000300800 */
[----:B------:R-:W2:Y:S04]  /*9a540*/  LDL.LU R25, [R1+0x408] ;  /* 0x0004080001197983 */ /* 0x000ea80000300800 */
[----:B------:R0:W-:Y:S02]  /*9a550*/  STL.64 [R1+0x758], R16 ;  /* 0x0007581001007387 */ /* 0x0001e40000100a00 */
[----:B0-----:R-:W-:-:S04]  /*9a560*/  IADD3 R16, P5, R4, R2, RZ ;  /* 0x0000000204107210 */ /* 0x001fc80007fbe0ff */
[----:B------:R-:W-:Y:S02]  /*9a570*/  LEA.HI.X.SX32 R17, R6, R3, 0x1, P5 ;  /* 0x0000000306117211 */ /* 0x000fe400028f0eff */
[----:B----4-:R-:W-:Y:S02]  /*9a580*/  F2FP.BF16.PACK_AB R13, R13, R14 ;  /* 0x0000000e0d0d723e */ /* 0x010fe400000010ff */
[----:B------:R-:W-:Y:S02]  /*9a590*/  F2FP.BF16.PACK_AB R14, R18, R27 ;  /* 0x0000001b120e723e */ /* 0x000fe400000010ff */
[----:B------:R-:W4:Y:S04]  /*9a5a0*/  LDL.LU R18, [R1+0x414] ;  /* 0x0004140001127983 */ /* 0x000f280000300800 */
[----:B------:R-:W4:Y:S04]  /*9a5b0*/  LDL.LU R27, [R1+0x410] ;  /* 0x00041000011b7983 */ /* 0x000f280000300800 */
[----:B------:R-:W3:Y:S01]  /*9a5c0*/  LDL.LU R6, [R1+0x3f4] ;  /* 0x0003f40001067983 */ /* 0x000ee20000300800 */
[----:B------:R-:W-:-:S03]  /*9a5d0*/  IMAD R5, R28, 0x340, RZ ;  /* 0x000003401c057824 */ /* 0x000fc600078e02ff */
[----:B------:R0:W-:Y:S01]  /*9a5e0*/  STL.64 [R1+0x750], R16 ;  /* 0x0007501001007387 */ /* 0x0001e20000100a00 */
[C---:B------:R-:W-:Y:S01]  /*9a5f0*/  IMAD R4, R28.reuse, 0x342, RZ ;  /* 0x000003421c047824 */ /* 0x040fe200078e02ff */
[----:B--2---:R-:W-:Y:S01]  /*9a600*/  F2FP.BF16.PACK_AB R15, R7, R15 ;  /* 0x0000000f070f723e */ /* 0x004fe200000010ff */
[----:B0-----:R-:W-:Y:S01]  /*9a610*/  IMAD R17, R28, 0x1a0, RZ ;  /* 0x000001a01c117824 */ /* 0x001fe200078e02ff */
[----:B------:R-:W-:-:S04]  /*9a620*/  IADD3 R16, P5, R5, R2, RZ ;  /* 0x0000000205107210 */ /* 0x000fc80007fbe0ff */
[----:B------:R-:W-:Y:S01]  /*9a630*/  LEA.HI.X.SX32 R17, R17, R3, 0x1, P5 ;  /* 0x0000000311117211 */ /* 0x000fe200028f0eff */
[----:B------:R-:W-:-:S04]  /*9a640*/  IMAD R7, R28, 0x1a1, RZ ;  /* 0x000001a11c077824 */ /* 0x000fc800078e02ff */
[----:B------:R0:W-:Y:S01]  /*9a650*/  STL.64 [R1+0x748], R16 ;  /* 0x0007481001007387 */ /* 0x0001e20000100a00 */
[----:B------:R-:W-:-:S03]  /*9a660*/  IMAD R5, R28, 0x344, RZ ;  /* 0x000003441c057824 */ /* 0x000fc600078e02ff */
[----:B------:R1:W-:Y:S01]  /*9a670*/  STS.128 [R0+0x200], R12 ;  /* 0x0002000c00007388 */ /* 0x0003e20000000c00 */
[----:B0-----:R-:W-:-:S04]  /*9a680*/  IADD3 R16, P5, R4, R2, RZ ;  /* 0x0000000204107210 */ /* 0x001fc80007fbe0ff */
[----:B------:R-:W-:Y:S01]  /*9a690*/  LEA.HI.X.SX32 R17, R7, R3, 0x1, P5 ;  /* 0x0000000307117211 */ /* 0x000fe200028f0eff */
[----:B-1----:R-:W2:Y:S04]  /*9a6a0*/  LDL.LU R12, [R1+0x420] ;  /* 0x00042000010c7983 */ /* 0x002ea80000300800 */
[----:B------:R-:W2:Y:S04]  /*9a6b0*/  LDL.LU R14, [R1+0x42c] ;  /* 0x00042c00010e7983 */ /* 0x000ea80000300800 */
[----:B------:R-:W2:Y:S04]  /*9a6c0*/  LDL.LU R15, [R1+0x428] ;  /* 0x00042800010f7983 */ /* 0x000ea80000300800 */
[----:B------:R0:W-:Y:S02]  /*9a6d0*/  STL.64 [R1+0x740], R16 ;  /* 0x0007401001007387 */ /* 0x0001e40000100a00 */
[----:B0-----:R-:W-:-:S04]  /*9a6e0*/  IADD3 R16, P5, R5, R2, RZ ;  /* 0x0000000205107210 */ /* 0x001fc80007fbe0ff */
[----:B------:R-:W-:Y:S02]  /*9a6f0*/  LEA.HI.X.SX32 R17, R29, R3, 0x1, P5 ;  /* 0x000000031d117211 */ /* 0x000fe400028f0eff */
[----:B------:R-:W-:Y:S01]  /*9a700*/  F2FP.BF16.PACK_AB R5, R9, R10 ;  /* 0x0000000a0905723e */ /* 0x000fe200000010ff */
[----:B------:R-:W2:Y:S01]  /*9a710*/  LDL.LU R29, [R1+0x424] ;  /* 0x00042400011d7983 */ /* 0x000ea20000300800 */
[----:B------:R-:W-:-:S03]  /*9a720*/  IMAD R10, R28, 0x1a3, RZ ;  /* 0x000001a31c0a7824 */ /* 0x000fc600078e02ff */
[----:B------:R0:W-:Y:S01]  /*9a730*/  STL.64 [R1+0x708], R16 ;  /* 0x0007081001007387 */ /* 0x0001e20000100a00 */
[----:B------:R-:W-:-:S03]  /*9a740*/  F2FP.BF16.PACK_AB R7, R24, R25 ;  /* 0x000000191807723e */ /* 0x000fc600000010ff */
[----:B------:R-:W2:Y:S04]  /*9a750*/  LDL.LU R24, [R1+0x454] ;  /* 0x0004540001187983 */ /* 0x000ea80000300800 */
[----:B------:R-:W2:Y:S01]  /*9a760*/  LDL.LU R25, [R1+0x450] ;  /* 0x0004500001197983 */ /* 0x000ea20000300800 */
[----:B------:R-:W-:Y:S01]  /*9a770*/  IMAD R9, R28, 0x34a, RZ ;  /* 0x0000034a1c097824 */ /* 0x000fe200078e02ff */
[----:B---3--:R-:W-:Y:S01]  /*9a780*/  F2FP.BF16.PACK_AB R4, R6, R8 ;  /* 0x000000080604723e */ /* 0x008fe200000010ff */
[----:B------:R-:W-:-:S05]  /*9a790*/  IMAD R6, R28, 0x346, RZ ;  /* 0x000003461c067824 */ /* 0x000fca00078e02ff */
[----:B0-----:R-:W-:Y:S01]  /*9a7a0*/  IADD3 R16, P5, R6, R2, RZ ;  /* 0x0000000206107210 */ /* 0x001fe20007fbe0ff */
[----:B------:R-:W-:-:S03]  /*9a7b0*/  IMAD R8, R28, 0x348, RZ ;  /* 0x000003481c087824 */ /* 0x000fc600078e02ff */
[----:B------:R-:W-:Y:S02]  /*9a7c0*/  LEA.HI.X.SX32 R17, R10, R3, 0x1, P5 ;  /* 0x000000030a117211 */ /* 0x000fe400028f0eff */
[----:B------:R-:W-:Y:S01]  /*9a7d0*/  F2FP.BF16.PACK_AB R6, R11, R22 ;  /* 0x000000160b06723e */ /* 0x000fe200000010ff */
[----:B------:R-:W3:Y:S01]  /*9a7e0*/  LDL.LU R10, [R1+0x418] ;  /* 0x00041800010a7983 */ /* 0x000ee20000300800 */
[----:B------:R-:W-:-:S03]  /*9a7f0*/  IMAD R22, R28, 0x1a4, RZ ;  /* 0x000001a41c167824 */ /* 0x000fc600078e02ff */
[----:B------:R0:W-:Y:S02]  /*9a800*/  STL.64 [R1+0x700], R16 ;  /* 0x0007001001007387 */ /* 0x0001e40000100a00 */
[-C--:B0-----:R-:W-:Y:S02]  /*9a810*/  IADD3 R16, P5, R8, R2.reuse, RZ ;  /* 0x0000000208107210 */ /* 0x081fe40007fbe0ff */
[----:B----4-:R-:W-:Y:S02]  /*9a820*/  F2FP.BF16.PACK_AB R8, R18, R27 ;  /* 0x0000001b1208723e */ /* 0x010fe400000010ff */
[----:B------:R-:W-:Y:S01]  /*9a830*/  LEA.HI.X.SX32 R17, R22, R3, 0x1, P5 ;  /* 0x0000000316117211 */ /* 0x000fe200028f0eff */
[----:B------:R-:W4:Y:S04]  /*9a840*/  LDL.LU R18, [R1+0x460] ;  /* 0x0004600001127983 */ /* 0x000f280000300800 */
[----:B------:R-:W3:Y:S04]  /*9a850*/  LDL.LU R27, [R1+0x139c] ;  /* 0x00139c00011b7983 */ /* 0x000ee80000300800 */
[----:B------:R-:W3:Y:S04]  /*9a860*/  LDL.LU R22, [R1+0x470] ;  /* 0x0004700001167983 */ /* 0x000ee80000300800 */
[----:B------:R0:W-:Y:S02]  /*9a870*/  STL.64 [R1+0x6f8], R16 ;  /* 0x0006f81001007387 */ /* 0x0001e40000100a00 */
[----:B0-----:R-:W-:-:S02]  /*9a880*/  IADD3 R16, P5, R9, R2, RZ ;  /* 0x0000000209107210 */ /* 0x001fc40007fbe0ff */
[----:B------:R-:W3:Y:S01]  /*9a890*/  LDL.LU R9, [R1+0x41c] ;  /* 0x00041c0001097983 */ /* 0x000ee20000300800 */
[C---:B------:R-:W-:Y:S02]  /*9a8a0*/  IMAD R13, R28.reuse, 0x1a5, RZ ;  /* 0x000001a51c0d7824 */ /* 0x040fe400078e02ff */
[----:B------:R-:W-:-:S03]  /*9a8b0*/  IMAD R11, R28, 0x34c, RZ ;  /* 0x0000034c1c0b7824 */ /* 0x000fc600078e02ff */
[----:B------:R-:W-:-:S05]  /*9a8c0*/  LEA.HI.X.SX32 R17, R13, R3, 0x1, P5 ;  /* 0x000000030d117211 */ /* 0x000fca00028f0eff */
[----:B------:R0:W-:Y:S02]  /*9a8d0*/  STL.64 [R1+0x6f0], R16 ;  /* 0x0006f01001007387 */ /* 0x0001e40000100a00 */
[----:B0-----:R-:W-:Y:S02]  /*9a8e0*/  IADD3 R16, P5, R11, R2, RZ ;  /* 0x000000020b107210 */ /* 0x001fe40007fbe0ff */
[----:B--2---:R-:W-:Y:S01]  /*9a8f0*/  F2FP.BF16.PACK_AB R11, R14, R15 ;  /* 0x0000000f0e0b723e */ /* 0x004fe200000010ff */
[----:B------:R-:W-:Y:S01]  /*9a900*/  IMAD R14, R28, 0x1a7, RZ ;  /* 0x000001a71c0e7824 */ /* 0x000fe200078e02ff */
[----:B------:R-:W2:Y:S04]  /*9a910*/  LDL.LU R15, [R1+0x13a0] ;  /* 0x0013a000010f7983 */ /* 0x000ea80000300800 */
[----:B------:R0:W-:Y:S01]  /*9a920*/  STS.128 [R0+0x280], R4 ;  /* 0x0002800400007388 */ /* 0x0001e20000000c00 */
[----:B---3--:R-:W-:-:S02]  /*9a930*/  F2FP.BF16.PACK_AB R9, R9, R10 ;  /* 0x0000000a0909723e */ /* 0x008fc400000010ff */
[----:B------:R-:W-:Y:S01]  /*9a940*/  F2FP.BF16.PACK_AB R10, R29, R12 ;  /* 0x0000000c1d0a723e */ /* 0x000fe200000010ff */
[C---:B------:R-:W-:Y:S02]  /*9a950*/  IMAD R29, R28.reuse, 0x1a6, RZ ;  /* 0x000001a61c1d7824 */ /* 0x040fe400078e02ff */
[----:B------:R-:W-:-:S03]  /*9a960*/  IMAD R12, R28, 0x34e, RZ ;  /* 0x0000034e1c0c7824 */ /* 0x000fc600078e02ff */
[----:B------:R-:W-:Y:S01]  /*9a970*/  LEA.HI.X.SX32 R17, R29, R3, 0x1, P5 ;  /* 0x000000031d117211 */ /* 0x000fe200028f0eff */
[----:B------:R-:W-:Y:S04]  /*9a980*/  STS.128 [R0+0x300], R8 ;  /* 0x0003000800007388 */ /* 0x000fe80000000c00 */
[----:B------:R1:W-:Y:S04]  /*9a990*/  STL.64 [R1+0x6e8], R16 ;  /* 0x0006e81001007387 */ /* 0x0003e80000100a00 */
[----:B0-----:R-:W2:Y:S01]  /*9a9a0*/  LDL.LU R7, [R1+0x13a4] ;  /* 0x0013a40001077983 */ /* 0x001ea20000300800 */
[----:B-1----:R-:W-:-:S03]  /*9a9b0*/  IADD3 R16, P5, R12, R2, RZ ;  /* 0x000000020c107210 */ /* 0x002fc60007fbe0ff */
[----:B------:R-:W3:Y:S01]  /*9a9c0*/  LDL.LU R9, [R1+0x13c8] ;  /* 0x0013c80001097983 */ /* 0x000ee20000300800 */
[----:B------:R-:W-:-:S03]  /*9a9d0*/  LEA.HI.X.SX32 R17, R14, R3, 0x1, P5 ;  /* 0x000000030e117211 */ /* 0x000fc600028f0eff */
[----:B------:R-:W4:Y:S01]  /*9a9e0*/  LDL.LU R14, [R1+0x464] ;  /* 0x00046400010e7983 */ /* 0x000f220000300800 */
[C---:B------:R-:W-:Y:S02]  /*9a9f0*/  IMAD R13, R28.reuse, 0x350, RZ ;  /* 0x000003501c0d7824 */ /* 0x040fe400078e02ff */
[----:B------:R-:W-:Y:S01]  /*9aa00*/  IMAD R29, R28, 0x1a8, RZ ;  /* 0x000001a81c1d7824 */ /* 0x000fe200078e02ff */
[----:B------:R0:W-:Y:S01]  /*9aa10*/  STL.64 [R1+0x6e0], R16 ;  /* 0x0006e01001007387 */ /* 0x0001e20000100a00 */
[----:B------:R-:W-:Y:S01]  /*9aa20*/  F2FP.BF16.PACK_AB R12, R24, R25 ;  /* 0x00000019180c723e */ /* 0x000fe200000010ff */
[----:B------:R-:W-:Y:S02]  /*9aa30*/  IMAD R4, R28, 0x352, RZ ;  /* 0x000003521c047824 */ /* 0x000fe400078e02ff */
[----:B------:R-:W2:Y:S04]  /*9aa40*/  LDL.LU R8, [R1+0x1428] ;  /* 0x0014280001087983 */ /* 0x000ea80000300800 */
[----:B------:R-:W2:Y:S01]  /*9aa50*/  LDL.LU R10, [R1+0x1424] ;  /* 0x00142400010a7983 */ /* 0x000ea20000300800 */
[----:B0-----:R-:W-:-:S03]  /*9aa60*/  IADD3 R16, P5, R13, R2, RZ ;  /* 0x000000020d107210 */ /* 0x001fc60007fbe0ff */
[----:B------:R-:W2:Y:S01]  /*9aa70*/  LDL.LU R24, [R1+0x13d4] ;  /* 0x0013d40001187983 */ /* 0x000ea20000300800 */
[----:B------:R-:W-:-:S03]  /*9aa80*/  LEA.HI.X.SX32 R17, R29, R3, 0x1, P5 ;  /* 0x000000031d117211 */ /* 0x000fc600028f0eff */
[----:B------:R-:W2:Y:S01]  /*9aa90*/  LDL.LU R25, [R1+0x13d0] ;  /* 0x0013d00001197983 */ /* 0x000ea20000300800 */
[----:B------:R-:W-:-:S03]  /*9aaa0*/  IMAD R6, R28, 0x1a9, RZ ;  /* 0x000001a91c067824 */ /* 0x000fc600078e02ff */
[----:B------:R-:W2:Y:S04]  /*9aab0*/  LDL.LU R11, [R1+0x1438] ;  /* 0x00143800010b7983 */ /* 0x000ea80000300800 */
[----:B------:R-:W2:Y:S04]  /*9aac0*/  LDL.LU R29, [R1+0x1434] ;  /* 0x00143400011d7983 */ /* 0x000ea80000300800 */
[----:B------:R0:W-:Y:S01]  /*9aad0*/  STL.64 [R1+0x6b8], R16 ;  /* 0x0006b81001007387 */ /* 0x0001e20000100a00 */
[----:B------:R-:W-:Y:S01]  /*9aae0*/  IMAD R5, R28, 0x354, RZ ;  /* 0x000003541c057824 */ /* 0x000fe200078e02ff */
[----:B0-----:R-:W-:-:S04]  /*9aaf0*/  IADD3 R16, P5, R4, R2, RZ ;  /* 0x0000000204107210 */ /* 0x001fc80007fbe0ff */
[----:B------:R-:W-:Y:S02]  /*9ab00*/  LEA.HI.X.SX32 R17, R6, R3, 0x1, P5 ;  /* 0x0000000306117211 */ /* 0x000fe400028f0eff */
[----:B----4-:R-:W-:Y:S02]  /*9ab10*/  F2FP.BF16.PACK_AB R13, R14, R18 ;  /* 0x000000120e0d723e */ /* 0x010fe400000010ff */
[----:B------:R-:W-:Y:S01]  /*9ab20*/  F2FP.BF16.PACK_AB R14, R27, R22 ;  /* 0x000000161b0e723e */ /* 0x000fe200000010ff */
[----:B------:R-:W4:Y:S04]  /*9ab30*/  LDL.LU R18, [R1+0x13dc] ;  /* 0x0013dc0001127983 */ /* 0x000f280000300800 */
[----:B------:R-:W4:Y:S04]  /*9ab40*/  LDL.LU R22, [R1+0x13d8] ;  /* 0x0013d80001167983 */ /* 0x000f280000300800 */
[----:B------:R0:W-:Y:S02]  /*9ab50*/  STL.64 [R1+0x6b0], R16 ;  /* 0x0006b01001007387 */ /* 0x0001e40000100a00 */
[----:B0-----:R-:W-:-:S02]  /*9ab60*/  IADD3 R16, P5, R5, R2, RZ ;  /* 0x0000000205107210 */ /* 0x001fc40007fbe0ff */
[----:B------:R-:W3:Y:S01]  /*9ab70*/  LDL.LU R5, [R1+0x13cc] ;  /* 0x0013cc0001057983 */ /* 0x000ee20000300800 */
[C---:B------:R-:W-:Y:S02]  /*9ab80*/  IMAD R27, R28.reuse, 0x1aa, RZ ;  /* 0x000001aa1c1b7824 */ /* 0x040fe400078e02ff */
[----:B------:R-:W-:-:S03]  /*9ab90*/  IMAD R4, R28, 0x356, RZ ;  /* 0x000003561c047824 */ /* 0x000fc600078e02ff */
[----:B------:R-:W-:Y:S02]  /*9aba0*/  LEA.HI.X.SX32 R17, R27, R3, 0x1, P5 ;  /* 0x000000031b117211 */ /* 0x000fe400028f0eff */
[----:B--2---:R-:W-:Y:S01]  /*9abb0*/  F2FP.BF16.PACK_AB R15, R7, R15 ;  /* 0x0000000f070f723e */ /* 0x004fe200000010ff */
[----:B------:R-:W2:Y:S01]  /*9abc0*/  LDL.LU R27, [R1+0x1454] ;  /* 0x00145400011b7983 */ /* 0x000ea20000300800 */
[----:B------:R-:W-:-:S03]  /*9abd0*/  IMAD R7, R28, 0x1ab, RZ ;  /* 0x000001ab1c077824 */ /* 0x000fc600078e02ff */
        /* <DEDUP_REMOVED lines=8> */
[----:B------:R0:W-:Y:S01]  /*9ac60*/  STL.64 [R1+0x6a0], R16 ;  /* 0x0006a01001007387 */ /* 0x0001e20000100a00 */
[----:B------:R-:W-:Y:S01]  /*9ac70*/  F2FP.BF16.PACK_AB R8, R8, R10 ;  /* 0x0000000a0808723e */ /* 0x000fe200000010ff */
[----:B------:R-:W-:Y:S01]  /*9ac80*/  IMAD R10, R28, 0x1ad, RZ ;  /* 0x000001ad1c0a7824 */ /* 0x000fe200078e02ff */
[----:B0-----:R-:W-:Y:S01]  /*9ac90*/  IADD3 R16, P5, R6, R2, RZ ;  /* 0x0000000206107210 */ /* 0x001fe20007fbe0ff */
[----:B------:R-:W-:-:S02]  /*9aca0*/  IMAD R6, R28, 0x35c, RZ ;  /* 0x0000035c1c067824 */ /* 0x000fc400078e02ff */
[C---:B------:R-:W-:Y:S01]  /*9acb0*/  IMAD R7, R28.reuse, 0x35e, RZ ;  /* 0x0000035e1c077824 */ /* 0x040fe200078e02ff */
[----:B---3--:R-:W-:Y:S01]  /*9acc0*/  F2FP.BF16.PACK_AB R4, R5, R9 ;  /* 0x000000090504723e */ /* 0x008fe200000010ff */
[C---:B------:R-:W-:Y:S02]  /*9acd0*/  IMAD R9, R28.reuse, 0x1ac, RZ ;  /* 0x000001ac1c097824 */ /* 0x040fe400078e02ff */
[----:B------:R-:W-:-:S03]  /*9ace0*/  IMAD R5, R28, 0x35a, RZ ;  /* 0x0000035a1c057824 */ /* 0x000fc600078e02ff */
[----:B------:R-:W-:-:S05]  /*9acf0*/  LEA.HI.X.SX32 R17, R9, R3, 0x1, P5 ;  /* 0x0000000309117211 */ /* 0x000fca00028f0eff */
[----:B------:R0:W-:Y:S02]  /*9ad00*/  STL.64 [R1+0x668], R16 ;  /* 0x0006681001007387 */ /* 0x0001e40000100a00 */
[----:B0-----:R-:W-:Y:S02]  /*9ad10*/  IADD3 R16, P5, R5, R2, RZ ;  /* 0x0000000205107210 */ /* 0x001fe40007fbe0ff */
[----:B------:R-:W-:Y:S02]  /*9ad20*/  F2FP.BF16.PACK_AB R5, R24, R25 ;  /* 0x000000191805723e */ /* 0x000fe400000010ff */
[----:B------:R-:W-:Y:S01]  /*9ad30*/  LEA.HI.X.SX32 R17, R10, R3, 0x1, P5 ;  /* 0x000000030a117211 */ /* 0x000fe200028f0eff */
[----:B------:R-:W3:Y:S04]  /*9ad40*/  LDL.LU R24, [R1+0x14a4] ;  /* 0x0014a40001187983 */ /* 0x000ee80000300800 */
[----:B------:R-:W3:Y:S04]  /*9ad50*/  LDL.LU R25, [R1+0x14a0] ;  /* 0x0014a00001197983 */ /* 0x000ee80000300800 */
[----:B------:R-:W3:Y:S04]  /*9ad60*/  LDL.LU R10, [R1+0x1444] ;  /* 0x00144400010a7983 */ /* 0x000ee80000300800 */
[----:B------:R0:W-:Y:S01]  /*9ad70*/  STL.64 [R1+0x660], R16 ;  /* 0x0006601001007387 */ /* 0x0001e20000100a00 */
[----:B------:R-:W-:-:S03]  /*9ad80*/  F2FP.BF16.PACK_AB R9, R11, R29 ;  /* 0x0000001d0b09723e */ /* 0x000fc600000010ff */
[----:B------:R-:W3:Y:S01]  /*9ad90*/  LDL.LU R29, [R1+0x14a8] ;  /* 0x0014a800011d7983 */ /* 0x000ee20000300800 */
[----:B0-----:R-:W-:Y:S01]  /*9ada0*/  IMAD R17, R28, 0x1ae, RZ ;  /* 0x000001ae1c117824 */ /* 0x001fe200078e02ff */
[----:B------:R-:W-:Y:S02]  /*9adb0*/  IADD3 R16, P5, R6, R2, RZ ;  /* 0x0000000206107210 */ /* 0x000fe40007fbe0ff */
[----:B----4-:R-:W-:Y:S02]  /*9adc0*/  F2FP.BF16.PACK_AB R6, R18, R22 ;  /* 0x000000161206723e */ /* 0x010fe400000010ff */
[----:B------:R-:W-:Y:S01]  /*9add0*/  LEA.HI.X.SX32 R17, R17, R3, 0x1, P5 ;  /* 0x0000000311117211 */ /* 0x000fe200028f0eff */
[----:B------:R-:W4:Y:S04]  /*9ade0*/  LDL.LU R18, [R1+0x14b4] ;  /* 0x0014b40001127983 */ /* 0x000f280000300800 */
[----:B------:R-:W4:Y:S04]  /*9adf0*/  LDL.LU R22, [R1+0x14b0] ;  /* 0x0014b00001167983 */ /* 0x000f280000300800 */
[----:B------:R0:W-:Y:S02]  /*9ae00*/  STL.64 [R1+0x658], R16 ;  /* 0x0006581001007387 */ /* 0x0001e40000100a00 */
[----:B0-----:R-:W-:-:S02]  /*9ae10*/  IADD3 R16, P5, R7, R2, RZ ;  /* 0x0000000207107210 */ /* 0x001fc40007fbe0ff */
[----:B------:R-:W3:Y:S01]  /*9ae20*/  LDL.LU R7, [R1+0x1448] ;  /* 0x0014480001077983 */ /* 0x000ee20000300800 */
[C---:B------:R-:W-:Y:S02]  /*9ae30*/  IMAD R13, R28.reuse, 0x1af, RZ ;  /* 0x000001af1c0d7824 */ /* 0x040fe400078e02ff */
[----:B------:R-:W-:-:S03]  /*9ae40*/  IMAD R11, R28, 0x360, RZ ;  /* 0x000003601c0b7824 */ /* 0x000fc600078e02ff */
[----:B------:R-:W-:-:S05]  /*9ae50*/  LEA.HI.X.SX32 R17, R13, R3, 0x1, P5 ;  /* 0x000000030d117211 */ /* 0x000fca00028f0eff */
[----:B------:R0:W-:Y:S02]  /*9ae60*/  STL.64 [R1+0x650], R16 ;  /* 0x0006501001007387 */ /* 0x0001e40000100a00 */
[----:B0-----:R-:W-:Y:S01]  /*9ae70*/  IMAD R17, R28, 0x1b0, RZ ;  /* 0x000001b01c117824 */ /* 0x001fe200078e02ff */
[----:B------:R-:W-:Y:S02]  /*9ae80*/  IADD3 R16, P5, R11, R2, RZ ;  /* 0x000000020b107210 */ /* 0x000fe40007fbe0ff */
[----:B--2---:R-:W-:Y:S02]  /*9ae90*/  F2FP.BF16.PACK_AB R11, R15, R27 ;  /* 0x0000001b0f0b723e */ /* 0x004fe400000010ff */
[----:B------:R-:W-:Y:S01]  /*9aea0*/  LEA.HI.X.SX32 R17, R17, R3, 0x1, P5 ;  /* 0x0000000311117211 */ /* 0x000fe200028f0eff */
[----:B------:R-:W2:Y:S04]  /*9aeb0*/  LDL.LU R15, [R1+0x14c4] ;  /* 0x0014c400010f7983 */ /* 0x000ea80000300800 */
[----:B------:R-:W2:Y:S04]  /*9aec0*/  LDL.LU R27, [R1+0x14c0] ;  /* 0x0014c000011b7983 */ /* 0x000ea80000300800 */
[----:B------:R-:W-:Y:S01]  /*9aed0*/  STL.64 [R1+0x648], R16 ;  /* 0x0006481001007387 */ /* 0x000fe20000100a00 */
[----:B---3--:R-:W-:-:S02]  /*9aee0*/  F2FP.BF16.PACK_AB R10, R7, R10 ;  /* 0x0000000a070a723e */ /* 0x008fc400000010ff */
[----:B------:R-:W-:-:S05]  /*9aef0*/  F2FP.BF16.PACK_AB R7, R12, R14 ;  /* 0x0000000e0c07723e */ /* 0x000fca00000010ff */
[----:B------:R0:W-:Y:S04]  /*9af00*/  STS.128 [R0+0x400], R4 ;  /* 0x0004000400007388 */ /* 0x0001e80000000c00 */
[----:B0-----:R-:W3:Y:S01]  /*9af10*/  LDL.LU R7, [R1+0x14ac] ;  /* 0x0014ac0001077983 */ /* 0x001ee20000300800 */
[C---:B------:R-:W-:Y:S02]  /*9af20*/  IMAD R12, R28.reuse, 0x362, RZ ;  /* 0x000003621c0c7824 */ /* 0x040fe400078e02ff */
[----:B------:R-:W-:-:S03]  /*9af30*/  IMAD R14, R28, 0x1b1, RZ ;  /* 0x000001b11c0e7824 */ /* 0x000fc600078e02ff */
[----:B------:R-:W-:Y:S01]  /*9af40*/  IADD3 R16, P5, R12, R2, RZ ;  /* 0x000000020c107210 */ /* 0x000fe20007fbe0ff */
[----:B------:R-:W-:-:S03]  /*9af50*/  IMAD R13, R28, 0x364, RZ ;  /* 0x000003641c0d7824 */ /* 0x000fc600078e02ff */
[----:B------:R-:W-:Y:S01]  /*9af60*/  LEA.HI.X.SX32 R17, R14, R3, 0x1, P5 ;  /* 0x000000030e117211 */ /* 0x000fe200028f0eff */
[----:B------:R-:W-:Y:S04]  /*9af70*/  STS.128 [R0+0x480], R8 ;  /* 0x0004800800007388 */ /* 0x000fe80000000c00 */
[----:B------:R0:W-:Y:S01]  /*9af80*/  STL.64 [R1+0x640], R16 ;  /* 0x0006401001007387 */ /* 0x0001e20000100a00 */
[----:B------:R-:W-:Y:S01]  /*9af90*/  IMAD R4, R28, 0x366, RZ ;  /* 0x000003661c047824 */ /* 0x000fe200078e02ff */
[----:B------:R-:W-:Y:S01]  /*9afa0*/  F2FP.BF16.PACK_AB R12, R24, R25 ;  /* 0x00000019180c723e */ /* 0x000fe200000010ff */
[----:B------:R-:W-:Y:S01]  /*9afb0*/  IMAD R6, R28, 0x1b3, RZ ;  /* 0x000001b31c067824 */ /* 0x000fe200078e02ff */
[----:B0-----:R-:W-:Y:S01]  /*9afc0*/  IADD3 R16, P5, R13, R2, RZ ;  /* 0x000000020d107210 */ /* 0x001fe20007fbe0ff */
[----:B------:R-:W3:Y:S03]  /*9afd0*/  LDL.LU R8, [R1+0x14ec] ;  /* 0x0014ec0001087983 */ /* 0x000ee60000300800 */
[----:B------:R-:W-:Y:S01]  /*9afe0*/  LEA.HI.X.SX32 R17, R20, R3, 0x1, P5 ;  /* 0x0000000314117211 */ /* 0x000fe200028f0eff */
[----:B------:R-:W3:Y:S04]  /*9aff0*/  LDL.LU R10, [R1+0x14e8] ;  /* 0x0014e800010a7983 */ /* 0x000ee80000300800 */
[----:B------:R-:W3:Y:S04]  /*9b000*/  LDL.LU R9, [R1+0x14f0] ;  /* 0x0014f00001097983 */ /* 0x000ee80000300800 */
[----:B------:R-:W3:Y:S04]  /*9b010*/  LDL.LU R24, [R1+0x14fc] ;  /* 0x0014fc0001187983 */ /* 0x000ee80000300800 */
[----:B------:R-:W3:Y:S04]  /*9b020*/  LDL.LU R25, [R1+0x14f8] ;  /* 0x0014f80001197983 */ /* 0x000ee80000300800 */
[----:B------:R0:W-:Y:S01]  /*9b030*/  STL.64 [R1+0x618], R16 ;  /* 0x0006181001007387 */ /* 0x0001e20000100a00 */
[----:B------:R-:W-:Y:S01]  /*9b040*/  IMAD R5, R28, 0x368, RZ ;  /* 0x000003681c057824 */ /* 0x000fe200078e02ff */
[----:B----4-:R-:W-:Y:S01]  /*9b050*/  F2FP.BF16.PACK_AB R14, R18, R22 ;  /* 0x00000016120e723e */ /* 0x010fe200000010ff */
[----:B------:R-:W-:Y:S01]  /*9b060*/  IMAD R22, R28, 0x1b4, RZ ;  /* 0x000001b41c167824 */ /* 0x000fe200078e02ff */
[----:B0-----:R-:W-:-:S04]  /*9b070*/  IADD3 R16, P5, R4, R2, RZ ;  /* 0x0000000204107210 */ /* 0x001fc80007fbe0ff */
[----:B------:R-:W-:Y:S02]  /*9b080*/  LEA.HI.X.SX32 R17, R6, R3, 0x1, P5 ;  /* 0x0000000306117211 */ /* 0x000fe400028f0eff */
[----:B------:R-:W4:Y:S04]  /*9b090*/  LDL.LU R6, [R1+0x14e0] ;  /* 0x0014e00001067983 */ /* 0x000f280000300800 */
[----:B------:R-:W4:Y:S04]  /*9b0a0*/  LDL.LU R11, [R1+0x1520] ;  /* 0x00152000010b7983 */ /* 0x000f280000300800 */
[----:B------:R-:W4:Y:S04]  /*9b0b0*/  LDL.LU R20, [R1+0x1528] ;  /* 0x0015280001147983 */ /* 0x000f280000300800 */
[----:B------:R0:W-:Y:S01]  /*9b0c0*/  STL.64 [R1+0x610], R16 ;  /* 0x0006101001007387 */ /* 0x0001e20000100a00 */
[----:B------:R-:W-:Y:S01]  /*9b0d0*/  IMAD R4, R28, 0x36a, RZ ;  /* 0x0000036a1c047824 */ /* 0x000fe200078e02ff */
[----:B--2---:R-:W-:-:S02]  /*9b0e0*/  F2FP.BF16.PACK_AB R15, R15, R27 ;  /* 0x0000001b0f0f723e */ /* 0x004fc400000010ff */
[----:B0-----:R-:W-:-:S04]  /*9b0f0*/  IADD3 R16, P5, R5, R2, RZ ;  /* 0x0000000205107210 */ /* 0x001fc80007fbe0ff */
[----:B------:R-:W-:Y:S02]  /*9b100*/  LEA.HI.X.SX32 R17, R22, R3, 0x1, P5 ;  /* 0x0000000316117211 */ /* 0x000fe400028f0eff */
[----:B---3--:R-:W-:Y:S02]  /*9b110*/  F2FP.BF16.PACK_AB R13, R7, R29 ;  /* 0x0000001d070d723e */ /* 0x008fe400000010ff */
[----:B------:R-:W2:Y:S04]  /*9b120*/  LDL.LU R29, [R1+0x1534] ;  /* 0x00153400011d7983 */ /* 0x000ea80000300800 */
[----:B------:R-:W2:Y:S04]  /*9b130*/  LDL.LU R18, [R1+0x1530] ;  /* 0x0015300001127983 */ /* 0x000ea80000300800 */
[----:B------:R-:W3:Y:S04]  /*9b140*/  LDL.LU R27, [R1+0x153c] ;  /* 0x00153c00011b7983 */ /* 0x000ee80000300800 */
[----:B------:R-:W3:Y:S04]  /*9b150*/  LDL.LU R22, [R1+0x1538] ;  /* 0x0015380001167983 */ /* 0x000ee80000300800 */
[----:B------:R0:W-:Y:S02]  /*9b160*/  STL.64 [R1+0x608], R16 ;  /* 0x0006081001007387 */ /* 0x0001e40000100a00 */
[----:B0-----:R-:W-:-:S02]  /*9b170*/  IADD3 R16, P5, R4, R2, RZ ;  /* 0x0000000204107210 */ /* 0x001fc40007fbe0ff */
[----:B------:R-:W4:Y:S04]  /*9b180*/  LDL.LU R4, [R1+0x14e4] ;  /* 0x0014e40001047983 */ /* 0x000f280000300800 */
[----:B------:R0:W-:Y:S04]  /*9b190*/  STS.128 [R0+0x500], R12 ;  /* 0x0005000c00007388 */ /* 0x0001e80000000c00 */
[----:B0-----:R-:W2:Y:S04]  /*9b1a0*/  LDL.LU R14, [R1+0x14f4] ;  /* 0x0014f400010e7983 */ /* 0x001ea80000300800 */
[----:B------:R-:W3:Y:S04]  /*9b1b0*/  LDL.LU R13, [R1+0x1524] ;  /* 0x00152400010d7983 */ /* 0x000ee80000300800 */
[----:B------:R-:W3:Y:S01]  /*9b1c0*/  LDL.LU R15, [R1+0x152c] ;  /* 0x00152c00010f7983 */ /* 0x000ee20000300800 */
[----:B------:R-:W-:-:S02]  /*9b1d0*/  IMAD R7, R28, 0x1b5, RZ ;  /* 0x000001b51c077824 */ /* 0x000fc400078e02ff */
[----:B------:R-:W-:-:S03]  /*9b1e0*/  IMAD R5, R28, 0x36c, RZ ;  /* 0x0000036c1c057824 */ /* 0x000fc600078e02ff */
[----:B------:R-:W-:Y:S01]  /*9b1f0*/  LEA.HI.X.SX32 R17, R7, R3, 0x1, P5 ;  /* 0x0000000307117211 */ /* 0x000fe200028f0eff */
[----:B------:R-:W-:-:S04]  /*9b200*/  IMAD R12, R28, 0x1b6, RZ ;  /* 0x000001b61c0c7824 */ /* 0x000fc800078e02ff */
[----:B------:R0:W-:Y:S02]  /*9b210*/  STL.64 [R1+0x600], R16 ;  /* 0x0006001001007387 */ /* 0x0001e40000100a00 */
[----:B0-----:R-:W-:-:S04]  /*9b220*/  IADD3 R16, P5, R5, R2, RZ ;  /* 0x0000000205107210 */ /* 0x001fc80007fbe0ff */
[----:B------:R-:W-:Y:S02]  /*9b230*/  LEA.HI.X.SX32 R17, R12, R3, 0x1, P5 ;  /* 0x000000030c117211 */ /* 0x000fe400028f0eff */
[----:B------:R-:W-:Y:S01]  /*9b240*/  F2FP.BF16.PACK_AB R5, R8, R10 ;  /* 0x0000000a0805723e */ /* 0x000fe200000010ff */
[C---:B------:R-:W-:Y:S02]  /*9b250*/  IMAD R10, R28.reuse, 0x1b7, RZ ;  /* 0x000001b71c0a7824 */ /* 0x040fe400078e02ff */
[----:B------:R0:W-:Y:S01]  /*9b260*/  STL.64 [R1+0x5c8], R16 ;  /* 0x0005c81001007387 */ /* 0x0001e20000100a00 */
[----:B------:R-:W-:Y:S01]  /*9b270*/  IMAD R8, R28, 0x370, RZ ;  /* 0x000003701c087824 */ /* 0x000fe200078e02ff */
[----:B------:R-:W-:Y:S02]  /*9b280*/  F2FP.BF16.PACK_AB R7, R24, R25 ;  /* 0x000000191807723e */ /* 0x000fe400000010ff */
[----:B------:R-:W3:Y:S04]  /*9b290*/  LDL.LU R24, [R1+0x1564] ;  /* 0x0015640001187983 */ /* 0x000ee80000300800 */
[----:B------:R-:W3:Y:S01]  /*9b2a0*/  LDL.LU R25, [R1+0x1560] ;  /* 0x0015600001197983 */ /* 0x000ee20000300800 */
[----:B------:R-:W-:Y:S01]  /*9b2b0*/  IMAD R12, R28, 0x376, RZ ;  /* 0x000003761c0c7824 */ /* 0x000fe200078e02ff */
[----:B----4-:R-:W-:Y:S01]  /*9b2c0*/  F2FP.BF16.PACK_AB R4, R4, R6 ;  /* 0x000000060404723e */ /* 0x010fe200000010ff */
[----:B------:R-:W-:-:S05]  /*9b2d0*/  IMAD R6, R28, 0x36e, RZ ;  /* 0x0000036e1c067824 */ /* 0x000fca00078e02ff */
[----:B0-----:R-:W-:-:S04]  /*9b2e0*/  IADD3 R16, P5, R6, R2, RZ ;  /* 0x0000000206107210 */ /* 0x001fc80007fbe0ff */
[----:B------:R-:W-:-:S05]  /*9b2f0*/  LEA.HI.X.SX32 R17, R10, R3, 0x1, P5 ;  /* 0x000000030a117211 */ /* 0x000fca00028f0eff */
[----:B------:R0:W-:Y:S01]  /*9b300*/  STL.64 [R1+0x5c0], R16 ;  /* 0x0005c01001007387 */ /* 0x0001e20000100a00 */
[----:B--2---:R-:W-:Y:S01]  /*9b310*/  F2FP.BF16.PACK_AB R6, R14, R9 ;  /* 0x000000090e06723e */ /* 0x004fe200000010ff */
[----:B------:R-:W-:Y:S01]  /*9b320*/  IMAD R14, R28, 0x1b8, RZ ;  /* 0x000001b81c0e7824 */ /* 0x000fe200078e02ff */
[----:B0-----:R-:W-:Y:S01]  /*9b330*/  IADD3 R16, P5, R8, R2, RZ ;  /* 0x0000000208107210 */ /* 0x001fe20007fbe0ff */
[----:B------:R-:W-:-:S03]  /*9b340*/  IMAD R9, R28, 0x372, RZ ;  /* 0x000003721c097824 */ /* 0x000fc600078e02ff */
[----:B------:R-:W-:Y:S02]  /*9b350*/  LEA.HI.X.SX32 R17, R14, R3, 0x1, P5 ;  /* 0x000000030e117211 */ /* 0x000fe400028f0eff */
[----:B---3--:R-:W-:Y:S01]  /*9b360*/  F2FP.BF16.PACK_AB R8, R13, R11 ;  /* 0x0000000b0d08723e */ /* 0x008fe200000010ff */
[C---:B------:R-:W-:Y:S02]  /*9b370*/  IMAD R13, R28.reuse, 0x1b9, RZ ;  /* 0x000001b91c0d7824 */ /* 0x040fe400078e02ff */
[----:B------:R0:W-:Y:S01]  /*9b380*/  STL.64 [R1+0x5b8], R16 ;  /* 0x0005b81001007387 */ /* 0x0001e20000100a00 */
[----:B------:R-:W-:Y:S01]  /*9b390*/  IMAD R11, R28, 0x374, RZ ;  /* 0x000003741c0b7824 */ /* 0x000fe200078e02ff */
[----:B------:R-:W-:Y:S02]  /*9b3a0*/  F2FP.BF16.PACK_AB R10, R29, R18 ;  /* 0x000000121d0a723e */ /* 0x000fe400000010ff */
[----:B0-----:R-:W-:Y:S02]  /*9b3b0*/  IADD3 R16, P5, R9, R2, RZ ;  /* 0x0000000209107210 */ /* 0x001fe40007fbe0ff */
[----:B------:R-:W-:-:S02]  /*9b3c0*/  F2FP.BF16.PACK_AB R9, R15, R20 ;  /* 0x000000140f09723e */ /* 0x000fc400000010ff */
[----:B------:R-:W-:Y:S01]  /*9b3d0*/  LEA.HI.X.SX32 R17, R13, R3, 0x1, P5 ;  /* 0x000000030d117211 */ /* 0x000fe200028f0eff */
[----:B------:R-:W2:Y:S04]  /*9b3e0*/  LDL.LU R15, [R1+0x157c] ;  /* 0x00157c00010f7983 */ /* 0x000ea80000300800 */
[----:B------:R-:W2:Y:S04]  /*9b3f0*/  LDL.LU R29, [R1+0x1578] ;  /* 0x00157800011d7983 */ /* 0x000ea80000300800 */
[----:B------:R0:W-:Y:S01]  /*9b400*/  STL.64 [R1+0x5b0], R16 ;  /* 0x0005b01001007387 */ /* 0x0001e20000100a00 */
[----:B------:R-:W-:-:S03]  /*9b410*/  IMAD R14, R28, 0x1bb, RZ ;  /* 0x000001bb1c0e7824 */ /* 0x000fc600078e02ff */
[----:B------:R1:W-:Y:S01]  /*9b420*/  STS.128 [R0+0x580], R4 ;  /* 0x0005800400007388 */ /* 0x0003e20000000c00 */
[----:B0-----:R-:W-:Y:S02]  /*9b430*/  IADD3 R16, P5, R11, R2, RZ ;  /* 0x000000020b107210 */ /* 0x001fe40007fbe0ff */
[----:B------:R-:W-:Y:S02]  /*9b440*/  F2FP.BF16.PACK_AB R11, R27, R22 ;  /* 0x000000161b0b723e */ /* 0x000fe400000010ff */
[----:B------:R-:W-:Y:S02]  /*9b450*/  LEA.HI.X.SX32 R17, R19, R3, 0x1, P5 ;  /* 0x0000000313117211 */ /* 0x000fe400028f0eff */
[----:B------:R-:W-:Y:S01]  /*9b460*/  IADD3 R22, P5, R12, R2, RZ ;  /* 0x000000020c167210 */ /* 0x000fe20007fbe0ff */
[----:B------:R-:W3:Y:S01]  /*9b470*/  LDL.LU R19, [R1+0x1570] ;  /* 0x0015700001137983 */ /* 0x000ee20000300800 */
[----:B-1----:R-:W-:-:S03]  /*9b480*/  MOV R5, R23 ;  /* 0x0000001700057202 */ /* 0x002fc60000000f00 */
[----:B------:R0:W-:Y:S01]  /*9b490*/  STL.64 [R1+0x5a8], R16 ;  /* 0x0005a81001007387 */ /* 0x0001e20000100a00 */
[----:B------:R-:W-:-:S03]  /*9b4a0*/  MOV R4, R22 ;  /* 0x0000001600047202 */ /* 0x000fc60000000f00 */
[----:B------:R1:W-:Y:S04]  /*9b4b0*/  STS.128 [R0+0x600], R8 ;  /* 0x0006000800007388 */ /* 0x0003e80000000c00 */
[----:B0-----:R-:W4:Y:S04]  /*9b4c0*/  LDL.LU R17, [R1+0x15a4] ;  /* 0x0015a40001117983 */ /* 0x001f280000300800 */
[----:B------:R-:W4:Y:S04]  /*9b4d0*/  LDL.LU R16, [R1+0x15a0] ;  /* 0x0015a00001107983 */ /* 0x000f280000300800 */
[----:B------:R0:W-:Y:S01]  /*9b4e0*/  STL [R1+0x5a0], R22 ;  /* 0x0005a01601007387 */ /* 0x0001e20000100800 */
[----:B-1----:R-:W-:Y:S01]  /*9b4f0*/  IMAD.MOV.U32 R9, RZ, RZ, R5 ;  /* 0x000000ffff097224 */ /* 0x002fe200078e0005 */
[----:B------:R-:W-:-:S02]  /*9b500*/  LEA.HI.X.SX32 R9, R14, R3, 0x1, P5 ;  /* 0x000000030e097211 */ /* 0x000fc400028f0eff */
[----:B0-----:R-:W3:Y:S04]  /*9b510*/  LDL.LU.64 R22, [R1+0x2b78] ;  /* 0x002b780001167983 */ /* 0x001ee80000300a00 */
[----:B------:R-:W3:Y:S04]  /*9b520*/  LDL.LU R7, [R1+0x1574] ;  /* 0x0015740001077983 */ /* 0x000ee80000300800 */
[----:B------:R-:W3:Y:S04]  /*9b530*/  LDL.LU R11, [R1+0x1568] ;  /* 0x00156800010b7983 */ /* 0x000ee80000300800 */
[----:B------:R-:W3:Y:S01]  /*9b540*/  LDL.LU R14, [R1+0x156c] ;  /* 0x00156c00010e7983 */ /* 0x000ee20000300800 */
[----:B------:R-:W-:Y:S01]  /*9b550*/  IMAD R13, R28, 0x378, RZ ;  /* 0x000003781c0d7824 */ /* 0x000fe200078e02ff */
[----:B------:R-:W-:-:S02]  /*9b560*/  MOV R8, R4 ;  /* 0x0000000400087202 */ /* 0x000fc40000000f00 */
[----:B------:R-:W4:Y:S02]  /*9b570*/  LDL.LU R10, [R1+0x15e4] ;  /* 0x0015e400010a7983 */ /* 0x000f240000300800 */
[----:B------:R-:W-:Y:S01]  /*9b580*/  IADD3 R8, P5, R13, R2, RZ ;  /* 0x000000020d087210 */ /* 0x000fe20007fbe0ff */
[C---:B------:R-:W-:Y:S01]  /*9b590*/  IMAD R13, R28.reuse, 0x1bc, RZ ;  /* 0x000001bc1c0d7824 */ /* 0x040fe200078e02ff */
[----:B------:R-:W4:Y:S01]  /*9b5a0*/  LDL.LU R20, [R1+0x15e0] ;  /* 0x0015e00001147983 */ /* 0x000f220000300800 */
[----:B------:R-:W-:-:S03]  /*9b5b0*/  IMAD R4, R28, 0x37a, RZ ;  /* 0x0000037a1c047824 */ /* 0x000fc600078e02ff */
[----:B------:R0:W-:Y:S01]  /*9b5c0*/  STL [R1+0x5a4], R9 ;  /* 0x0005a40901007387 */ /* 0x0001e20000100800 */
[----:B------:R-:W-:-:S03]  /*9b5d0*/  F2FP.BF16.PACK_AB R12, R24, R25 ;  /* 0x00000019180c723e */ /* 0x000fc600000010ff */
[----:B------:R-:W4:Y:S01]  /*9b5e0*/  LDL.LU R18, [R1+0x15ac] ;  /* 0x0015ac0001127983 */ /* 0x000f220000300800 */
[----:B------:R-:W-:-:S03]  /*9b5f0*/  IMAD R6, R28, 0x1bd, RZ ;  /* 0x000001bd1c067824 */ /* 0x000fc600078e02ff */
[----:B------:R-:W4:Y:S01]  /*9b600*/  LDL.LU R27, [R1+0x15a8] ;  /* 0x0015a800011b7983 */ /* 0x000f220000300800 */
[----:B0-----:R-:W-:-:S03]  /*9b610*/  LEA.HI.X.SX32 R9, R13, R3, 0x1, P5 ;  /* 0x000000030d097211 */ /* 0x001fc600028f0eff */
[----:B------:R-:W4:Y:S04]  /*9b620*/  LDL.LU R24, [R1+0x15ec] ;  /* 0x0015ec0001187983 */ /* 0x000f280000300800 */
[----:B------:R-:W4:Y:S04]  /*9b630*/  LDL.LU R25, [R1+0x15e8] ;  /* 0x0015e80001197983 */ /* 0x000f280000300800 */
[----:B------:R0:W-:Y:S01]  /*9b640*/  STL.64 [R1+0x578], R8 ;  /* 0x0005780801007387 */ /* 0x0001e20000100a00 */
[----:B------:R-:W-:Y:S01]  /*9b650*/  IMAD R5, R28, 0x37c, RZ ;  /* 0x0000037c1c057824 */ /* 0x000fe200078e02ff */
[----:B0-----:R-:W-:-:S04]  /*9b660*/  IADD3 R8, P5, R4, R2, RZ ;  /* 0x0000000204087210 */ /* 0x001fc80007fbe0ff */
[----:B------:R-:W-:-:S05]  /*9b670*/  LEA.HI.X.SX32 R9, R6, R3, 0x1, P5 ;  /* 0x0000000306097211 */ /* 0x000fca00028f0eff */
[----:B------:R0:W-:Y:S02]  /*9b680*/  STL.64 [R1+0x570], R8 ;  /* 0x0005700801007387 */ /* 0x0001e40000100a00 */
[----:B0-----:R-:W-:Y:S02]  /*9b690*/  IADD3 R8, P5, R5, R2, RZ ;  /* 0x0000000205087210 */ /* 0x001fe40007fbe0ff */
[----:B--2---:R-:W-:Y:S01]  /*9b6a0*/  F2FP.BF16.PACK_AB R15, R15, R29 ;  /* 0x0000001d0f0f723e */ /* 0x004fe200000010ff */
[----:B------:R-:W-:-:S05]  /*9b6b0*/  IMAD R29, R28, 0x1be, RZ ;  /* 0x000001be1c1d7824 */ /* 0x000fca00078e02ff */
[----:B------:R-:W-:Y:S02]  /*9b6c0*/  LEA.HI.X.SX32 R9, R29, R3, 0x1, P5 ;  /* 0x000000031d097211 */ /* 0x000fe400028f0eff */
[----:B---3--:R-:W-:Y:S02]  /*9b6d0*/  F2FP.BF16.PACK_AB R13, R14, R11 ;  /* 0x0000000b0e0d723e */ /* 0x008fe400000010ff */
[----:B------:R-:W-:Y:S01]  /*9b6e0*/  F2FP.BF16.PACK_AB R14, R7, R19 ;  /* 0x00000013070e723e */ /* 0x000fe200000010ff */
[----:B------:R-:W2:Y:S04]  /*9b6f0*/  LDL.LU R11, [R1+0x15b0] ;  /* 0x0015b000010b7983 */ /* 0x000ea80000300800 */
[----:B------:R-:W3:Y:S04]  /*9b700*/  LDL.LU R19, [R1+0x15bc] ;  /* 0x0015bc0001137983 */ /* 0x000ee80000300800 */
[----:B------:R-:W-:Y:S04]  /*9b710*/  STL.64 [R1+0x568], R8 ;  /* 0x0005680801007387 */ /* 0x000fe80000100a00 */
[----:B------:R0:W-:Y:S04]  /*9b720*/  STS.128 [R0+0x680], R12 ;  /* 0x0006800c00007388 */ /* 0x0001e80000000c00 */
[----:B0-----:R-:W2:Y:S01]  /*9b730*/  LDL.LU R13, [R1+0x15b4] ;  /* 0x0015b400010d7983 */ /* 0x001ea20000300800 */
[----:B------:R-:W-:-:S02]  /*9b740*/  IMAD R4, R28, 0x37e, RZ ;  /* 0x0000037e1c047824 */ /* 0x000fc400078e02ff */
[C---:B------:R-:W-:Y:S01]  /*9b750*/  IMAD R7, R28.reuse, 0x1bf, RZ ;  /* 0x000001bf1c077824 */ /* 0x040fe200078e02ff */
[----:B------:R-:W3:Y:S01]  /*9b760*/  LDL.LU R12, [R1+0x15c4] ;  /* 0x0015c400010c7983 */ /* 0x000ee20000300800 */
[----:B------:R-:W-:Y:S01]  /*9b770*/  IMAD R6, R28, 0x380, RZ ;  /* 0x000003801c067824 */ /* 0x000fe200078e02ff */
[----:B------:R-:W-:Y:S01]  /*9b780*/  IADD3 R8, P5, R4, R2, RZ ;  /* 0x0000000204087210 */ /* 0x000fe20007fbe0ff */
[C---:B------:R-:W-:Y:S01]  /*9b790*/  IMAD R29, R28.reuse, 0x1c0, RZ ;  /* 0x000001c01c1d7824 */ /* 0x040fe200078e02ff */
[----:B----4-:R-:W-:Y:S01]  /*9b7a0*/  F2FP.BF16.PACK_AB R4, R17, R16 ;  /* 0x000000101104723e */ /* 0x010fe200000010ff */
[----:B------:R-:W-:Y:S01]  /*9b7b0*/  IMAD R5, R28, 0x382, RZ ;  /* 0x000003821c057824 */ /* 0x000fe200078e02ff */
[----:B------:R-:W-:Y:S01]  /*9b7c0*/  LEA.HI.X.SX32 R9, R7, R3, 0x1, P5 ;  /* 0x0000000307097211 */ /* 0x000fe200028f0eff */
[----:B------:R-:W4:Y:S01]  /*9b7d0*/  LDL.LU R14, [R1+0x15f8] ;  /* 0x0015f800010e7983 */ /* 0x000f220000300800 */
[----:B------:R-:W-:-:S04]  /*9b7e0*/  IADD3 R16, P5, R6, R2, RZ ;  /* 0x0000000206107210 */ /* 0x000fc80007fbe0ff */
[----:B------:R-:W-:Y:S01]  /*9b7f0*/  LEA.HI.X.SX32 R17, R29, R3, 0x1, P5 ;  /* 0x000000031d117211 */ /* 0x000fe200028f0eff */
[----:B------:R0:W-:Y:S01]  /*9b800*/  STL.64 [R1+0x560], R8 ;  /* 0x0005600801007387 */ /* 0x0001e20000100a00 */
[----:B------:R-:W-:-:S03]  /*9b810*/  IMAD R6, R28, 0x384, RZ ;  /* 0x000003841c067824 */ /* 0x000fc600078e02ff */
[----:B------:R1:W-:Y:S04]  /*9b820*/  STL.64 [R1+0x528], R16 ;  /* 0x0005281001007387 */ /* 0x0003e80000100a00 */
[----:B------:R-:W3:Y:S01]  /*9b830*/  LDL.LU R15, [R1+0x3a8] ;  /* 0x0003a800010f7983 */ /* 0x000ee20000300800 */
[----:B0-----:R-:W-:Y:S01]  /*9b840*/  F2FP.BF16.PACK_AB R8, R10, R20 ;  /* 0x000000140a08723e */ /* 0x001fe200000010ff */
[----:B------:R-:W-:Y:S01]  /*9b850*/  IMAD R10, R28, 0x1c1, RZ ;  /* 0x000001c11c0a7824 */ /* 0x000fe200078e02ff */
[----:B------:R-:W-:Y:S01]  /*9b860*/  F2FP.BF16.PACK_AB R9, R24, R25 ;  /* 0x000000191809723e */ /* 0x000fe200000010ff */
[----:B------:R-:W3:Y:S01]  /*9b870*/  LDL.LU R20, [R1+0x3cc] ;  /* 0x0003cc0001147983 */ /* 0x000ee20000300800 */
[----:B-1----:R-:W-:Y:S02]  /*9b880*/  IADD3 R16, P5, R5, R2, RZ ;  /* 0x0000000205107210 */ /* 0x002fe40007fbe0ff */
[----:B------:R-:W-:Y:S01]  /*9b890*/  F2FP.BF16.PACK_AB R5, R18, R27 ;  /* 0x0000001b1205723e */ /* 0x000fe200000010ff */
[----:B------:R-:W3:Y:S01]  /*9b8a0*/  LDL.LU R29, [R1+0x3c4] ;  /* 0x0003c400011d7983 */ /* 0x000ee20000300800 */
[----:B------:R-:W-:-:S02]  /*9b8b0*/  LEA.HI.X.SX32 R17, R10, R3, 0x1, P5 ;  /* 0x000000030a117211 */ /* 0x000fc400028f0eff */
[-C--:B------:R-:W-:Y:S01]  /*9b8c0*/  IADD3 R24, P5, R6, R2.reuse, RZ ;  /* 0x0000000206187210 */ /* 0x080fe20007fbe0ff */
[----:B------:R-:W3:Y:S01]  /*9b8d0*/  LDL.LU R18, [R1+0x3dc] ;  /* 0x0003dc0001127983 */ /* 0x000ee20000300800 */
[----:B------:R-:W-:Y:S02]  /*9b8e0*/  IMAD R7, R28, 0x386, RZ ;  /* 0x000003861c077824 */ /* 0x000fe400078e02ff */
[----:B------:R-:W-:Y:S01]  /*9b8f0*/  LEA.HI.X.SX32 R25, R21, R3, 0x1, P5 ;  /* 0x0000000315197211 */ /* 0x000fe200028f0eff */
[----:B------:R-:W3:Y:S04]  /*9b900*/  LDL.LU R27, [R1+0x3d4] ;  /* 0x0003d400011b7983 */ /* 0x000ee80000300800 */
[----:B------:R-:W3:Y:S04]  /*9b910*/  LDL.LU R10, [R1+0x15f0] ;  /* 0x0015f000010a7983 */ /* 0x000ee80000300800 */
[----:B------:R0:W-:Y:S04]  /*9b920*/  STL.64 [R1+0x520], R16 ;  /* 0x0005201001007387 */ /* 0x0001e80000100a00 */
[----:B0-----:R-:W3:Y:S04]  /*9b930*/  LDL.LU R17, [R1+0x3ec] ;  /* 0x0003ec0001117983 */ /* 0x001ee80000300800 */
[----:B------:R-:W3:Y:S04]  /*9b940*/  LDL.LU R16, [R1+0x3e4] ;  /* 0x0003e40001107983 */ /* 0x000ee80000300800 */
[----:B------:R-:W3:Y:S04]  /*9b950*/  LDL.LU R21, [R1+0x3b8] ;  /* 0x0003b80001157983 */ /* 0x000ee80000300800 */
[----:B------:R0:W-:Y:S02]  /*9b960*/  STL.64 [R1+0x518], R24 ;  /* 0x0005181801007387 */ /* 0x0001e40000100a00 */
[----:B0-----:R-:W-:-:S02]  /*9b970*/  IADD3 R24, P5, R7, R2, RZ ;  /* 0x0000000207187210 */ /* 0x001fc40007fbe0ff */
[----:B------:R-:W3:Y:S01]  /*9b980*/  LDL.LU R7, [R1+0x15f4] ;  /* 0x0015f40001077983 */ /* 0x000ee20000300800 */
[----:B--2---:R-:W-:Y:S01]  /*9b990*/  F2FP.BF16.PACK_AB R6, R13, R11 ;  /* 0x0000000b0d06723e */ /* 0x004fe200000010ff */
[----:B------:R-:W-:-:S05]  /*9b9a0*/  IMAD R13, R28, 0x1c3, RZ ;  /* 0x000001c31c0d7824 */ /* 0x000fca00078e02ff */
[----:B------:R-:W-:Y:S02]  /*9b9b0*/  LEA.HI.X.SX32 R25, R13, R3, 0x1, P5 ;  /* 0x000000030d197211 */ /* 0x000fe400028f0eff */
[----:B------:R-:W4:Y:S01]  /*9b9c0*/  LDL.LU R13, [R1+0x15fc] ;  /* 0x0015fc00010d7983 */ /* 0x000f220000300800 */
[----:B------:R-:W-:-:S03]  /*9b9d0*/  IMAD R11, R28, 0x388, RZ ;  /* 0x000003881c0b7824 */ /* 0x000fc600078e02ff */
[----:B------:R0:W-:Y:S02]  /*9b9e0*/  STL.64 [R1+0x510], R24 ;  /* 0x0005101801007387 */ /* 0x0001e40000100a00 */
[----:B0-----:R-:W-:Y:S02]  /*9b9f0*/  IADD3 R24, P5, R11, R2, RZ ;  /* 0x000000020b187210 */ /* 0x001fe40007fbe0ff */
[----:B---3--:R-:W-:Y:S02]  /*9ba00*/  F2FP.BF16.PACK_AB R10, R7, R10 ;  /* 0x0000000a070a723e */ /* 0x008fe400000010ff */
[----:B------:R-:W-:Y:S01]  /*9ba10*/  F2FP.BF16.PACK_AB R7, R12, R19 ;  /* 0x000000130c07723e */ /* 0x000fe200000010ff */
[C---:B------:R-:W-:Y:S02]  /*9ba20*/  IMAD R19, R28.reuse, 0x1c4, RZ ;  /* 0x000001c41c137824 */ /* 0x040fe400078e02ff */
[----:B------:R-:W-:-:S03]  /*9ba30*/  IMAD R12, R28, 0x38a, RZ ;  /* 0x0000038a1c0c7824 */ /* 0x000fc600078e02ff */
[----:B------:R-:W-:-:S05]  /*9ba40*/  LEA.HI.X.SX32 R25, R19, R3, 0x1, P5 ;  /* 0x0000000313197211 */ /* 0x000fca00028f0eff */
[----:B------:R0:W-:Y:S02]  /*9ba50*/  STL.64 [R1+0x508], R24 ;  /* 0x0005081801007387 */ /* 0x0001e40000100a00 */
[----:B0-----:R-:W-:Y:S02]  /*9ba60*/  IADD3 R24, P5, R12, R2, RZ ;  /* 0x000000020c187210 */ /* 0x001fe40007fbe0ff */
[----:B----4-:R-:W-:Y:S01]  /*9ba70*/  F2FP.BF16.PACK_AB R11, R13, R14 ;  /* 0x0000000e0d0b723e */ /* 0x010fe200000010ff */
[----:B------:R-:W-:-:S05]  /*9ba80*/  IMAD R14, R28, 0x1c5, RZ ;  /* 0x000001c51c0e7824 */ /* 0x000fca00078e02ff */
[----:B------:R-:W-:-:S05]  /*9ba90*/  LEA.HI.X.SX32 R25, R14, R3, 0x1, P5 ;  /* 0x000000030e197211 */ /* 0x000fca00028f0eff */
[----:B------:R0:W-:Y:S04]  /*9baa0*/  STL.64 [R1+0x500], R24 ;  /* 0x0005001801007387 */ /* 0x0001e80000100a00 */
[----:B0-----:R-:W2:Y:S01]  /*9bab0*/  LDL.LU.64 R24, [R1+0x2b70] ;  /* 0x002b700001187983 */ /* 0x001ea20000300a00 */
[C---:B------:R-:W-:Y:S02]  /*9bac0*/  IMAD R13, R28.reuse, 0x38c, RZ ;  /* 0x0000038c1c0d7824 */ /* 0x040fe400078e02ff */
[----:B------:R-:W-:Y:S01]  /*9bad0*/  IMAD R19, R28, 0x1c6, RZ ;  /* 0x000001c61c137824 */ /* 0x000fe200078e02ff */
[----:B------:R0:W-:Y:S04]  /*9bae0*/  STS.128 [R0+0x780], R8 ;  /* 0x0007800800007388 */ /* 0x0001e80000000c00 */
[----:B------:R1:W-:Y:S04]  /*9baf0*/  STS.128 [R0+0x700], R4 ;  /* 0x0007000400007388 */ /* 0x0003e80000000c00 */
[----:B------:R-:W-:Y:S01]  /*9bb00*/  BAR.SYNC.DEFER_BLOCKING 0x0 ;  /* 0x0000000000007b1d */ /* 0x000fe20000010000 */
[----:B0-----:R-:W-:-:S04]  /*9bb10*/  IADD3 R10, P5, R13, R2, RZ ;  /* 0x000000020d0a7210 */ /* 0x001fc80007fbe0ff */
[----:B------:R-:W-:Y:S01]  /*9bb20*/  LEA.HI.X.SX32 R11, R19, R3, 0x1, P5 ;  /* 0x00000003130b7211 */ /* 0x000fe200028f0eff */
[C---:B-1----:R-:W-:Y:S02]  /*9bb30*/  IMAD R4, R28.reuse, 0x38e, RZ ;  /* 0x0000038e1c047824 */ /* 0x042fe400078e02ff */
[C---:B------:R-:W-:Y:S02]  /*9bb40*/  IMAD R6, R28.reuse, 0x1c7, RZ ;  /* 0x000001c71c067824 */ /* 0x040fe400078e02ff */
[----:B------:R0:W-:Y:S01]  /*9bb50*/  STL.64 [R1+0x4d8], R10 ;  /* 0x0004d80a01007387 */ /* 0x0001e20000100a00 */
[----:B------:R-:W-:Y:S01]  /*9bb60*/  IMAD R5, R28, 0x390, RZ ;  /* 0x000003901c057824 */ /* 0x000fe200078e02ff */
[----:B------:R-:W-:Y:S01]  /*9bb70*/  F2FP.BF16.PACK_AB R14, R18, R27 ;  /* 0x0000001b120e723e */ /* 0x000fe200000010ff */
[----:B------:R-:W-:Y:S01]  /*9bb80*/  IMAD R27, R28, 0x1c8, RZ ;  /* 0x000001c81c1b7824 */ /* 0x000fe200078e02ff */
[----:B0-----:R-:W-:-:S04]  /*9bb90*/  IADD3 R10, P5, R4, R2, RZ ;  /* 0x00000002040a7210 */ /* 0x001fc80007fbe0ff */
[----:B------:R-:W-:Y:S01]  /*9bba0*/  LEA.HI.X.SX32 R11, R6, R3, 0x1, P5 ;  /* 0x00000003060b7211 */ /* 0x000fe200028f0eff */
[----:B------:R-:W-:Y:S01]  /*9bbb0*/  IMAD R4, R28, 0x392, RZ ;  /* 0x000003921c047824 */ /* 0x000fe200078e02ff */
[----:B------:R-:W-:-:S03]  /*9bbc0*/  F2FP.BF16.PACK_AB R12, R21, R15 ;  /* 0x0000000f150c723e */ /* 0x000fc600000010ff */
[----:B------:R0:W-:Y:S01]  /*9bbd0*/  STL.64 [R1+0x4d0], R10 ;  /* 0x0004d00a01007387 */ /* 0x0001e20000100a00 */
[----:B------:R-:W-:Y:S02]  /*9bbe0*/  F2FP.BF16.PACK_AB R15, R17, R16 ;  /* 0x00000010110f723e */ /* 0x000fe400000010ff */
[----:B------:R-:W-:-:S03]  /*9bbf0*/  F2FP.BF16.PACK_AB R13, R20, R29 ;  /* 0x0000001d140d723e */ /* 0x000fc600000010ff */
[----:B------:R-:W-:Y:S01]  /*9bc00*/  STL.64 [R1+0x2b68], R14 ;  /* 0x002b680e01007387 */ /* 0x000fe20000100a00 */
[----:B0-----:R-:W-:-:S03]  /*9bc10*/  IADD3 R10, P5, R5, R2, RZ ;  /* 0x00000002050a7210 */ /* 0x001fc60007fbe0ff */
[----:B------:R-:W-:Y:S01]  /*9bc20*/  STL.64 [R1+0x2b60], R12 ;  /* 0x002b600c01007387 */ /* 0x000fe20000100a00 */
[----:B------:R-:W-:Y:S02]  /*9bc30*/  LEA.HI.X.SX32 R11, R27, R3, 0x1, P5 ;  /* 0x000000031b0b7211 */ /* 0x000fe400028f0eff */
[----:B------:R-:W-:-:S03]  /*9bc40*/  IADD3 R8, P5, R4, R2, RZ ;  /* 0x0000000204087210 */ /* 0x000fc60007fbe0ff */
[----:B------:R-:W-:Y:S04]  /*9bc50*/  STL.64 [R1+0x4c8], R10 ;  /* 0x0004c80a01007387 */ /* 0x000fe80000100a00 */
[----:B------:R-:W-:Y:S04]  /*9bc60*/  STL [R1+0x4c0], R8 ;  /* 0x0004c00801007387 */ /* 0x000fe80000100800 */
[----:B--2---:R-:W0:Y:S04]  /*9bc70*/  LDS.128 R4, [R25] ;  /* 0x0000000019047984 */ /* 0x004e280000000c00 */
[----:B------:R-:W1:Y:S04]  /*9bc80*/  LDS.128 R12, [R25+0x800] ;  /* 0x00080000190c7984 */ /* 0x000e680000000c00 */
[----:B0-----:R-:W-:Y:S04]  /*9bc90*/  STL.64 [R1+0x50], R4 ;  /* 0x0000500401007387 */ /* 0x001fe80000100a00 */
[----:B------:R-:W-:Y:S04]  /*9bca0*/  STL.64 [R1+0x58], R6 ;  /* 0x0000580601007387 */ /* 0x000fe80000100a00 */
[----:B-1----:R-:W-:Y:S04]  /*9bcb0*/  STL.64 [R1+0x40], R12 ;  /* 0x0000400c01007387 */ /* 0x002fe80000100a00 */
[----:B------:R-:W-:Y:S04]  /*9bcc0*/  STL.64 [R1+0x48], R14 ;  /* 0x0000480e01007387 */ /* 0x000fe80000100a00 */
[----:B------:R-:W0:Y:S04]  /*9bcd0*/  LDS.128 R12, [R25+0x1000] ;  /* 0x00100000190c7984 */ /* 0x000e280000000c00 */
[----:B0-----:R-:W-:Y:S04]  /*9bce0*/  STL.64 [R1+0x30], R12 ;  /* 0x0000300c01007387 */ /* 0x001fe80000100a00 */
[----:B------:R-:W-:Y:S04]  /*9bcf0*/  STL.64 [R1+0x38], R14 ;  /* 0x0000380e01007387 */ /* 0x000fe80000100a00 */
[----:B------:R-:W0:Y:S04]  /*9bd00*/  LDS.128 R12, [R25+0x1800] ;  /* 0x00180000190c7984 */ /* 0x000e280000000c00 */
[----:B------:R-:W1:Y:S04]  /*9bd10*/  S2R R7, SR_TID.X ;  /* 0x0000000000077919 */ /* 0x000e680000002100 */
[----:B0-----:R-:W-:Y:S04]  /*9bd20*/  STL.64 [R1+0xd0], R12 ;  /* 0x0000d00c01007387 */ /* 0x001fe80000100a00 */
[----:B------:R-:W-:Y:S04]  /*9bd30*/  STL.64 [R1+0xd8], R14 ;  /* 0x0000d80e01007387 */ /* 0x000fe80000100a00 */
[----:B------:R-:W0:Y:S01]  /*9bd40*/  LDS.128 R12, [R24] ;  /* 0x00000000180c7984 */ /* 0x000e220000000c00 */
[----:B-1----:R-:W-:-:S03]  /*9bd50*/  SHF.L.U32 R18, R7, 0xc, RZ ;  /* 0x0000000c07127819 */ /* 0x002fc600000006ff */
[----:B------:R-:W-:Y:S01]  /*9bd60*/  LDS.128 R4, [R24+0x1000] ;  /* 0x0010000018047984 */ /* 0x000fe20000000c00 */
[----:B------:R-:W-:-:S03]  /*9bd70*/  LOP3.LUT R18, R18, 0x6000, RZ, 0xc0, !PT ;  /* 0x0000600012127812 */ /* 0x000fc600078ec0ff */
[----:B0-----:R-:W-:Y:S04]  /*9bd80*/  STL.64 [R1+0x20], R12 ;  /* 0x0000200c01007387 */ /* 0x001fe80000100a00 */
[----:B------:R-:W-:Y:S04]  /*9bd90*/  STL.64 [R1+0x28], R14 ;  /* 0x0000280e01007387 */ /* 0x000fe80000100a00 */
[----:B------:R-:W0:Y:S01]  /*9bda0*/  LDS.128 R12, [R24+0x800] ;  /* 0x00080000180c7984 */ /* 0x000e220000000c00 */
[----:B------:R-:W-:-:S04]  /*9bdb0*/  LEA R18, R26, R18, 0x4 ;  /* 0x000000121a127211 */ /* 0x000fc800078e20ff */
[----:B------:R-:W-:Y:S01]  /*9bdc0*/  LOP3.LUT R18, R18, 0x40, RZ, 0x3c, !PT ;  /* 0x0000004012127812 */ /* 0x000fe200078e3cff */
[----:B0-----:R-:W-:Y:S04]  /*9bdd0*/  STL.64 [R1+0x10], R12 ;  /* 0x0000100c01007387 */ /* 0x001fe80000100a00 */
[----:B------:R-:W-:Y:S04]  /*9bde0*/  STL.64 [R1+0x18], R14 ;  /* 0x0000180e01007387 */ /* 0x000fe80000100a00 */
[----:B------:R-:W0:Y:S04]  /*9bdf0*/  LDS.128 R12, [R24+0x1800] ;  /* 0x00180000180c7984 */ /* 0x000e280000000c00 */
[----:B------:R-:W-:Y:S04]  /*9be00*/  STL.64 [R1+0x80], R4 ;  /* 0x0000800401007387 */ /* 0x000fe80000100a00 */
[----:B------:R-:W-:Y:S04]  /*9be10*/  STL.64 [R1+0x88], R6 ;  /* 0x0000880601007387 */ /* 0x000fe80000100a00 */
[----:B------:R-:W1:Y:S04]  /*9be20*/  LDS.128 R24, [R18+0x800] ;  /* 0x0008000012187984 */ /* 0x000e680000000c00 */
[----:B------:R-:W2:Y:S04]  /*9be30*/  LDS.128 R4, [R18] ;  /* 0x0000000012047984 */ /* 0x000ea80000000c00 */
[----:B0-----:R-:W-:Y:S04]  /*9be40*/  STL.64 [R1+0xc0], R12 ;  /* 0x0000c00c01007387 */ /* 0x001fe80000100a00 */
[----:B------:R-:W-:Y:S04]  /*9be50*/  STL.64 [R1+0xc8], R14 ;  /* 0x0000c80e01007387 */ /* 0x000fe80000100a00 */
[----:B------:R-:W-:Y:S04]  /*9be60*/  LDS.128 R12, [R18+0x1000] ;  /* 0x00100000120c7984 */ /* 0x000fe80000000c00 */
[----:B-1----:R-:W-:Y:S04]  /*9be70*/  STL.64 [R1+0x25f0], R24 ;  /* 0x0025f01801007387 */ /* 0x002fe80000100a00 */
[----:B--2---:R-:W-:Y:S04]  /*9be80*/  STL.64 [R1], R4 ;  /* 0x0000000401007387 */ /* 0x004fe80000100a00 */
[----:B------:R-:W-:Y:S04]  /*9be90*/  STL.64 [R1+0x8], R6 ;  /* 0x0000080601007387 */ /* 0x000fe80000100a00 */
[----:B------:R-:W0:Y:S04]  /*9bea0*/  LDS.128 R4, [R18+0x1800] ;  /* 0x0018000012047984 */ /* 0x000e280000000c00 */
[----:B------:R1:W-:Y:S04]  /*9beb0*/  STL [R1+0x2530], R26 ;  /* 0x0025301a01007387 */ /* 0x0003e80000100800 */
[----:B------:R-:W-:Y:S04]  /*9bec0*/  STL [R1+0x2508], R27 ;  /* 0x0025081b01007387 */ /* 0x000fe80000100800 */
[----:B0-----:R-:W-:Y:S01]  /*9bed0*/  STL [R1+0xe0], R4 ;  /* 0x0000e00401007387 */ /* 0x001fe20000100800 */
[----:B-1----:R-:W-:-:S03]  /*9bee0*/  MOV R26, R5 ;  /* 0x00000005001a7202 */ /* 0x002fc60000000f00 */
[----:B------:R-:W-:Y:S04]  /*9bef0*/  STL.64 [R1+0xb0], R12 ;  /* 0x0000b00c01007387 */ /* 0x000fe80000100a00 */
[----:B------:R-:W-:Y:S04]  /*9bf00*/  STL.64 [R1+0xb8], R14 ;  /* 0x0000b80e01007387 */ /* 0x000fe80000100a00 */
[----:B------:R-:W-:Y:S04]  /*9bf10*/  STL.64 [R1+0xe8], R6 ;  /* 0x0000e80601007387 */ /* 0x000fe80000100a00 */
[----:B------:R-:W0:Y:S04]  /*9bf20*/  LDS.128 R4, [R23] ;  /* 0x0000000017047984 */ /* 0x000e280000000c00 */
[----:B------:R-:W2:Y:S04]  /*9bf30*/  LDL.LU R18, [R1+0x438] ;  /* 0x0004380001127983 */ /* 0x000ea80000300800 */
[----:B------:R-:W3:Y:S04]  /*9bf40*/  LDL.LU R25, [R1+0x44c] ;  /* 0x00044c0001197983 */ /* 0x000ee80000300800 */
[----:B------:R-:W3:Y:S04]  /*9bf50*/  LDL.LU R29, [R1+0x448] ;  /* 0x00044800011d7983 */ /* 0x000ee80000300800 */
[----:B------:R-:W4:Y:S04]  /*9bf60*/  LDL.LU R21, [R1+0x45c] ;  /* 0x00045c0001157983 */ /* 0x000f280000300800 */
[----:B------:R-:W4:Y:S04]  /*9bf70*/  LDL.LU R19, [R1+0x458] ;  /* 0x0004580001137983 */ /* 0x000f280000300800 */
[----:B------:R1:W-:Y:S04]  /*9bf80*/  STL [R1+0x2558], R26 ;  /* 0x0025581a01007387 */ /* 0x0003e80000100800 */
[----:B------:R-:W0:Y:S04]  /*9bf90*/  LDS.128 R12, [R23+0x1000] ;  /* 0x00100000170c7984 */ /* 0x000e280000000c00 */
[----:B-1----:R-:W2:Y:S04]  /*9bfa0*/  LDL.LU R26, [R1+0x440] ;  /* 0x00044000011a7983 */ /* 0x002ea80000300800 */
[----:B0-----:R0:W-:Y:S02]  /*9bfb0*/  STL.64 [R1+0x2620], R4 ;  /* 0x0026200401007387 */ /* 0x0011e40000100a00 */
[----:B0-----:R-:W-:Y:S01]  /*9bfc0*/  MOV R4, R8 ;  /* 0x0000000800047202 */ /* 0x001fe20000000f00 */
[----:B------:R-:W-:-:S02]  /*9bfd0*/  IMAD.MOV.U32 R5, RZ, RZ, R9 ;  /* 0x000000ffff057224 */ /* 0x000fc400078e0009 */
[----:B------:R-:W0:Y:S04]  /*9bfe0*/  LDS.128 R8, [R23+0x800] ;  /* 0x0008000017087984 */ /* 0x000e280000000c00 */
[----:B------:R-:W2:Y:S04]  /*9bff0*/  LDL.LU R5, [R1+0x430] ;  /* 0x0004300001057983 */ /* 0x000ea80000300800 */
[----:B------:R1:W-:Y:S04]  /*9c000*/  STL.64 [R1+0x2538], R6 ;  /* 0x0025380601007387 */ /* 0x0003e80000100a00 */
[----:B-1----:R-:W2:Y:S01]  /*9c010*/  LDL.LU R7, [R1+0x444] ;  /* 0x0004440001077983 */ /* 0x002ea20000300800 */
[----:B------:R-:W-:-:S03]  /*9c020*/  MOV R6, R12 ;  /* 0x0000000c00067202 */ /* 0x000fc60000000f00 */
[----:B0-----:R0:W-:Y:S04]  /*9c030*/  STL.64 [R1+0x25f8], R8 ;  /* 0x0025f80801007387 */ /* 0x0011e80000100a00 */
[----:B0-----:R-:W2:Y:S04]  /*9c040*/  LDL.LU R8, [R1+0x434] ;  /* 0x0004340001087983 */ /* 0x001ea80000300800 */
[----:B------:R-:W2:Y:S04]  /*9c050*/  LDL.LU R9, [R1+0x43c] ;  /* 0x00043c0001097983 */ /* 0x000ea80000300800 */
[----:B------:R-:W-:Y:S04]  /*9c060*/  STL.64 [R1+0x24f8], R10 ;  /* 0x0024f80a01007387 */ /* 0x000fe80000100a00 */
[----:B------:R-:W-:Y:S04]  /*9c070*/  STL [R1+0xa4], R13 ;  /* 0x0000a40d01007387 */ /* 0x000fe80000100800 */
[----:B------:R-:W-:Y:S04]  /*9c080*/  STL.64 [R1+0xa8], R14 ;  /* 0x0000a80e01007387 */ /* 0x000fe80000100a00 */
[----:B------:R-:W0:Y:S04]  /*9c090*/  LDS.128 R12, [R23+0x1800] ;  /* 0x00180000170c7984 */ /* 0x000e280000000c00 */
[----:B------:R-:W2:Y:S04]  /*9c0a0*/  LDL.LU R27, [R1+0x46c] ;  /* 0x00046c00011b7983 */ /* 0x000ea80000300800 */
[----:B------:R-:W2:Y:S04]  /*9c0b0*/  LDL.LU R24, [R1+0x468] ;  /* 0x0004680001187983 */ /* 0x000ea80000300800 */
[----:B------:R-:W-:Y:S04]  /*9c0c0*/  STL [R1+0x2600], R6 ;  /* 0x0026000601007387 */ /* 0x000fe80000100800 */
[----:B0-----:R-:W-:Y:S01]  /*9c0d0*/  STL [R1+0xf0], R12 ;  /* 0x0000f00c01007387 */ /* 0x001fe20000100800 */
[----:B------:R-:W-:-:S03]  /*9c0e0*/  MOV R11, R13 ;  /* 0x0000000d000b7202 */ /* 0x000fc60000000f00 */
[----:B------:R0:W-:Y:S04]  /*9c0f0*/  STL.64 [R1+0xf8], R14 ;  /* 0x0000f80e01007387 */ /* 0x0001e80000100a00 */
[----:B0-----:R-:W2:Y:S04]  /*9c100*/  LDL.LU.64 R14, [R1+0x2b68] ;  /* 0x002b6800010e7983 */ /* 0x001ea80000300a00 */
[----:B------:R-:W2:Y:S04]  /*9c110*/  LDL.LU.64 R12, [R1+0x2b60] ;  /* 0x002b6000010c7983 */ /* 0x000ea80000300a00 */
[----:B------:R-:W-:Y:S06]  /*9c120*/  BAR.SYNC.DEFER_BLOCKING 0x0 ;  /* 0x0000000000007b1d */ /* 0x000fec0000010000 */
[----:B------:R-:W3:Y:S04]  /*9c130*/  LDL.LU R20, [R1+0x478] ;  /* 0x0004780001147983 */ /* 0x000ee80000300800 */
[----:B------:R-:W3:Y:S01]  /*9c140*/  LDL.LU R23, [R1+0x474] ;  /* 0x0004740001177983 */ /* 0x000ee20000300800 */
[----:B------:R-:W-:-:S02]  /*9c150*/  IMAD R17, R28, 0x1c9, RZ ;  /* 0x000001c91c117824 */ /* 0x000fc400078e02ff */
[----:B------:R-:W-:Y:S01]  /*9c160*/  IMAD R16, R28, 0x394, RZ ;  /* 0x000003941c107824 */ /* 0x000fe200078e02ff */
[----:B------:R-:W3:Y:S04]  /*9c170*/  LDL.LU R10, [R1+0x484] ;  /* 0x00048400010a7983 */ /* 0x000ee80000300800 */
[----:B--2---:R0:W-:Y:S02]  /*9c180*/  STS.128 [R0], R12 ;  /* 0x0000000c00007388 */ /* 0x0041e40000000c00 */
[----:B0-----:R-:W-:Y:S02]  /*9c190*/  F2FP.BF16.PACK_AB R12, R8, R5 ;  /* 0x00000005080c723e */ /* 0x001fe400000010ff */
[----:B------:R-:W-:Y:S01]  /*9c1a0*/  LEA.HI.X.SX32 R5, R17, R3, 0x1, P5 ;  /* 0x0000000311057211 */ /* 0x000fe200028f0eff */
[----:B------:R-:W2:Y:S01]  /*9c1b0*/  LDL.LU R8, [R1+0x47c] ;  /* 0x00047c0001087983 */ /* 0x000ea20000300800 */
[----:B------:R-:W-:-:S03]  /*9c1c0*/  IADD3 R4, P5, R16, R2, RZ ;  /* 0x0000000210047210 */ /* 0x000fc60007fbe0ff */
[----:B------:R0:W-:Y:S01]  /*9c1d0*/  STL [R1+0x4c4], R5 ;  /* 0x0004c40501007387 */ /* 0x0001e20000100800 */
[----:B---3--:R-:W-:Y:S02]  /*9c1e0*/  F2FP.BF16.PACK_AB R15, R25, R29 ;  /* 0x0000001d190f723e */ /* 0x008fe400000010ff */
[----:B0-----:R-:W-:-:S05]  /*9c1f0*/  LEA.HI.X.SX32 R5, R22, R3, 0x1, P5 ;  /* 0x0000000316057211 */ /* 0x001fca00028f0eff */
[----:B------:R0:W-:Y:S04]  /*9c200*/  STL.64 [R1+0x4a0], R4 ;  /* 0x0004a00401007387 */ /* 0x0001e80000100a00 */
[----:B------:R-:W3:Y:S04]  /*9c210*/  LDL.LU R25, [R1+0x13ec] ;  /* 0x0013ec0001197983 */ /* 0x000ee80000300800 */
[----:B------:R-:W3:Y:S01]  /*9c220*/  LDL.LU R29, [R1+0x13e4] ;  /* 0x0013e400011d7983 */ /* 0x000ee20000300800 */
[C---:B------:R-:W-:Y:S01]  /*9c230*/  IMAD R14, R28.reuse, 0x396, RZ ;  /* 0x000003961c0e7824 */ /* 0x040fe200078e02ff */
[----:B------:R-:W-:Y:S01]  /*9c240*/  F2FP.BF16.PACK_AB R13, R9, R18 ;  /* 0x00000012090d723e */ /* 0x000fe200000010ff */
[----:B------:R-:W-:-:S03]  /*9c250*/  IMAD R18, R28, 0x1cb, RZ ;  /* 0x000001cb1c127824 */ /* 0x000fc600078e02ff */
[----:B0-----:R-:W-:Y:S01]  /*9c260*/  IADD3 R4, P5, R14, R2, RZ ;  /* 0x000000020e047210 */ /* 0x001fe20007fbe0ff */
[----:B------:R-:W-:-:S03]  /*9c270*/  IMAD R16, R28, 0x398, RZ ;  /* 0x000003981c107824 */ /* 0x000fc600078e02ff */
[----:B------:R-:W-:Y:S02]  /*9c280*/  LEA.HI.X.SX32 R5, R18, R3, 0x1, P5 ;  /* 0x0000000312057211 */ /* 0x000fe400028f0eff */
[----:B------:R-:W-:Y:S01]  /*9c290*/  F2FP.BF16.PACK_AB R14, R7, R26 ;  /* 0x0000001a070e723e */ /* 0x000fe200000010ff */
[C---:B------:R-:W-:Y:S02]  /*9c2a0*/  IMAD R26, R28.reuse, 0x1cc, RZ ;  /* 0x000001cc1c1a7824 */ /* 0x040fe400078e02ff */
[----:B------:R0:W-:Y:S01]  /*9c2b0*/  STL.64 [R1+0x498], R4 ;  /* 0x0004980401007387 */ /* 0x0001e20000100a00 */
[----:B------:R-:W-:Y:S01]  /*9c2c0*/  IMAD R17, R28, 0x39a, RZ ;  /* 0x0000039a1c117824 */ /* 0x000fe200078e02ff */
[----:B0-----:R-:W-:-:S04]  /*9c2d0*/  IADD3 R4, P5, R16, R2, RZ ;  /* 0x0000000210047210 */ /* 0x001fc80007fbe0ff */
[----:B------:R-:W-:Y:S02]  /*9c2e0*/  LEA.HI.X.SX32 R5, R26, R3, 0x1, P5 ;  /* 0x000000031a057211 */ /* 0x000fe400028f0eff */
[----:B----4-:R-:W-:Y:S01]  /*9c2f0*/  F2FP.BF16.PACK_AB R16, R21, R19 ;  /* 0x000000131510723e */ /* 0x010fe200000010ff */
[C---:B------:R-:W-:Y:S02]  /*9c300*/  IMAD R21, R28.reuse, 0x1cd, RZ ;  /* 0x000001cd1c157824 */ /* 0x040fe400078e02ff */
[----:B------:R0:W-:Y:S04]  /*9c310*/  STL.64 [R1+0x490], R4 ;  /* 0x0004900401007387 */ /* 0x0001e80000100a00 */
[----:B------:R-:W4:Y:S01]  /*9c320*/  LDL.LU R6, [R1+0x1400] ;  /* 0x0014000001067983 */ /* 0x000f220000300800 */
[----:B------:R-:W-:-:S03]  /*9c330*/  IMAD R19, R28, 0x39c, RZ ;  /* 0x0000039c1c137824 */ /* 0x000fc600078e02ff */
[----:B------:R-:W4:Y:S01]  /*9c340*/  LDL.LU R7, [R1+0x13fc] ;  /* 0x0013fc0001077983 */ /* 0x000f220000300800 */
[----:B0-----:R-:W-:-:S03]  /*9c350*/  IADD3 R4, P5, R17, R2, RZ ;  /* 0x0000000211047210 */ /* 0x001fc60007fbe0ff */
[----:B------:R-:W4:Y:S01]  /*9c360*/  LDL.LU R26, [R1+0x1410] ;  /* 0x00141000011a7983 */ /* 0x000f220000300800 */
[----:B------:R-:W-:Y:S02]  /*9c370*/  F2FP.BF16.PACK_AB R17, R27, R24 ;  /* 0x000000181b11723e */ /* 0x000fe400000010ff */
[----:B------:R-:W-:Y:S01]  /*9c380*/  LEA.HI.X.SX32 R5, R21, R3, 0x1, P5 ;  /* 0x0000000315057211 */ /* 0x000fe200028f0eff */
[----:B------:R-:W4:Y:S01]  /*9c390*/  LDL.LU R27, [R1+0x140c] ;  /* 0x00140c00011b7983 */ /* 0x000f220000300800 */
[----:B------:R-:W-:-:S03]  /*9c3a0*/  F2FP.BF16.PACK_AB R18, R20, R23 ;  /* 0x000000171412723e */ /* 0x000fc600000010ff */
[----:B------:R-:W4:Y:S01]  /*9c3b0*/  LDL.LU R24, [R1+0x1418] ;  /* 0x0014180001187983 */ /* 0x000f220000300800 */
[----:B------:R-:W-:-:S03]  /*9c3c0*/  IMAD R9, R28, 0x1ce, RZ ;  /* 0x000001ce1c097824 */ /* 0x000fc600078e02ff */
[----:B------:R-:W4:Y:S04]  /*9c3d0*/  LDL.LU R23, [R1+0x1414] ;  /* 0x0014140001177983 */ /* 0x000f280000300800 */
[----:B------:R0:W-:Y:S01]  /*9c3e0*/  STL.64 [R1+0x488], R4 ;  /* 0x0004880401007387 */ /* 0x0001e20000100a00 */
[C---:B------:R-:W-:Y:S02]  /*9c3f0*/  IMAD R20, R28.reuse, 0x39e, RZ ;  /* 0x0000039e1c147824 */ /* 0x040fe400078e02ff */
[----:B------:R-:W-:Y:S01]  /*9c400*/  IMAD R22, R28, 0x1cf, RZ ;  /* 0x000001cf1c167824 */ /* 0x000fe200078e02ff */
[----:B0-----:R-:W-:-:S04]  /*9c410*/  IADD3 R4, P5, R19, R2, RZ ;  /* 0x0000000213047210 */ /* 0x001fc80007fbe0ff */
[----:B------:R-:W-:Y:S01]  /*9c420*/  LEA.HI.X.SX32 R5, R9, R3, 0x1, P5 ;  /* 0x0000000309057211 */ /* 0x000fe200028f0eff */
[----:B------:R-:W-:Y:S01]  /*9c430*/  IMAD R21, R28, 0x3a0, RZ ;  /* 0x000003a01c157824 */ /* 0x000fe200078e02ff */
[----:B--2---:R-:W-:Y:S02]  /*9c440*/  F2FP.BF16.PACK_AB R19, R10, R8 ;  /* 0x000000080a13723e */ /* 0x004fe400000010ff */
[----:B------:R-:W2:Y:S04]  /*9c450*/  LDL.LU R10, [R1+0x146c] ;  /* 0x00146c00010a7983 */ /* 0x000ea80000300800 */
[----:B------:R-:W2:Y:S04]  /*9c460*/  LDL.LU R8, [R1+0x1464] ;  /* 0x0014640001087983 */ /* 0x000ea80000300800 */
[----:B------:R0:W-:Y:S02]  /*9c470*/  STL.64 [R1+0x480], R4 ;  /* 0x0004800401007387 */ /* 0x0001e40000100a00 */
[----:B0-----:R-:W-:-:S04]  /*9c480*/  IADD3 R4, P5, R20, R2, RZ ;  /* 0x0000000214047210 */ /* 0x001fc80007fbe0ff */
[----:B------:R-:W-:Y:S02]  /*9c490*/  LEA.HI.X.SX32 R5, R22, R3, 0x1, P5 ;  /* 0x0000000316057211 */ /* 0x000fe400028f0eff */
[----:B---3--:R-:W-:Y:S01]  /*9c4a0*/  F2FP.BF16.PACK_AB R20, R25, R29 ;  /* 0x0000001d1914723e */ /* 0x008fe200000010ff */
[----:B------:R-:W-:Y:S02]  /*9c4b0*/  IMAD R29, R28, 0x1d0, RZ ;  /* 0x000001d01c1d7824 */ /* 0x000fe400078e02ff */
[----:B------:R0:W-:Y:S04]  /*9c4c0*/  STL.64 [R1+0x478], R4 ;  /* 0x0004780401007387 */ /* 0x0001e80000100a00 */
[----:B------:R1:W-:Y:S01]  /*9c4d0*/  STS.128 [R0+0x100], R16 ;  /* 0x0001001000007388 */ /* 0x0003e20000000c00 */
[----:B0-----:R-:W-:-:S04]  /*9c4e0*/  IADD3 R4, P5, R21, R2, RZ ;  /* 0x0000000215047210 */ /* 0x001fc80007fbe0ff */
[----:B------:R-:W-:Y:S01]  /*9c4f0*/  LEA.HI.X.SX32 R5, R29, R3, 0x1, P5 ;  /* 0x000000031d057211 */ /* 0x000fe200028f0eff */
[----:B-1----:R-:W3:Y:S04]  /*9c500*/  LDL.LU R16, [R1+0x14bc] ;  /* 0x0014bc0001107983 */ /* 0x002ee80000300800 */
[----:B------:R-:W3:Y:S04]  /*9c510*/  LDL.LU R18, [R1+0x14b8] ;  /* 0x0014b80001127983 */ /* 0x000ee80000300800 */
[----:B------:R-:W3:Y:S04]  /*9c520*/  LDL.LU R17, [R1+0x147c] ;  /* 0x00147c0001117983 */ /* 0x000ee80000300800 */
[----:B------:R-:W3:Y:S04]  /*9c530*/  LDL.LU R9, [R1+0x1478] ;  /* 0x0014780001097983 */ /* 0x000ee80000300800 */
[----:B------:R-:W3:Y:S04]  /*9c540*/  LDL.LU R25, [R1+0x14cc] ;  /* 0x0014cc0001197983 */ /* 0x000ee80000300800 */
[----:B------:R-:W-:Y:S04]  /*9c550*/  STL.64 [R1+0x470], R4 ;  /* 0x0004700401007387 */ /* 0x000fe80000100a00 */
[----:B------:R-:W3:Y:S04]  /*9c560*/  LDL.LU R29, [R1+0x14c8] ;  /* 0x0014c800011d7983 */ /* 0x000ee80000300800 */
[----:B------:R0:W-:Y:S01]  /*9c570*/  STS.128 [R0+0x80], R12 ;  /* 0x0000800c00007388 */ /* 0x0001e20000000c00 */
[----:B----4-:R-:W-:-:S03]  /*9c580*/  F2FP.BF16.PACK_AB R21, R6, R7 ;  /* 0x000000070615723e */ /* 0x010fc600000010ff */
[----:B------:R-:W4:Y:S04]  /*9c590*/  LDL.LU R19, [R1+0x148c] ;  /* 0x00148c0001137983 */ /* 0x000f280000300800 */
[----:B------:R-:W4:Y:S01]  /*9c5a0*/  LDL.LU R6, [R1+0x1484] ;  /* 0x0014840001067983 */ /* 0x000f220000300800 */
[C---:B0-----:R-:W-:Y:S02]  /*9c5b0*/  IMAD R12, R28.reuse, 0x3a2, RZ ;  /* 0x000003a21c0c7824 */ /* 0x041fe400078e02ff */
[----:B------:R-:W-:-:S03]  /*9c5c0*/  IMAD R14, R28, 0x1d1, RZ ;  /* 0x000001d11c0e7824 */ /* 0x000fc600078e02ff */
[----:B------:R-:W-:Y:S01]  /*9c5d0*/  IADD3 R4, P5, R12, R2, RZ ;  /* 0x000000020c047210 */ /* 0x000fe20007fbe0ff */
[----:B------:R-:W-:-:S03]  /*9c5e0*/  IMAD R13, R28, 0x3a4, RZ ;  /* 0x000003a41c0d7824 */ /* 0x000fc600078e02ff */
[----:B------:R-:W-:Y:S02]  /*9c5f0*/  LEA.HI.X.SX32 R5, R14, R3, 0x1, P5 ;  /* 0x000000030e057211 */ /* 0x000fe400028f0eff */
[----:B------:R-:W-:Y:S01]  /*9c600*/  F2FP.BF16.PACK_AB R23, R24, R23 ;  /* 0x000000171817723e */ /* 0x000fe200000010ff */
[----:B------:R-:W-:Y:S02]  /*9c610*/  IMAD R24, R28, 0x1d2, RZ ;  /* 0x000001d21c187824 */ /* 0x000fe400078e02ff */
[----:B------:R0:W-:Y:S01]  /*9c620*/  STL.64 [R1+0x468], R4 ;  /* 0x0004680401007387 */ /* 0x0001e20000100a00 */
[----:B------:R-:W-:Y:S01]  /*9c630*/  F2FP.BF16.PACK_AB R22, R26, R27 ;  /* 0x0000001b1a16723e */ /* 0x000fe200000010ff */
[C---:B------:R-:W-:Y:S02]  /*9c640*/  IMAD R12, R28.reuse, 0x3a6, RZ ;  /* 0x000003a61c0c7824 */ /* 0x040fe400078e02ff */
[----:B------:R-:W4:Y:S01]  /*9c650*/  LDL.LU R7, [R1+0x14d4] ;  /* 0x0014d40001077983 */ /* 0x000f220000300800 */
[----:B------:R-:W-:-:S03]  /*9c660*/  IMAD R15, R28, 0x1d3, RZ ;  /* 0x000001d31c0f7824 */ /* 0x000fc600078e02ff */
[----:B------:R-:W4:Y:S01]  /*9c670*/  LDL.LU R26, [R1+0x14d0] ;  /* 0x0014d000011a7983 */ /* 0x000f220000300800 */
[----:B0-----:R-:W-:-:S03]  /*9c680*/  IADD3 R4, P5, R13, R2, RZ ;  /* 0x000000020d047210 */ /* 0x001fc60007fbe0ff */
[----:B------:R-:W4:Y:S01]  /*9c690*/  LDL.LU R27, [R1+0x149c] ;  /* 0x00149c00011b7983 */ /* 0x000f220000300800 */
[----:B------:R-:W-:-:S03]  /*9c6a0*/  LEA.HI.X.SX32 R5, R24, R3, 0x1, P5 ;  /* 0x0000000318057211 */ /* 0x000fc600028f0eff */
[----:B------:R-:W4:Y:S04]  /*9c6b0*/  LDL.LU R24, [R1+0x1494] ;  /* 0x0014940001187983 */ /* 0x000f280000300800 */
[----:B------:R0:W-:Y:S01]  /*9c6c0*/  STL.64 [R1+0x460], R4 ;  /* 0x0004600401007387 */ /* 0x0001e20000100a00 */
[----:B------:R-:W-:-:S03]  /*9c6d0*/  IMAD R14, R28, 0x3a8, RZ ;  /* 0x000003a81c0e7824 */ /* 0x000fc600078e02ff */
[----:B------:R1:W-:Y:S01]  /*9c6e0*/  STS.128 [R0+0x180], R20 ;  /* 0x0001801400007388 */ /* 0x0003e20000000c00 */
[----:B0-----:R-:W-:-:S04]  /*9c6f0*/  IADD3 R4, P5, R12, R2, RZ ;  /* 0x000000020c047210 */ /* 0x001fc80007fbe0ff */
[----:B------:R-:W-:Y:S01]  /*9c700*/  LEA.HI.X.SX32 R5, R15, R3, 0x1, P5 ;  /* 0x000000030f057211 */ /* 0x000fe200028f0eff */
[C---:B-1----:R-:W-:Y:S02]  /*9c710*/  IMAD R23, R28.reuse, 0x1d4, RZ ;  /* 0x000001d41c177824 */ /* 0x042fe400078e02ff */
[----:B------:R-:W-:Y:S01]  /*9c720*/  IMAD R13, R28, 0x3aa, RZ ;  /* 0x000003aa1c0d7824 */ /* 0x000fe200078e02ff */
[----:B--2---:R-:W-:Y:S02]  /*9c730*/  F2FP.BF16.PACK_AB R12, R10, R8 ;  /* 0x000000080a0c723e */ /* 0x004fe400000010ff */
[----:B------:R-:W2:Y:S04]  /*9c740*/  LDL.LU R10, [R1+0x14dc] ;  /* 0x0014dc00010a7983 */ /* 0x000ea80000300800 */
[----:B------:R-:W2:Y:S04]  /*9c750*/  LDL.LU R8, [R1+0x14d8] ;  /* 0x0014d80001087983 */ /* 0x000ea80000300800 */
[----:B------:R0:W-:Y:S02]  /*9c760*/  STL.64 [R1+0x458], R4 ;  /* 0x0004580401007387 */ /* 0x0001e40000100a00 */
[----:B0-----:R-:W-:-:S04]  /*9c770*/  IADD3 R4, P5, R14, R2, RZ ;  /* 0x000000020e047210 */ /* 0x001fc80007fbe0ff */
[----:B------:R-:W-:-:S05]  /*9c780*/  LEA.HI.X.SX32 R5, R23, R3, 0x1, P5 ;  /* 0x0000000317057211 */ /* 0x000fca00028f0eff */
[----:B------:R0:W-:Y:S02]  /*9c790*/  STL.64 [R1+0x450], R4 ;  /* 0x0004500401007387 */ /* 0x0001e40000100a00 */
[----:B0-----:R-:W-:Y:S02]  /*9c7a0*/  IADD3 R4, P5, R13, R2, RZ ;  /* 0x000000020d047210 */ /* 0x001fe40007fbe0ff */
[----:B---3--:R-:W-:Y:S02]  /*9c7b0*/  F2FP.BF16.PACK_AB R13, R17, R9 ;  /* 0x00000009110d723e */ /* 0x008fe400000010ff */
[----:B------:R-:W-:Y:S02]  /*9c7c0*/  F2FP.BF16.PACK_AB R17, R25, R29 ;  /* 0x0000001d1911723e */ /* 0x000fe400000010ff */
[----:B------:R-:W3:Y:S04]  /*9c7d0*/  LDL.LU R25, [R1+0x1504] ;  /* 0x0015040001197983 */ /* 0x000ee80000300800 */
[----:B------:R-:W3:Y:S01]  /*9c7e0*/  LDL.LU R29, [R1+0x1500] ;  /* 0x00150000011d7983 */ /* 0x000ee20000300800 */
[----:B------:R-:W-:Y:S01]  /*9c7f0*/  F2FP.BF16.PACK_AB R16, R16, R18 ;  /* 0x000000121010723e */ /* 0x000fe200000010ff */
[----:B------:R-:W-:-:S02]  /*9c800*/  IMAD R18, R28, 0x1d5, RZ ;  /* 0x000001d51c127824 */ /* 0x000fc400078e02ff */
[----:B------:R-:W-:-:S03]  /*9c810*/  IMAD R14, R28, 0x3ac, RZ ;  /* 0x000003ac1c0e7824 */ /* 0x000fc600078e02ff */
[----:B------:R-:W-:Y:S01]  /*9c820*/  LEA.HI.X.SX32 R5, R18, R3, 0x1, P5 ;  /* 0x0000000312057211 */ /* 0x000fe200028f0eff */
[----:B------:R-:W-:-:S04]  /*9c830*/  IMAD R9, R28, 0x1d6, RZ ;  /* 0x000001d61c097824 */ /* 0x000fc800078e02ff */
[----:B------:R0:W-:Y:S01]  /*9c840*/  STL.64 [R1+0x448], R4 ;  /* 0x0004480401007387 */ /* 0x0001e20000100a00 */
[C---:B------:R-:W-:Y:S02]  /*9c850*/  IMAD R15, R28.reuse, 0x3ae, RZ ;  /* 0x000003ae1c0f7824 */ /* 0x040fe400078e02ff */
[----:B------:R-:W-:Y:S01]  /*9c860*/  IMAD R21, R28, 0x1d7, RZ ;  /* 0x000001d71c157824 */ /* 0x000fe200078e02ff */
[----:B0-----:R-:W-:-:S04]  /*9c870*/  IADD3 R4, P5, R14, R2, RZ ;  /* 0x000000020e047210 */ /* 0x001fc80007fbe0ff */
[----:B------:R-:W-:-:S05]  /*9c880*/  LEA.HI.X.SX32 R5, R9, R3, 0x1, P5 ;  /* 0x0000000309057211 */ /* 0x000fca00028f0eff */
[----:B------:R0:W-:Y:S01]  /*9c890*/  STL.64 [R1+0x440], R4 ;  /* 0x0004400401007387 */ /* 0x0001e20000100a00 */
[----:B----4-:R-:W-:Y:S01]  /*9c8a0*/  F2FP.BF16.PACK_AB R14, R19, R6 ;  /* 0x00000006130e723e */ /* 0x010fe200000010ff */
[----:B------:R-:W-:Y:S02]  /*9c8b0*/  IMAD R19, R28, 0x3b0, RZ ;  /* 0x000003b01c137824 */ /* 0x000fe400078e02ff */
[----:B------:R-:W4:Y:S01]  /*9c8c0*/  LDL.LU R23, [R1+0x150c] ;  /* 0x00150c0001177983 */ /* 0x000f220000300800 */
[----:B------:R-:W-:-:S03]  /*9c8d0*/  F2FP.BF16.PACK_AB R18, R7, R26 ;  /* 0x0000001a0712723e */ /* 0x000fc600000010ff */
[----:B------:R-:W4:Y:S01]  /*9c8e0*/  LDL.LU R6, [R1+0x1508] ;  /* 0x0015080001067983 */ /* 0x000f220000300800 */
[----:B0-----:R-:W-:-:S03]  /*9c8f0*/  IADD3 R4, P5, R15, R2, RZ ;  /* 0x000000020f047210 */ /* 0x001fc60007fbe0ff */
[----:B------:R-:W4:Y:S01]  /*9c900*/  LDL.LU R9, [R1+0x1514] ;  /* 0x0015140001097983 */ /* 0x000f220000300800 */
[----:B------:R-:W-:Y:S02]  /*9c910*/  F2FP.BF16.PACK_AB R15, R27, R24 ;  /* 0x000000181b0f723e */ /* 0x000fe400000010ff */
[----:B------:R-:W-:Y:S01]  /*9c920*/  LEA.HI.X.SX32 R5, R21, R3, 0x1, P5 ;  /* 0x0000000315057211 */ /* 0x000fe200028f0eff */
[----:B------:R-:W4:Y:S01]  /*9c930*/  LDL.LU R7, [R1+0x1510] ;  /* 0x0015100001077983 */ /* 0x000f220000300800 */
[----:B------:R-:W-:-:S03]  /*9c940*/  IMAD R26, R28, 0x1d8, RZ ;  /* 0x000001d81c1a7824 */ /* 0x000fc600078e02ff */
[----:B------:R-:W4:Y:S04]  /*9c950*/  LDL.LU R27, [R1+0x151c] ;  /* 0x00151c00011b7983 */ /* 0x000f280000300800 */
        /* <DEDUP_REMOVED lines=12> */
[----:B------:R-:W-:Y:S01]  /*9ca20*/  LEA.HI.X.SX32 R5, R22, R3, 0x1, P5 ;  /* 0x0000000316057211 */ /* 0x000fe200028f0eff */
[----:B------:R-:W-:Y:S04]  /*9ca30*/  STS.128 [R0+0x280], R16 ;  /* 0x0002801000007388 */ /* 0x000fe80000000c00 */
[----:B------:R0:W-:Y:S02]  /*9ca40*/  STL.64 [R1+0x428], R4 ;  /* 0x0004280401007387 */ /* 0x0001e40000100a00 */
[----:B0-----:R-:W-:Y:S02]  /*9ca50*/  IADD3 R4, P5, R21, R2, RZ ;  /* 0x0000000215047210 */ /* 0x001fe40007fbe0ff */
[----:B------:R-:W2:Y:S04]  /*9ca60*/  LDL.LU R16, [R1+0x154c] ;  /* 0x00154c0001107983 */ /* 0x000ea80000300800 */
[----:B------:R-:W2:Y:S04]  /*9ca70*/  LDL.LU R18, [R1+0x1548] ;  /* 0x0015480001127983 */ /* 0x000ea80000300800 */
[----:B------:R-:W2:Y:S04]  /*9ca80*/  LDL.LU R17, [R1+0x1554] ;  /* 0x0015540001117983 */ /* 0x000ea80000300800 */
[----:B------:R-:W2:Y:S01]  /*9ca90*/  LDL.LU R8, [R1+0x1550] ;  /* 0x0015500001087983 */ /* 0x000ea20000300800 */
[----:B---3--:R-:W-:Y:S01]  /*9caa0*/  F2FP.BF16.PACK_AB R20, R25, R29 ;  /* 0x0000001d1914723e */ /* 0x008fe200000010ff */
[----:B------:R-:W-:-:S02]  /*9cab0*/  IMAD R29, R28, 0x1da, RZ ;  /* 0x000001da1c1d7824 */ /* 0x000fc400078e02ff */
[----:B------:R-:W3:Y:S03]  /*9cac0*/  LDL.LU R25, [R1+0x155c] ;  /* 0x00155c0001197983 */ /* 0x000ee60000300800 */
[----:B------:R-:W-:-:S05]  /*9cad0*/  LEA.HI.X.SX32 R5, R29, R3, 0x1, P5 ;  /* 0x000000031d057211 */ /* 0x000fca00028f0eff */
[----:B------:R-:W-:Y:S04]  /*9cae0*/  STL.64 [R1+0x410], R4 ;  /* 0x0004100401007387 */ /* 0x000fe80000100a00 */
[----:B------:R-:W3:Y:S04]  /*9caf0*/  LDL.LU R29, [R1+0x1558] ;  /* 0x00155800011d7983 */ /* 0x000ee80000300800 */
[----:B------:R0:W-:Y:S04]  /*9cb00*/  STS.128 [R0+0x200], R12 ;  /* 0x0002000c00007388 */ /* 0x0001e80000000c00 */
[----:B------:R-:W3:Y:S01]  /*9cb10*/  LDL.LU R19, [R1+0x1584] ;  /* 0x0015840001137983 */ /* 0x000ee20000300800 */
[----:B0-----:R-:W-:-:S02]  /*9cb20*/  IMAD R12, R28, 0x3b6, RZ ;  /* 0x000003b61c0c7824 */ /* 0x001fc400078e02ff */
[----:B------:R-:W-:-:S03]  /*9cb30*/  IMAD R14, R28, 0x1db, RZ ;  /* 0x000001db1c0e7824 */ /* 0x000fc600078e02ff */
[----:B------:R-:W-:Y:S01]  /*9cb40*/  IADD3 R4, P5, R12, R2, RZ ;  /* 0x000000020c047210 */ /* 0x000fe20007fbe0ff */
[----:B------:R-:W-:-:S03]  /*9cb50*/  IMAD R13, R28, 0x3b8, RZ ;  /* 0x000003b81c0d7824 */ /* 0x000fc600078e02ff */
[----:B------:R-:W-:Y:S02]  /*9cb60*/  LEA.HI.X.SX32 R5, R14, R3, 0x1, P5 ;  /* 0x000000030e057211 */ /* 0x000fe400028f0eff */
[----:B----4-:R-:W-:Y:S02]  /*9cb70*/  F2FP.BF16.PACK_AB R21, R23, R6 ;  /* 0x000000061715723e */ /* 0x010fe400000010ff */
[----:B------:R-:W4:Y:S04]  /*9cb80*/  LDL.LU R6, [R1+0x1580] ;  /* 0x0015800001067983 */ /* 0x000f280000300800 */
[----:B------:R0:W-:Y:S01]  /*9cb90*/  STL.64 [R1+0x408], R4 ;  /* 0x0004080401007387 */ /* 0x0001e20000100a00 */
[----:B------:R-:W-:Y:S01]  /*9cba0*/  F2FP.BF16.PACK_AB R23, R27, R24 ;  /* 0x000000181b17723e */ /* 0x000fe200000010ff */
[C---:B------:R-:W-:Y:S01]  /*9cbb0*/  IMAD R24, R28.reuse, 0x1dc, RZ ;  /* 0x000001dc1c187824 */ /* 0x040fe200078e02ff */
[----:B------:R-:W-:Y:S01]  /*9cbc0*/  F2FP.BF16.PACK_AB R22, R9, R7 ;  /* 0x000000070916723e */ /* 0x000fe200000010ff */
[----:B------:R-:W-:Y:S01]  /*9cbd0*/  IMAD R12, R28, 0x3ba, RZ ;  /* 0x000003ba1c0c7824 */ /* 0x000fe200078e02ff */
[----:B------:R-:W4:Y:S01]  /*9cbe0*/  LDL.LU R9, [R1+0x158c] ;  /* 0x00158c0001097983 */ /* 0x000f220000300800 */
[----:B0-----:R-:W-:-:S03]  /*9cbf0*/  IADD3 R4, P5, R13, R2, RZ ;  /* 0x000000020d047210 */ /* 0x001fc60007fbe0ff */
[----:B------:R-:W4:Y:S01]  /*9cc00*/  LDL.LU R7, [R1+0x1588] ;  /* 0x0015880001077983 */ /* 0x000f220000300800 */
[----:B------:R-:W-:-:S03]  /*9cc10*/  LEA.HI.X.SX32 R5, R24, R3, 0x1, P5 ;  /* 0x0000000318057211 */ /* 0x000fc600028f0eff */
[----:B------:R-:W4:Y:S01]  /*9cc20*/  LDL.LU R27, [R1+0x1594] ;  /* 0x00159400011b7983 */ /* 0x000f220000300800 */
[----:B------:R-:W-:-:S03]  /*9cc30*/  IMAD R15, R28, 0x1dd, RZ ;  /* 0x000001dd1c0f7824 */ /* 0x000fc600078e02ff */
[----:B------:R-:W4:Y:S04]  /*9cc40*/  LDL.LU R24, [R1+0x1590] ;  /* 0x0015900001187983 */ /* 0x000f280000300800 */
[----:B------:R0:W-:Y:S01]  /*9cc50*/  STL.64 [R1+0x400], R4 ;  /* 0x0004000401007387 */ /* 0x0001e20000100a00 */
[----:B------:R-:W-:-:S03]  /*9cc60*/  IMAD R13, R28, 0x3bc, RZ ;  /* 0x000003bc1c0d7824 */ /* 0x000fc600078e02ff */
[----:B------:R1:W-:Y:S01]  /*9cc70*/  STS.128 [R0+0x300], R20 ;  /* 0x0003001400007388 */ /* 0x0003e20000000c00 */
[----:B0-----:R-:W-:-:S04]  /*9cc80*/  IADD3 R4, P5, R12, R2, RZ ;  /* 0x000000020c047210 */ /* 0x001fc80007fbe0ff */
[----:B------:R-:W-:Y:S01]  /*9cc90*/  LEA.HI.X.SX32 R5, R15, R3, 0x1, P5 ;  /* 0x000000030f057211 */ /* 0x000fe200028f0eff */
[----:B-1----:R-:W-:Y:S01]  /*9cca0*/  IMAD R23, R28, 0x1de, RZ ;  /* 0x000001de1c177824 */ /* 0x002fe200078e02ff */
[----:B--2---:R-:W-:Y:S02]  /*9ccb0*/  F2FP.BF16.PACK_AB R12, R10, R26 ;  /* 0x0000001a0a0c723e */ /* 0x004fe400000010ff */
[----:B------:R-:W2:Y:S04]  /*9ccc0*/  LDL.LU R10, [R1+0x159c] ;  /* 0x00159c00010a7983 */ /* 0x000ea80000300800 */
[----:B------:R-:W2:Y:S04]  /*9ccd0*/  LDL.LU R26, [R1+0x1598] ;  /* 0x00159800011a7983 */ /* 0x000ea80000300800 */
[----:B------:R0:W-:Y:S02]  /*9cce0*/  STL.64 [R1+0x3f8], R4 ;  /* 0x0003f80401007387 */ /* 0x0001e40000100a00 */
[----:B0-----:R-:W-:-:S04]  /*9ccf0*/  IADD3 R4, P5, R13, R2, RZ ;  /* 0x000000020d047210 */ /* 0x001fc80007fbe0ff */
[----:B------:R-:W-:-:S05]  /*9cd00*/  LEA.HI.X.SX32 R5, R23, R3, 0x1, P5 ;  /* 0x0000000317057211 */ /* 0x000fca00028f0eff */
[----:B------:R0:W-:Y:S01]  /*9cd10*/  STL.64 [R1+0x3b8], R4 ;  /* 0x0003b80401007387 */ /* 0x0001e20000100a00 */
[----:B---3--:R-:W-:-:S03]  /*9cd20*/  F2FP.BF16.PACK_AB R15, R25, R29 ;  /* 0x0000001d190f723e */ /* 0x008fc600000010ff */
[----:B------:R-:W3:Y:S04]  /*9cd30*/  LDL.LU R25, [R1+0x15c0] ;  /* 0x0015c00001197983 */ /* 0x000ee80000300800 */
[----:B------:R-:W3:Y:S01]  /*9cd40*/  LDL.LU R29, [R1+0x15b8] ;  /* 0x0015b800011d7983 */ /* 0x000ee20000300800 */
[----:B------:R-:W-:Y:S01]  /*9cd50*/  IMAD R14, R28, 0x3be, RZ ;  /* 0x000003be1c0e7824 */ /* 0x000fe200078e02ff */
        /* <DEDUP_REMOVED lines=10> */
[----:B------:R-:W-:Y:S01]  /*9ce00*/  LEA.HI.X.SX32 R5, R8, R3, 0x1, P5 ;  /* 0x0000000308057211 */ /* 0x000fe200028f0eff */
[----:B------:R-:W-:Y:S01]  /*9ce10*/  IMAD R21, R28, 0x1e1, RZ ;  /* 0x000001e11c157824 */ /* 0x000fe200078e02ff */
[----:B----4-:R-:W-:-:S03]  /*9ce20*/  F2FP.BF16.PACK_AB R16, R19, R6 ;  /* 0x000000061310723e */ /* 0x010fc600000010ff */
[----:B------:R0:W-:Y:S04]  /*9ce30*/  STL.64 [R1+0x3e8], R4 ;  /* 0x0003e80401007387 */ /* 0x0001e80000100a00 */
[----:B------:R-:W4:Y:S04]  /*9ce40*/  LDL.LU R23, [R1+0x15cc] ;  /* 0x0015cc0001177983 */ /* 0x000f280000300800 */
[----:B------:R-:W4:Y:S01]  /*9ce50*/  LDL.LU R6, [R1+0x15c8] ;  /* 0x0015c80001067983 */ /* 0x000f220000300800 */
[----:B0-----:R-:W-:-:S03]  /*9ce60*/  IADD3 R4, P5, R17, R2, RZ ;  /* 0x0000000211047210 */ /* 0x001fc60007fbe0ff */
[----:B------:R-:W4:Y:S01]  /*9ce70*/  LDL.LU R8, [R1+0x15d4] ;  /* 0x0015d40001087983 */ /* 0x000f220000300800 */
[----:B------:R-:W-:Y:S01]  /*9ce80*/  F2FP.BF16.PACK_AB R17, R9, R7 ;  /* 0x000000070911723e */ /* 0x000fe200000010ff */
[----:B------:R-:W-:Y:S01]  /*9ce90*/  IMAD R19, R28, 0x3c4, RZ ;  /* 0x000003c41c137824 */ /* 0x000fe200078e02ff */
        /* <DEDUP_REMOVED lines=41> */
[----:B------:R-:W-:-:S03]  /*9d130*/  F2FP.BF16.PACK_AB R22, R8, R9 ;  /* 0x000000090816723e */ /* 0x000fc600000010ff */
[----:B------:R-:W4:Y:S01]  /*9d140*/  LDL.LU R8, [R1+0x1634] ;  /* 0x0016340001087983 */ /* 0x000f220000300800 */
[----:B------:R-:W-:-:S03]  /*9d150*/  IMAD R12, R28, 0x3ce, RZ ;  /* 0x000003ce1c0c7824 */ /* 0x000fc600078e02ff */
[----:B------:R-:W4:Y:S01]  /*9d160*/  LDL.LU R9, [R1+0x1630] ;  /* 0x0016300001097983 */ /* 0x000f220000300800 */
[----:B0-----:R-:W-:Y:S01]  /*9d170*/  IADD3 R4, P5, R13, R2, RZ ;  /* 0x000000020d047210 */ /* 0x001fe20007fbe0ff */
[C---:B------:R-:W-:Y:S01]  /*9d180*/  IMAD R13, R28.reuse, 0x1e6, RZ ;  /* 0x000001e61c0d7824 */ /* 0x040fe200078e02ff */
[----:B------:R-:W-:Y:S02]  /*9d190*/  F2FP.BF16.PACK_AB R23, R7, R24 ;  /* 0x000000180717723e */ /* 0x000fe400000010ff */
[----:B------:R-:W4:Y:S02]  /*9d1a0*/  LDL.LU R7, [R1+0x161c] ;  /* 0x00161c0001077983 */ /* 0x000f240000300800 */
[----:B------:R-:W-:Y:S02]  /*9d1b0*/  LEA.HI.X.SX32 R5, R13, R3, 0x1, P5 ;  /* 0x000000030d057211 */ /* 0x000fe400028f0eff */
[----:B------:R-:W4:Y:S04]  /*9d1c0*/  LDL.LU R24, [R1+0x1618] ;  /* 0x0016180001187983 */ /* 0x000f280000300800 */
[----:B------:R0:W-:Y:S01]  /*9d1d0*/  STL.64 [R1+0x3b0], R4 ;  /* 0x0003b00401007387 */ /* 0x0001e20000100a00 */
[----:B------:R-:W-:-:S02]  /*9d1e0*/  IMAD R15, R28, 0x1e7, RZ ;  /* 0x000001e71c0f7824 */ /* 0x000fc400078e02ff */
[----:B------:R-:W-:Y:S01]  /*9d1f0*/  IMAD R14, R28, 0x3d0, RZ ;  /* 0x000003d01c0e7824 */ /* 0x000fe200078e02ff */
[----:B0-----:R-:W-:-:S04]  /*9d200*/  IADD3 R4, P5, R12, R2, RZ ;  /* 0x000000020c047210 */ /* 0x001fc80007fbe0ff */
[----:B------:R-:W-:Y:S01]  /*9d210*/  LEA.HI.X.SX32 R5, R15, R3, 0x1, P5 ;  /* 0x000000030f057211 */ /* 0x000fe200028f0eff */
[----:B------:R0:W-:Y:S01]  /*9d220*/  STS.128 [R0+0x480], R20 ;  /* 0x0004801400007388 */ /* 0x0001e20000000c00 */
[C---:B------:R-:W-:Y:S02]  /*9d230*/  IMAD R13, R28.reuse, 0x3d2, RZ ;  /* 0x000003d21c0d7824 */ /* 0x040fe400078e02ff */
[----:B0-----:R-:W-:Y:S01]  /*9d240*/  IMAD R23, R28, 0x1e8, RZ ;  /* 0x000001e81c177824 */ /* 0x001fe200078e02ff */
        /* <DEDUP_REMOVED lines=8> */
[----:B------:R-:W-:Y:S02]  /*9d2d0*/  F2FP.BF16.PACK_AB R13, R17, R10 ;  /* 0x0000000a110d723e */ /* 0x000fe400000010ff */
[----:B---3--:R-:W-:Y:S02]  /*9d2e0*/  F2FP.BF16.PACK_AB R17, R25, R29 ;  /* 0x0000001d1911723e */ /* 0x008fe400000010ff */
        /* <DEDUP_REMOVED lines=20> */
[----:B------:R-:W-:-:S03]  /*9d430*/  LEA.HI.X.SX32 R5, R21, R3, 0x1, P5 ;  /* 0x0000000315057211 */ /* 0x000fc600028f0eff */
[----:B------:R-:W4:Y:S01]  /*9d440*/  LDL.LU R9, [R1+0x16c0] ;  /* 0x0016c00001097983 */ /* 0x000f220000300800 */
[----:B------:R-:W-:Y:S01]  /*9d450*/  F2FP.BF16.PACK_AB R15, R7, R24 ;  /* 0x00000018070f723e */ /* 0x000fe200000010ff */
[C---:B------:R-:W-:Y:S02]  /*9d460*/  IMAD R24, R28.reuse, 0x1ec, RZ ;  /* 0x000001ec1c187824 */ /* 0x040fe400078e02ff */
[----:B------:R0:W-:Y:S01]  /*9d470*/  STL.64 [R1+0x3d0], R4 ;  /* 0x0003d00401007387 */ /* 0x0001e20000100a00 */
[----:B------:R-:W-:-:S03]  /*9d480*/  IMAD R20, R28, 0x3da, RZ ;  /* 0x000003da1c147824 */ /* 0x000fc600078e02ff */
[----:B------:R-:W4:Y:S01]  /*9d490*/  LDL.LU R7, [R1+0x1650] ;  /* 0x0016500001077983 */ /* 0x000f220000300800 */
[----:B0-----:R-:W-:-:S04]  /*9d4a0*/  IADD3 R4, P5, R19, R2, RZ ;  /* 0x0000000213047210 */ /* 0x001fc80007fbe0ff */
[----:B------:R-:W-:Y:S01]  /*9d4b0*/  LEA.HI.X.SX32 R5, R24, R3, 0x1, P5 ;  /* 0x0000000318057211 */ /* 0x000fe200028f0eff */
[----:B------:R-:W-:Y:S01]  /*9d4c0*/  STS.128 [R0+0x500], R12 ;  /* 0x0005000c00007388 */ /* 0x000fe20000000c00 */
[C---:B------:R-:W-:Y:S02]  /*9d4d0*/  IMAD R22, R28.reuse, 0x1ed, RZ ;  /* 0x000001ed1c167824 */ /* 0x040fe400078e02ff */
[----:B------:R-:W-:Y:S01]  /*9d4e0*/  IMAD R21, R28, 0x3dc, RZ ;  /* 0x000003dc1c157824 */ /* 0x000fe200078e02ff */
[----:B--2---:R-:W-:Y:S02]  /*9d4f0*/  F2FP.BF16.PACK_AB R19, R26, R27 ;  /* 0x0000001b1a13723e */ /* 0x004fe400000010ff */
[----:B------:R-:W2:Y:S04]  /*9d500*/  LDL.LU R26, [R1+0x165c] ;  /* 0x00165c00011a7983 */ /* 0x000ea80000300800 */
[----:B------:R-:W2:Y:S04]  /*9d510*/  LDL.LU R24, [R1+0x1658] ;  /* 0x0016580001187983 */ /* 0x000ea80000300800 */
[----:B------:R0:W-:Y:S02]  /*9d520*/  STL.64 [R1+0x3c8], R4 ;  /* 0x0003c80401007387 */ /* 0x0001e40000100a00 */
[----:B0-----:R-:W-:-:S02]  /*9d530*/  IADD3 R4, P5, R20, R2, RZ ;  /* 0x0000000214047210 */ /* 0x001fc40007fbe0ff */
[----:B------:R-:W2:Y:S04]  /*9d540*/  LDL.LU R20, [R1+0x1640] ;  /* 0x0016400001147983 */ /* 0x000ea80000300800 */
[----:B------:R-:W2:Y:S01]  /*9d550*/  LDL.LU R14, [R1+0x1644] ;  /* 0x00164400010e7983 */ /* 0x000ea20000300800 */
[----:B------:R-:W-:-:S03]  /*9d560*/  LEA.HI.X.SX32 R5, R22, R3, 0x1, P5 ;  /* 0x0000000316057211 */ /* 0x000fc600028f0eff */
[----:B------:R-:W2:Y:S04]  /*9d570*/  LDL.LU R22, [R1+0x1654] ;  /* 0x0016540001167983 */ /* 0x000ea80000300800 */
[----:B------:R0:W-:Y:S04]  /*9d580*/  STL.64 [R1+0x3c0], R4 ;  /* 0x0003c00401007387 */ /* 0x0001e80000100a00 */
[----:B------:R-:W2:Y:S01]  /*9d590*/  LDL.LU R23, [R1+0x1008] ;  /* 0x0010080001177983 */ /* 0x000ea20000300800 */
[----:B0-----:R-:W-:Y:S01]  /*9d5a0*/  IADD3 R4, P5, R21, R2, RZ ;  /* 0x0000000215047210 */ /* 0x001fe20007fbe0ff */
[----:B---3--:R-:W-:-:S05]  /*9d5b0*/  FFMA R5, R29, 0.69314718246459960938, R25 ;  /* 0x3f3172181d057823 */ /* 0x008fca0000000019 */
[----:B------:R0:W-:Y:S04]  /*9d5c0*/  STL [R1+0x300], R5 ;  /* 0x0003000501007387 */ /* 0x0001e80000100800 */
[----:B------:R-:W3:Y:S01]  /*9d5d0*/  LDL.LU R27, [R1+0x16d0] ;  /* 0x0016d000011b7983 */ /* 0x000ee20000300800 */
[----:B------:R-:W-:-:S03]  /*9d5e0*/  IMAD R29, R28, 0x1ee, RZ ;  /* 0x000001ee1c1d7824 */ /* 0x000fc600078e02ff */
[----:B------:R-:W3:Y:S02]  /*9d5f0*/  LDL.LU R25, [R1+0x1664] ;  /* 0x0016640001197983 */ /* 0x000ee40000300800 */
[----:B0-----:R-:W-:Y:S02]  /*9d600*/  LEA.HI.X.SX32 R5, R29, R3, 0x1, P5 ;  /* 0x000000031d057211 */ /* 0x001fe400028f0eff */
[----:B------:R-:W3:Y:S01]  /*9d610*/  LDL.LU R29, [R1+0x1660] ;  /* 0x00166000011d7983 */ /* 0x000ee20000300800 */
[----:B------:R-:W-:-:S03]  /*9d620*/  IMAD R12, R28, 0x3de, RZ ;  /* 0x000003de1c0c7824 */ /* 0x000fc600078e02ff */
[----:B------:R0:W-:Y:S04]  /*9d630*/  STS.128 [R0+0x580], R16 ;  /* 0x0005801000007388 */ /* 0x0001e80000000c00 */
[----:B------:R1:W-:Y:S01]  /*9d640*/  STL.64 [R1+0x380], R4 ;  /* 0x0003800401007387 */ /* 0x0003e20000100a00 */
[C---:B------:R-:W-:Y:S02]  /*9d650*/  IMAD R15, R28.reuse, 0x3e0, RZ ;  /* 0x000003e01c0f7824 */ /* 0x040fe400078e02ff */
[----:B0-----:R-:W-:Y:S01]  /*9d660*/  IMAD R16, R28, 0x1ef, RZ ;  /* 0x000001ef1c107824 */ /* 0x001fe200078e02ff */
[----:B-1----:R-:W-:-:S04]  /*9d670*/  IADD3 R4, P5, R12, R2, RZ ;  /* 0x000000020c047210 */ /* 0x002fc80007fbe0ff */
[----:B------:R-:W-:-:S05]  /*9d680*/  LEA.HI.X.SX32 R5, R16, R3, 0x1, P5 ;  /* 0x0000000310057211 */ /* 0x000fca00028f0eff */
[----:B------:R0:W-:Y:S04]  /*9d690*/  STL.64 [R1+0x378], R4 ;  /* 0x0003780401007387 */ /* 0x0001e80000100a00 */
[----:B------:R-:W3:Y:S01]  /*9d6a0*/  LDL.LU R19, [R1+0x1000] ;  /* 0x0010000001137983 */ /* 0x000ee20000300800 */
[----:B------:R-:W-:Y:S01]  /*9d6b0*/  IMAD R21, R28, 0x1f0, RZ ;  /* 0x000001f01c157824 */ /* 0x000fe200078e02ff */
[----:B----4-:R-:W-:Y:S01]  /*9d6c0*/  F2FP.BF16.PACK_AB R13, R6, R10 ;  /* 0x0000000a060d723e */ /* 0x010fe200000010ff */
[----:B0-----:R-:W-:Y:S01]  /*9d6d0*/  FFMA R5, R9, 0.69314718246459960938, R8 ;  /* 0x3f31721809057823 */ /* 0x001fe20000000008 */
[----:B------:R-:W-:Y:S01]  /*9d6e0*/  IADD3 R4, P5, R15, R2, RZ ;  /* 0x000000020f047210 */ /* 0x000fe20007fbe0ff */
[C---:B------:R-:W-:Y:S02]  /*9d6f0*/  IMAD R18, R28.reuse, 0x1f1, RZ ;  /* 0x000001f11c127824 */ /* 0x040fe400078e02ff */
[----:B------:R-:W-:Y:S01]  /*9d700*/  IMAD R17, R28, 0x3e4, RZ ;  /* 0x000003e41c117824 */ /* 0x000fe200078e02ff */
[----:B--2---:R-:W-:-:S02]  /*9d710*/  F2FP.BF16.PACK_AB R15, R26, R24 ;  /* 0x000000181a0f723e */ /* 0x004fc400000010ff */
[----:B------:R-:W-:Y:S02]  /*9d720*/  F2FP.BF16.PACK_AB R12, R14, R20 ;  /* 0x000000140e0c723e */ /* 0x000fe400000010ff */
[----:B------:R-:W2:Y:S01]  /*9d730*/  LDL.LU R20, [R1+0x16d4] ;  /* 0x0016d40001147983 */ /* 0x000ea20000300800 */
[----:B------:R-:W-:-:S03]  /*9d740*/  IMAD R14, R28, 0x3e2, RZ ;  /* 0x000003e21c0e7824 */ /* 0x000fc600078e02ff */
[----:B------:R0:W-:Y:S04]  /*9d750*/  STL [R1+0x304], R5 ;  /* 0x0003040501007387 */ /* 0x0001e80000100800 */
[----:B------:R-:W4:Y:S04]  /*9d760*/  LDL.LU R6, [R1+0x166c] ;  /* 0x00166c0001067983 */ /* 0x000f280000300800 */
[----:B------:R-:W4:Y:S01]  /*9d770*/  LDL.LU R10, [R1+0x1668] ;  /* 0x00166800010a7983 */ /* 0x000f220000300800 */
[----:B0-----:R-:W-:-:S03]  /*9d780*/  LEA.HI.X.SX32 R5, R21, R3, 0x1, P5 ;  /* 0x0000000315057211 */ /* 0x001fc600028f0eff */
[----:B------:R-:W4:Y:S04]  /*9d790*/  LDL.LU R8, [R1+0x1674] ;  /* 0x0016740001087983 */ /* 0x000f280000300800 */
[----:B------:R-:W4:Y:S04]  /*9d7a0*/  LDL.LU R9, [R1+0x1670] ;  /* 0x0016700001097983 */ /* 0x000f280000300800 */
[----:B------:R0:W-:Y:S01]  /*9d7b0*/  STL.64 [R1+0x370], R4 ;  /* 0x0003700401007387 */ /* 0x0001e20000100a00 */
[----:B------:R-:W-:Y:S01]  /*9d7c0*/  IMAD R24, R28, 0x1f2, RZ ;  /* 0x000001f21c187824 */ /* 0x000fe200078e02ff */
[----:B0-----:R-:W-:-:S02]  /*9d7d0*/  IADD3 R4, P5, R14, R2, RZ ;  /* 0x000000020e047210 */ /* 0x001fc40007fbe0ff */
[----:B------:R-:W-:Y:S02]  /*9d7e0*/  F2FP.BF16.PACK_AB R14, R22, R7 ;  /* 0x00000007160e723e */ /* 0x000fe400000010ff */
[----:B------:R-:W-:Y:S01]  /*9d7f0*/  LEA.HI.X.SX32 R5, R18, R3, 0x1, P5 ;  /* 0x0000000312057211 */ /* 0x000fe200028f0eff */
[----:B------:R-:W4:Y:S04]  /*9d800*/  LDL.LU R7, [R1+0xfa8] ;  /* 0x000fa80001077983 */ /* 0x000f280000300800 */
[----:B------:R-:W4:Y:S04]  /*9d810*/  LDL.LU R26, [R1+0x16dc] ;  /* 0x0016dc00011a7983 */ /* 0x000f280000300800 */
[----:B------:R0:W-:Y:S02]  /*9d820*/  STL.64 [R1+0x358], R4 ;  /* 0x0003580401007387 */ /* 0x0001e40000100a00 */
[----:B0-----:R-:W-:Y:S01]  /*9d830*/  IADD3 R4, P5, R17, R2, RZ ;  /* 0x0000000211047210 */ /* 0x001fe20007fbe0ff */
[----:B---3--:R-:W-:-:S05]  /*9d840*/  FFMA R5, R27, 0.69314718246459960938, R23 ;  /* 0x3f3172181b057823 */ /* 0x008fca0000000017 */
[----:B------:R0:W-:Y:S04]  /*9d850*/  STL [R1+0x308], R5 ;  /* 0x0003080501007387 */ /* 0x0001e80000100800 */
[----:B------:R1:W-:Y:S01]  /*9d860*/  STS.128 [R0+0x600], R12 ;  /* 0x0006000c00007388 */ /* 0x0003e20000000c00 */
[----:B0-----:R-:W-:-:S05]  /*9d870*/  LEA.HI.X.SX32 R5, R24, R3, 0x1, P5 ;  /* 0x0000000318057211 */ /* 0x001fca00028f0eff */
[----:B------:R0:W-:Y:S04]  /*9d880*/  STL.64 [R1+0x368], R4 ;  /* 0x0003680401007387 */ /* 0x0001e80000100a00 */
[----:B------:R-:W3:Y:S01]  /*9d890*/  LDL.LU R27, [R1+0x167c] ;  /* 0x00167c00011b7983 */ /* 0x000ee20000300800 */
[----:B-1----:R-:W-:-:S03]  /*9d8a0*/  F2FP.BF16.PACK_AB R12, R25, R29 ;  /* 0x0000001d190c723e */ /* 0x002fc600000010ff */
[----:B------:R-:W3:Y:S04]  /*9d8b0*/  LDL.LU R29, [R1+0x1678] ;  /* 0x00167800011d7983 */ /* 0x000ee80000300800 */
[----:B------:R-:W3:Y:S04]  /*9d8c0*/  LDL.LU R24, [R1+0x1684] ;  /* 0x0016840001187983 */ /* 0x000ee80000300800 */
[----:B------:R-:W3:Y:S01]  /*9d8d0*/  LDL.LU R25, [R1+0x1680] ;  /* 0x0016800001197983 */ /* 0x000ee20000300800 */
[C---:B------:R-:W-:Y:S02]  /*9d8e0*/  IMAD R16, R28.reuse, 0x3e6, RZ ;  /* 0x000003e61c107824 */ /* 0x040fe400078e02ff */
[----:B------:R-:W-:-:S03]  /*9d8f0*/  IMAD R18, R28, 0x1f3, RZ ;  /* 0x000001f31c127824 */ /* 0x000fc600078e02ff */
[----:B0-----:R-:W-:Y:S01]  /*9d900*/  IADD3 R4, P5, R16, R2, RZ ;  /* 0x0000000210047210 */ /* 0x001fe20007fbe0ff */
[----:B------:R-:W-:-:S03]  /*9d910*/  IMAD R17, R28, 0x3e8, RZ ;  /* 0x000003e81c117824 */ /* 0x000fc600078e02ff */
[----:B------:R-:W-:Y:S01]  /*9d920*/  LEA.HI.X.SX32 R5, R18, R3, 0x1, P5 ;  /* 0x0000000312057211 */ /* 0x000fe200028f0eff */
[----:B------:R-:W-:-:S04]  /*9d930*/  IMAD R23, R28, 0x1f4, RZ ;  /* 0x000001f41c177824 */ /* 0x000fc800078e02ff */
[----:B------:R0:W-:Y:S01]  /*9d940*/  STL.64 [R1+0x360], R4 ;  /* 0x0003600401007387 */ /* 0x0001e20000100a00 */
[C---:B------:R-:W-:Y:S01]  /*9d950*/  IMAD R13, R28.reuse, 0x3ea, RZ ;  /* 0x000003ea1c0d7824 */ /* 0x040fe200078e02ff */
[----:B0-----:R-:W-:Y:S01]  /*9d960*/  IADD3 R4, P5, R17, R2, RZ ;  /* 0x0000000211047210 */ /* 0x001fe20007fbe0ff */
[C---:B------:R-:W-:Y:S02]  /*9d970*/  IMAD R17, R28.reuse, 0x1f5, RZ ;  /* 0x000001f51c117824 */ /* 0x040fe400078e02ff */
[C---:B------:R-:W-:Y:S02]  /*9d980*/  IMAD R16, R28.reuse, 0x3ec, RZ ;  /* 0x000003ec1c107824 */ /* 0x040fe400078e02ff */
[C---:B------:R-:W-:Y:S02]  /*9d990*/  IMAD R15, R28.reuse, 0x3ee, RZ ;  /* 0x000003ee1c0f7824 */ /* 0x040fe400078e02ff */
[----:B------:R-:W-:Y:S02]  /*9d9a0*/  IMAD R18, R28, 0x3f0, RZ ;  /* 0x000003f01c127824 */ /* 0x000fe400078e02ff */
[----:B--2---:R-:W-:-:S05]  /*9d9b0*/  FFMA R5, R20, 0.69314718246459960938, R19 ;  /* 0x3f31721814057823 */ /* 0x004fca0000000013 */
[----:B------:R0:W-:Y:S02]  /*9d9c0*/  STL [R1+0x30c], R5 ;  /* 0x00030c0501007387 */ /* 0x0001e40000100800 */
[----:B0-----:R-:W-:-:S05]  /*9d9d0*/  LEA.HI.X.SX32 R5, R23, R3, 0x1, P5 ;  /* 0x0000000317057211 */ /* 0x001fca00028f0eff */
[----:B------:R0:W-:Y:S02]  /*9d9e0*/  STL.64 [R1+0x350], R4 ;  /* 0x0003500401007387 */ /* 0x0001e40000100a00 */
[----:B0-----:R-:W-:Y:S02]  /*9d9f0*/  IADD3 R4, P5, R13, R2, RZ ;  /* 0x000000020d047210 */ /* 0x001fe40007fbe0ff */
[----:B----4-:R-:W-:Y:S02]  /*9da00*/  F2FP.BF16.PACK_AB R13, R6, R10 ;  /* 0x0000000a060d723e */ /* 0x010fe400000010ff */
[----:B------:R-:W-:-:S03]  /*9da10*/  LEA.HI.X.SX32 R5, R17, R3, 0x1, P5 ;  /* 0x0000000311057211 */ /* 0x000fc600028f0eff */
[----:B------:R0:W-:Y:S04]  /*9da20*/  STL.64 [R1+0x2b58], R12 ;  /* 0x002b580c01007387 */ /* 0x0001e80000100a00 */
[----:B------:R-:W2:Y:S04]  /*9da30*/  LDL.LU R21, [R1+0x16c4] ;  /* 0x0016c40001157983 */ /* 0x000ea80000300800 */
[----:B------:R-:W4:Y:S04]  /*9da40*/  LDL.LU R20, [R1+0x16a0] ;  /* 0x0016a00001147983 */ /* 0x000f280000300800 */
[----:B0-----:R-:W2:Y:S04]  /*9da50*/  LDL.LU R12, [R1+0x168c] ;  /* 0x00168c00010c7983 */ /* 0x001ea80000300800 */
[----:B------:R-:W2:Y:S04]  /*9da60*/  LDL.LU R10, [R1+0x1688] ;  /* 0x00168800010a7983 */ /* 0x000ea80000300800 */
[----:B------:R0:W-:Y:S04]  /*9da70*/  STL.64 [R1+0x320], R4 ;  /* 0x0003200401007387 */ /* 0x0001e80000100a00 */
[----:B------:R-:W2:Y:S04]  /*9da80*/  LDL.LU R22, [R1+0xf5c] ;  /* 0x000f5c0001167983 */ /* 0x000ea80000300800 */
[----:B------:R-:W2:Y:S01]  /*9da90*/  LDL.LU R23, [R1+0x16cc] ;  /* 0x0016cc0001177983 */ /* 0x000ea20000300800 */
[----:B0-----:R-:W-:Y:S01]  /*9daa0*/  FFMA R5, R26, 0.69314718246459960938, R7 ;  /* 0x3f3172181a057823 */ /* 0x001fe20000000007 */
[----:B------:R-:W-:Y:S01]  /*9dab0*/  IADD3 R4, P5, R16, R2, RZ ;  /* 0x0000000210047210 */ /* 0x000fe20007fbe0ff */
[----:B------:R-:W-:-:S03]  /*9dac0*/  IMAD R26, R28, 0x1f6, RZ ;  /* 0x000001f61c1a7824 */ /* 0x000fc600078e02ff */
[----:B------:R0:W-:Y:S01]  /*9dad0*/  STL [R1+0x2f0], R5 ;  /* 0x0002f00501007387 */ /* 0x0001e20000100800 */
[----:B------:R-:W-:-:S03]  /*9dae0*/  F2FP.BF16.PACK_AB R14, R8, R9 ;  /* 0x00000009080e723e */ /* 0x000fc600000010ff */
[----:B------:R-:W2:Y:S04]  /*9daf0*/  LDL.LU R13, [R1+0x16ac] ;  /* 0x0016ac00010d7983 */ /* 0x000ea80000300800 */
[----:B------:R-:W2:Y:S01]  /*9db00*/  LDL.LU R6, [R1+0x16a8] ;  /* 0x0016a80001067983 */ /* 0x000ea20000300800 */
[----:B0-----:R-:W-:-:S03]  /*9db10*/  LEA.HI.X.SX32 R5, R26, R3, 0x1, P5 ;  /* 0x000000031a057211 */ /* 0x001fc600028f0eff */
[----:B------:R-:W2:Y:S01]  /*9db20*/  LDL.LU R8, [R1+0x1694] ;  /* 0x0016940001087983 */ /* 0x000ea20000300800 */
[----:B------:R-:W-:-:S03]  /*9db30*/  IMAD R19, R28, 0x1f7, RZ ;  /* 0x000001f71c137824 */ /* 0x000fc600078e02ff */
[----:B------:R-:W2:Y:S04]  /*9db40*/  LDL.LU R7, [R1+0x1690] ;  /* 0x0016900001077983 */ /* 0x000ea80000300800 */
[----:B------:R0:W-:Y:S04]  /*9db50*/  STL.64 [R1+0x348], R4 ;  /* 0x0003480401007387 */ /* 0x0001e80000100a00 */
[----:B------:R-:W2:Y:S01]  /*9db60*/  LDL.LU R9, [R1+0xf54] ;  /* 0x000f540001097983 */ /* 0x000ea20000300800 */
[----:B---3--:R-:W-:Y:S02]  /*9db70*/  F2FP.BF16.PACK_AB R16, R24, R25 ;  /* 0x000000191810723e */ /* 0x008fe400000010ff */
[----:B0-----:R-:W-:-:S02]  /*9db80*/  IADD3 R4, P5, R15, R2, RZ ;  /* 0x000000020f047210 */ /* 0x001fc40007fbe0ff */
[----:B------:R-:W-:Y:S02]  /*9db90*/  F2FP.BF16.PACK_AB R15, R27, R29 ;  /* 0x0000001d1b0f723e */ /* 0x000fe400000010ff */
[----:B------:R-:W3:Y:S01]  /*9dba0*/  LDL.LU R29, [R1+0x16d8] ;  /* 0x0016d800011d7983 */ /* 0x000ee20000300800 */
[----:B------:R-:W-:-:S03]  /*9dbb0*/  LEA.HI.X.SX32 R5, R19, R3, 0x1, P5 ;  /* 0x0000000313057211 */ /* 0x000fc600028f0eff */
[----:B------:R-:W2:Y:S04]  /*9dbc0*/  LDL.LU R26, [R1+0x16b4] ;  /* 0x0016b400011a7983 */ /* 0x000ea80000300800 */
[----:B------:R-:W2:Y:S04]  /*9dbd0*/  LDL.LU R24, [R1+0x16b0] ;  /* 0x0016b00001187983 */ /* 0x000ea80000300800 */
[----:B------:R-:W2:Y:S04]  /*9dbe0*/  LDL.LU R27, [R1+0x169c] ;  /* 0x00169c00011b7983 */ /* 0x000ea80000300800 */
[----:B------:R-:W2:Y:S04]  /*9dbf0*/  LDL.LU R25, [R1+0x1698] ;  /* 0x0016980001197983 */ /* 0x000ea80000300800 */
[----:B------:R-:W2:Y:S04]  /*9dc00*/  LDL.LU R19, [R1+0xfa0] ;  /* 0x000fa00001137983 */ /* 0x000ea80000300800 */
[----:B------:R0:W-:Y:S02]  /*9dc10*/  STL.64 [R1+0x340], R4 ;  /* 0x0003400401007387 */ /* 0x0001e40000100a00 */
[----:B0-----:R-:W-:-:S02]  /*9dc20*/  IADD3 R4, P5, R18, R2, RZ ;  /* 0x0000000212047210 */ /* 0x001fc40007fbe0ff */
[----:B------:R-:W4:Y:S01]  /*9dc30*/  LDL.LU R18, [R1+0x16a4] ;  /* 0x0016a40001127983 */ /* 0x000f220000300800 */
[C---:B------:R-:W-:Y:S02]  /*9dc40*/  IMAD R5, R28.reuse, 0x1f8, RZ ;  /* 0x000001f81c057824 */ /* 0x040fe400078e02ff */
[----:B------:R-:W-:-:S03]  /*9dc50*/  IMAD R17, R28, 0x3f2, RZ ;  /* 0x000003f21c117824 */ /* 0x000fc600078e02ff */
[----:B------:R-:W-:Y:S01]  /*9dc60*/  LEA.HI.X.SX32 R5, R5, R3, 0x1, P5 ;  /* 0x0000000305057211 */ /* 0x000fe200028f0eff */
[----:B--2---:R-:W-:Y:S02]  /*9dc70*/  FFMA R19, R21, 0.69314718246459960938, R19 ;  /* 0x3f31721815137823 */ /* 0x004fe40000000013 */
[----:B------:R-:W-:-:S03]  /*9dc80*/  IMAD R21, R28, 0x1f9, RZ ;  /* 0x000001f91c157824 */ /* 0x000fc600078e02ff */
[----:B------:R-:W-:Y:S04]  /*9dc90*/  STL [R1+0x2f4], R19 ;  /* 0x0002f41301007387 */ /* 0x000fe80000100800 */
[----:B------:R0:W-:Y:S02]  /*9dca0*/  STL.64 [R1+0x338], R4 ;  /* 0x0003380401007387 */ /* 0x0001e40000100a00 */
[----:B0-----:R-:W-:Y:S01]  /*9dcb0*/  IADD3 R4, P5, R17, R2, RZ ;  /* 0x0000000211047210 */ /* 0x001fe20007fbe0ff */
[----:B------:R-:W-:-:S03]  /*9dcc0*/  IMAD R19, R28, 0x3f4, RZ ;  /* 0x000003f41c137824 */ /* 0x000fc600078e02ff */
[----:B------:R-:W-:Y:S02]  /*9dcd0*/  LEA.HI.X.SX32 R5, R21, R3, 0x1, P5 ;  /* 0x0000000315057211 */ /* 0x000fe400028f0eff */
[----:B------:R-:W-:Y:S02]  /*9dce0*/  F2FP.BF16.PACK_AB R17, R12, R10 ;  /* 0x0000000a0c11723e */ /* 0x000fe400000010ff */
[----:B------:R-:W2:Y:S01]  /*9dcf0*/  LDL.LU R10, [R1+0x16e0] ;  /* 0x0016e000010a7983 */ /* 0x000ea20000300800 */
[----:B------:R-:W-:-:S03]  /*9dd00*/  IMAD R12, R28, 0x1fa, RZ ;  /* 0x000001fa1c0c7824 */ /* 0x000fc600078e02ff */
[----:B------:R0:W-:Y:S01]  /*9dd10*/  STL.64 [R1+0x318], R4 ;  /* 0x0003180401007387 */ /* 0x0001e20000100a00 */
[----:B----4-:R-:W-:Y:S01]  /*9dd20*/  F2FP.BF16.PACK_AB R20, R18, R20 ;  /* 0x000000141214723e */ /* 0x010fe200000010ff */
[----:B------:R-:W-:Y:S02]  /*9dd30*/  IMAD R18, R28, 0x3f6, RZ ;  /* 0x000003f61c127824 */ /* 0x000fe400078e02ff */
[----:B0-----:R-:W-:Y:S01]  /*9dd40*/  FFMA R5, R23, 0.69314718246459960938, R22 ;  /* 0x3f31721817057823 */ /* 0x001fe20000000016 */
[----:B------:R-:W-:-:S04]  /*9dd50*/  IADD3 R4, P5, R19, R2, RZ ;  /* 0x0000000213047210 */ /* 0x000fc80007fbe0ff */
[----:B------:R0:W-:Y:S01]  /*9dd60*/  STL [R1+0x2f8], R5 ;  /* 0x0002f80501007387 */ /* 0x0001e20000100800 */
[----:B------:R-:W-:Y:S01]  /*9dd70*/  IMAD R23, R28, 0x1fb, RZ ;  /* 0x000001fb1c177824 */ /* 0x000fe200078e02ff */
[----:B0-----:R-:W-:-:S05]  /*9dd80*/  LEA.HI.X.SX32 R5, R12, R3, 0x1, P5 ;  /* 0x000000030c057211 */ /* 0x001fca00028f0eff */
[----:B------:R0:W-:Y:S01]  /*9dd90*/  STL.64 [R1+0x330], R4 ;  /* 0x0003300401007387 */ /* 0x0001e20000100a00 */
[----:B------:R-:W-:Y:S01]  /*9dda0*/  IMAD R22, R28, 0x3f8, RZ ;  /* 0x000003f81c167824 */ /* 0x000fe200078e02ff */
[----:B0-----:R-:W-:-:S04]  /*9ddb0*/  IADD3 R4, P5, R18, R2, RZ ;  /* 0x0000000212047210 */ /* 0x001fc80007fbe0ff */
[----:B------:R-:W-:Y:S02]  /*9ddc0*/  LEA.HI.X.SX32 R5, R23, R3, 0x1, P5 ;  /* 0x0000000317057211 */ /* 0x000fe400028f0eff */
[----:B------:R-:W-:Y:S01]  /*9ddd0*/  F2FP.BF16.PACK_AB R18, R8, R7 ;  /* 0x000000070812723e */ /* 0x000fe200000010ff */
[C---:B------:R-:W-:Y:S02]  /*9dde0*/  IMAD R7, R28.reuse, 0x1fc, RZ ;  /* 0x000001fc1c077824 */ /* 0x040fe400078e02ff */
[----:B------:R3:W-:Y:S01]  /*9ddf0*/  STL.64 [R1+0x328], R4 ;  /* 0x0003280401007387 */ /* 0x0007e20000100a00 */
[----:B------:R-:W-:Y:S02]  /*9de00*/  IMAD R19, R28, 0x3fa, RZ ;  /* 0x000003fa1c137824 */ /* 0x000fe400078e02ff */
[----:B---3--:R-:W-:Y:S01]  /*9de10*/  FFMA R5, R29, 0.69314718246459960938, R9 ;  /* 0x3f3172181d057823 */ /* 0x008fe20000000009 */
[----:B------:R-:W-:Y:S01]  /*9de20*/  IADD3 R4, P5, R22, R2, RZ ;  /* 0x0000000216047210 */ /* 0x000fe20007fbe0ff */
[----:B------:R-:W-:-:S03]  /*9de30*/  IMAD R29, R28, 0x1fd, RZ ;  /* 0x000001fd1c1d7824 */ /* 0x000fc600078e02ff */
[----:B------:R0:W-:Y:S01]  /*9de40*/  STL [R1+0x2fc], R5 ;  /* 0x0002fc0501007387 */ /* 0x0001e20000100800 */
[----:B------:R-:W-:Y:S02]  /*9de50*/  F2FP.BF16.PACK_AB R22, R26, R24 ;  /* 0x000000181a16723e */ /* 0x000fe400000010ff */
[----:B------:R-:W-:Y:S01]  /*9de60*/  F2FP.BF16.PACK_AB R21, R13, R6 ;  /* 0x000000060d15723e */ /* 0x000fe200000010ff */
[----:B------:R-:W3:Y:S01]  /*9de70*/  LDL.LU R24, [R1+0x2b0] ;  /* 0x0002b00001187983 */ /* 0x000ee20000300800 */
[----:B0-----:R-:W-:Y:S02]  /*9de80*/  LEA.HI.X.SX32 R5, R7, R3, 0x1, P5 ;  /* 0x0000000307057211 */ /* 0x001fe400028f0eff */
[----:B------:R-:W-:-:S03]  /*9de90*/  IADD3 R12, P5, R19, R2, RZ ;  /* 0x00000002130c7210 */ /* 0x000fc60007fbe0ff */
[----:B------:R0:W-:Y:S01]  /*9dea0*/  STL.64 [R1+0x310], R4 ;  /* 0x0003100401007387 */ /* 0x0001e20000100a00 */
[----:B------:R-:W-:Y:S01]  /*9deb0*/  LEA.HI.X.SX32 R13, R29, R3, 0x1, P5 ;  /* 0x000000031d0d7211 */ /* 0x000fe200028f0eff */
[----:B------:R-:W-:Y:S02]  /*9dec0*/  IMAD R23, R28, 0x3fc, RZ ;  /* 0x000003fc1c177824 */ /* 0x000fe400078e02ff */
[----:B------:R-:W4:Y:S01]  /*9ded0*/  LDL.LU.64 R6, [R1+0x988] ;  /* 0x0009880001067983 */ /* 0x000f220000300a00 */
[----:B------:R-:W-:-:S03]  /*9dee0*/  F2FP.BF16.PACK_AB R19, R27, R25 ;  /* 0x000000191b13723e */ /* 0x000fc600000010ff */
[----:B------:R-:W2:Y:S04]  /*9def0*/  LDL.LU.64 R8, [R1+0x980] ;  /* 0x0009800001087983 */ /* 0x000ea80000300a00 */
[----:B0-----:R-:W2:Y:S04]  /*9df00*/  LDL.LU.64 R4, [R1+0xe30] ;  /* 0x000e300001047983 */ /* 0x001ea80000300a00 */
[----:B------:R-:W2:Y:S04]  /*9df10*/  LDL.LU.64 R26, [R1+0xe28] ;  /* 0x000e2800011a7983 */ /* 0x000ea80000300a00 */
[----:B------:R-:W2:Y:S04]  /*9df20*/  LDL.LU R25, [R1+0x270] ;  /* 0x0002700001197983 */ /* 0x000ea80000300800 */
[----:B------:R-:W2:Y:S04]  /*9df30*/  LDL.LU R29, [R1+0xe4c] ;  /* 0x000e4c00011d7983 */ /* 0x000ea80000300800 */
[----:B------:R0:W-:Y:S02]  /*9df40*/  STL.64 [R1+0x2e8], R12 ;  /* 0x0002e80c01007387 */ /* 0x0001e40000100a00 */
[----:B0-----:R-:W-:-:S02]  /*9df50*/  IADD3 R12, P5, R23, R2, RZ ;  /* 0x00000002170c7210 */ /* 0x001fc40007fbe0ff */
[----:B------:R-:W3:Y:S04]  /*9df60*/  LDL.LU R13, [R1+0x16bc] ;  /* 0x0016bc00010d7983 */ /* 0x000ee80000300800 */
[----:B------:R-:W3:Y:S01]  /*9df70*/  LDL.LU R23, [R1+0x16b8] ;  /* 0x0016b80001177983 */ /* 0x000ee20000300800 */
[----:B--2---:R-:W-:-:S05]  /*9df80*/  FFMA R10, R10, 0.69314718246459960938, R29 ;  /* 0x3f3172180a0a7823 */ /* 0x004fca000000001d */
[----:B------:R0:W-:Y:S04]  /*9df90*/  STL.64 [R1+0x2540], R10 ;  /* 0x0025400a01007387 */ /* 0x0001e80000100a00 */
[----:B0-----:R-:W2:Y:S01]  /*9dfa0*/  LDL.LU R10, [R1+0x240] ;  /* 0x00024000010a7983 */ /* 0x001ea20000300800 */
[----:B---3--:R-:W-:Y:S01]  /*9dfb0*/  F2FP.BF16.PACK_AB R23, R13, R23 ;  /* 0x000000170d17723e */ /* 0x008fe200000010ff */
[----:B------:R-:W-:Y:S02]  /*9dfc0*/  IMAD R13, R28, 0x1fe, RZ ;  /* 0x000001fe1c0d7824 */ /* 0x000fe400078e02ff */
[----:B------:R-:W3:Y:S03]  /*9dfd0*/  LDL.LU R11, [R1+0x200] ;  /* 0x00020000010b7983 */ /* 0x000ee60000300800 */
[----:B------:R-:W-:-:S05]  /*9dfe0*/  LEA.HI.X.SX32 R13, R13, R3, 0x1, P5 ;  /* 0x000000030d0d7211 */ /* 0x000fca00028f0eff */
[----:B------:R0:W-:Y:S04]  /*9dff0*/  STL.64 [R1+0x2d8], R12 ;  /* 0x0002d80c01007387 */ /* 0x0001e80000100a00 */
[----:B0-----:R-:W2:Y:S01]  /*9e000*/  LDL.LU.64 R12, [R1+0x2b58] ;  /* 0x002b5800010c7983 */ /* 0x001ea20000300a00 */
[----:B------:R-:W-:Y:S01]  /*9e010*/  IMAD R29, R28, 0x1ff, RZ ;  /* 0x000001ff1c1d7824 */ /* 0x000fe200078e02ff */
[----:B------:R-:W-:-:S05]  /*9e020*/  MOV R28, c[0x0][0x1c8] ;  /* 0x00007200001c7a02 */ /* 0x000fca0000000f00 */
[----:B------:R-:W-:Y:S01]  /*9e030*/  IMAD R28, R28, 0x3fe, RZ ;  /* 0x000003fe1c1c7824 */ /* 0x000fe200078e02ff */
[----:B------:R-:W-:Y:S04]  /*9e040*/  STS.128 [R0+0x700], R16 ;  /* 0x0007001000007388 */ /* 0x000fe80000000c00 */
[----:B------:R-:W-:Y:S01]  /*9e050*/  IADD3 R28, P5, R28, R2, RZ ;  /* 0x000000021c1c7210 */ /* 0x000fe20007fbe0ff */
[----:B------:R-:W-:Y:S03]  /*9e060*/  STS.128 [R0+0x780], R20 ;  /* 0x0007801400007388 */ /* 0x000fe60000000c00 */
[----:B------:R-:W-:Y:S01]  /*9e070*/  LEA.HI.X.SX32 R29, R29, R3, 0x1, P5 ;  /* 0x000000031d1d7211 */ /* 0x000fe200028f0eff */
[----:B--2---:R0:W-:Y:S04]  /*9e080*/  STS.128 [R0+0x680], R12 ;  /* 0x0006800c00007388 */ /* 0x0041e80000000c00 */
[----:B0-----:R-:W2:Y:S04]  /*9e090*/  LDL.LU.64 R12, [R1+0xe50] ;  /* 0x000e5000010c7983 */ /* 0x001ea80000300a00 */
[----:B------:R-:W2:Y:S04]  /*9e0a0*/  LDL.LU.64 R14, [R1+0xe38] ;  /* 0x000e3800010e7983 */ /* 0x000ea80000300a00 */
[----:B------:R-:W2:Y:S04]  /*9e0b0*/  LDL.LU.64 R16, [R1+0xe58] ;  /* 0x000e580001107983 */ /* 0x000ea80000300a00 */
[----:B------:R-:W2:Y:S04]  /*9e0c0*/  LDL.LU.64 R18, [R1+0x990] ;  /* 0x0009900001127983 */ /* 0x000ea80000300a00 */
[----:B------:R-:W2:Y:S04]  /*9e0d0*/  LDL.LU R22, [R1+0x2c0] ;  /* 0x0002c00001167983 */ /* 0x000ea80000300800 */
[----:B------:R-:W3:Y:S04]  /*9e0e0*/  LDL.LU.64 R20, [R1+0x998] ;  /* 0x0009980001147983 */ /* 0x000ee80000300a00 */
[----:B------:R-:W3:Y:S04]  /*9e0f0*/  LDL.LU R23, [R1+0x280] ;  /* 0x0002800001177983 */ /* 0x000ee80000300800 */
[----:B------:R0:W-:Y:S04]  /*9e100*/  STL.64 [R1+0x22d8], R28 ;  /* 0x0022d81c01007387 */ /* 0x0001e80000100a00 */
[----:B------:R-:W-:Y:S06]  /*9e110*/  BAR.SYNC.DEFER_BLOCKING 0x0 ;  /* 0x0000000000007b1d */ /* 0x000fec0000010000 */
[----:B0-----:R-:W4:Y:S01]  /*9e120*/  LDL.LU.64 R28, [R1+0x9a0] ;  /* 0x0009a000011c7983 */ /* 0x001f220000300a00 */
[----:B--2---:R-:W-:-:S03]  /*9e130*/  PRMT R0, R22, 0x7632, R0 ;  /* 0x0000763216007816 */ /* 0x004fc60000000000 */
[----:B------:R3:W-:Y:S02]  /*9e140*/  STG.E.U16 [R2.64], R22 ;  /* 0x0000001602007986 */ /* 0x0007e4000c101504 */
[----:B---3--:R-:W-:Y:S02]  /*9e150*/  PRMT R2, R23, 0x7632, R2 ;  /* 0x0000763217027816 */ /* 0x008fe40000000002 */
[----:B----4-:R0:W-:Y:S04]  /*9e160*/  STG.E.U16 [R28.64], R0 ;  /* 0x000000001c007986 */ /* 0x0101e8000c101504 */
[----:B------:R-:W-:Y:S04]  /*9e170*/  STG.E.U16 [R20.64], R23 ;  /* 0x0000001714007986 */ /* 0x000fe8000c101504 */
[----:B------:R1:W-:Y:S01]  /*9e180*/  STG.E.U16 [R16.64], R2 ;  /* 0x0000000210007986 */ /* 0x0003e2000c101504 */
[----:B0-----:R-:W-:-:S03]  /*9e190*/  PRMT R0, R10, 0x7632, R0 ;  /* 0x000076320a007816 */ /* 0x001fc60000000000 */
[----:B------:R-:W-:Y:S04]  /*9e1a0*/  STG.E.U16 [R18.64], R10 ;  /* 0x0000000a12007986 */ /* 0x000fe8000c101504 */
[----:B------:R0:W-:Y:S01]  /*9e1b0*/  STG.E.U16 [R12.64], R0 ;  /* 0x000000000c007986 */ /* 0x0001e2000c101504 */
[----:B-1----:R-:W-:-:S03]  /*9e1c0*/  PRMT R2, R11, 0x7632, R2 ;  /* 0x000076320b027816 */ /* 0x002fc60000000002 */
[----:B------:R-:W-:Y:S04]  /*9e1d0*/  STG.E.U16 [R14.64], R11 ;  /* 0x0000000b0e007986 */ /* 0x000fe8000c101504 */
[----:B------:R-:W-:Y:S01]  /*9e1e0*/  STG.E.U16 [R6.64], R2 ;  /* 0x0000000206007986 */ /* 0x000fe2000c101504 */
[----:B0-----:R-:W-:-:S03]  /*9e1f0*/  PRMT R0, R24, 0x7632, R0 ;  /* 0x0000763218007816 */ /* 0x001fc60000000000 */
[----:B------:R-:W-:Y:S04]  /*9e200*/  STG.E.U16 [R8.64], R24 ;  /* 0x0000001808007986 */ /* 0x000fe8000c101504 */
[----:B------:R-:W-:Y:S04]  /*9e210*/  STG.E.U16 [R4.64], R0 ;  /* 0x0000000004007986 */ /* 0x000fe8000c101504 */
[----:B------:R0:W-:Y:S04]  /*9e220*/  STG.E.U16 [R26.64], R25 ;  /* 0x000000191a007986 */ /* 0x0001e8000c101504 */
[----:B0-----:R-:W2:Y:S04]  /*9e230*/  LDL.LU.64 R26, [R1+0xe20] ;  /* 0x000e2000011a7983 */ /* 0x001ea80000300a00 */
[----:B------:R-:W3:Y:S04]  /*9e240*/  LDL.LU R3, [R1+0x220] ;  /* 0x0002200001037983 */ /* 0x000ee80000300800 */
[----:B---3--:R0:W-:Y:S04]  /*9e250*/  STL [R1+0x2b00], R3 ;  /* 0x002b000301007387 */ /* 0x0081e80000100800 */
[----:B0-----:R-:W3:Y:S04]  /*9e260*/  LDL.LU R3, [R1+0x260] ;  /* 0x0002600001037983 */ /* 0x001ee80000300800 */
[----:B---3--:R0:W-:Y:S04]  /*9e270*/  STL [R1+0x2b18], R3 ;  /* 0x002b180301007387 */ /* 0x0081e80000100800 */
[----:B0-----:R-:W3:Y:S04]  /*9e280*/  LDL.LU R3, [R1+0x2a0] ;  /* 0x0002a00001037983 */ /* 0x001ee80000300800 */
[----:B---3--:R0:W-:Y:S04]  /*9e290*/  STL [R1+0x2b30], R3 ;  /* 0x002b300301007387 */ /* 0x0081e80000100800 */
[----:B0-----:R-:W3:Y:S04]  /*9e2a0*/  LDL.LU R3, [R1+0x1f0] ;  /* 0x0001f00001037983 */ /* 0x001ee80000300800 */
[----:B---3--:R0:W-:Y:S04]  /*9e2b0*/  STL [R1+0x2b48], R3 ;  /* 0x002b480301007387 */ /* 0x0081e80000100800 */
[----:B0-----:R-:W3:Y:S04]  /*9e2c0*/  LDL.LU R3, [R1+0x230] ;  /* 0x0002300001037983 */ /* 0x001ee80000300800 */
[----:B------:R-:W4:Y:S04]  /*9e2d0*/  LDL.LU R22, [R1+0x1e0] ;  /* 0x0001e00001167983 */ /* 0x000f280000300800 */
        /* <DEDUP_REMOVED lines=20> */
[----:B0-----:R-:W2:Y:S01]  /*9e420*/  LDL.LU.64 R28, [R1+0x978] ;  /* 0x00097800011c7983 */ /* 0x001ea20000300a00 */
[----:B------:R-:W-:-:S03]  /*9e430*/  PRMT R2, R25, 0x7632, R2 ;  /* 0x0000763219027816 */ /* 0x000fc60000000002 */
[----:B--2---:R0:W-:Y:S04]  /*9e440*/  STL.64 [R1+0x2b50], R28 ;  /* 0x002b501c01007387 */ /* 0x0041e80000100a00 */
[----:B0-----:R-:W3:Y:S04]  /*9e450*/  LDL.LU.64 R28, [R1+0xe18] ;  /* 0x000e1800011c7983 */ /* 0x001ee80000300a00 */
[----:B------:R-:W2:Y:S04]  /*9e460*/  LDL.LU.64 R20, [R1+0xdd8] ;  /* 0x000dd80001147983 */ /* 0x000ea80000300a00 */
[----:B------:R-:W2:Y:S04]  /*9e470*/  LDL.LU R23, [R1+0x290] ;  /* 0x0002900001177983 */ /* 0x000ea80000300800 */
[----:B------:R-:W2:Y:S04]  /*9e480*/  LDL.LU.64 R16, [R1+0xa18] ;  /* 0x000a180001107983 */ /* 0x000ea80000300a00 */
        /* <DEDUP_REMOVED lines=8> */
[----:B------:R-:W2:Y:S04]  /*9e510*/  LDL.LU R25, [R1+0x2c4] ;  /* 0x0002c40001197983 */ /* 0x000ea80000300800 */
[----:B------:R0:W-:Y:S04]  /*9e520*/  STG.E.U16 [R26.64], R2 ;  /* 0x000000021a007986 */ /* 0x0001e8000c101504 */
[----:B------:R-:W2:Y:S04]  /*9e530*/  LDL.LU.64 R4, [R1+0x930] ;  /* 0x0009300001047983 */ /* 0x000ea80000300a00 */
[----:B0-----:R-:W2:Y:S04]  /*9e540*/  LDL.LU.64 R26, [R1+0x928] ;  /* 0x00092800011a7983 */ /* 0x001ea80000300a00 */
[----:B---3--:R0:W-:Y:S04]  /*9e550*/  STG.E.U16 [R28.64], R3 ;  /* 0x000000031c007986 */ /* 0x0081e8000c101504 */
[----:B0-----:R-:W3:Y:S01]  /*9e560*/  LDL.LU.64 R28, [R1+0x2b50] ;  /* 0x002b5000011c7983 */ /* 0x001ee20000300a00 */
[----:B------:R-:W-:-:S03]  /*9e570*/  PRMT R0, R3, 0x7632, R0 ;  /* 0x0000763203007816 */ /* 0x000fc60000000000 */
[----:B------:R-:W2:Y:S04]  /*9e580*/  LDL.LU R3, [R1+0x2b48] ;  /* 0x002b480001037983 */ /* 0x000ea80000300800 */
[----:B---3--:R0:W-:Y:S04]  /*9e590*/  STG.E.U16 [R28.64], R0 ;  /* 0x000000001c007986 */ /* 0x0081e8000c101504 */
[----:B0-----:R-:W3:Y:S01]  /*9e5a0*/  LDL.LU.64 R28, [R1+0x2b40] ;  /* 0x002b4000011c7983 */ /* 0x001ee20000300a00 */
[----:B--2---:R-:W-:-:S03]  /*9e5b0*/  PRMT R2, R3, 0x7632, R2 ;  /* 0x0000763203027816 */ /* 0x004fc60000000002 */
[----:B---3--:R0:W-:Y:S04]  /*9e5c0*/  STG.E.U16 [R28.64], R3 ;  /* 0x000000031c007986 */ /* 0x0081e8000c101504 */
[----:B0-----:R-:W2:Y:S04]  /*9e5d0*/  LDL.LU.64 R28, [R1+0x2b38] ;  /* 0x002b3800011c7983 */ /* 0x001ea80000300a00 */
[----:B------:R-:W3:Y:S04]  /*9e5e0*/  LDL.LU R3, [R1+0x2b30] ;  /* 0x002b300001037983 */ /* 0x000ee80000300800 */
[----:B--2---:R0:W-:Y:S04]  /*9e5f0*/  STG.E.U16 [R28.64], R2 ;  /* 0x000000021c007986 */ /* 0x0041e8000c101504 */
[----:B0-----:R-:W2:Y:S01]  /*9e600*/  LDL.LU.64 R28, [R1+0x2b28] ;  /* 0x002b2800011c7983 */ /* 0x001ea20000300a00 */
[----:B---3--:R-:W-:-:S03]  /*9e610*/  PRMT R0, R3, 0x7632, R0 ;  /* 0x0000763203007816 */ /* 0x008fc60000000000 */
[----:B--2---:R0:W-:Y:S04]  /*9e620*/  STG.E.U16 [R28.64], R3 ;  /* 0x000000031c007986 */ /* 0x0041e8000c101504 */
        /* <DEDUP_REMOVED lines=13> */
[----:B--2---:R0:W-:Y:S04]  /*9e700*/  STG.E.U16 [R28.64], R0 ;  /* 0x000000001c007986 */ /* 0x0041e8000c101504 */
[----:B0-----:R-:W2:Y:S01]  /*9e710*/  LDL.LU.64 R28, [R1+0x2ae8] ;  /* 0x002ae800011c7983 */ /* 0x001ea20000300a00 */
[----:B----4-:R-:W-:-:S03]  /*9e720*/  PRMT R2, R22, 0x7632, R2 ;  /* 0x0000763216027816 */ /* 0x010fc60000000002 */
[----:B--2---:R0:W-:Y:S04]  /*9e730*/  STG.E.U16 [R28.64], R22 ;  /* 0x000000161c007986 */ /* 0x0041e8000c101504 */
[----:B0-----:R-:W2:Y:S01]  /*9e740*/  LDL.LU.64 R28, [R1+0x2ae0] ;  /* 0x002ae000011c7983 */ /* 0x001ea20000300a00 */
[----:B------:R-:W-:-:S03]  /*9e750*/  PRMT R0, R23, 0x7632, R0 ;  /* 0x0000763217007816 */ /* 0x000fc60000000000 */
[----:B--2---:R0:W-:Y:S04]  /*9e760*/  STG.E.U16 [R28.64], R2 ;  /* 0x000000021c007986 */ /* 0x0041e8000c101504 */
        /* <DEDUP_REMOVED lines=53> */
[----:B------:R-:W2:Y:S04]  /*9eac0*/  LDL.LU R11, [R1+0x264] ;  /* 0x00026400010b7983 */ /* 0x000ea80000300800 */
[----:B------:R-:W2:Y:S04]  /*9ead0*/  LDL.LU R24, [R1+0x224] ;  /* 0x0002240001187983 */ /* 0x000ea80000300800 */
[----:B------:R-:W2:Y:S04]  /*9eae0*/  LDL.LU.64 R14, [R1+0xa08] ;  /* 0x000a0800010e7983 */ /* 0x000ea80000300a00 */
[----:B------:R-:W2:Y:S04]  /*9eaf0*/  LDL.LU.64 R6, [R1+0x920] ;  /* 0x0009200001067983 */ /* 0x000ea80000300a00 */
[----:B------:R-:W2:Y:S04]  /*9eb00*/  LDL.LU.64 R8, [R1+0x918] ;  /* 0x0009180001087983 */ /* 0x000ea80000300a00 */
[----:B------:R0:W-:Y:S04]  /*9eb10*/  STG.E.U16 [R26.64], R0 ;  /* 0x000000001a007986 */ /* 0x0001e8000c101504 */
[----:B------:R-:W2:Y:S04]  /*9eb20*/  LDL.LU.64 R4, [R1+0x910] ;  /* 0x0009100001047983 */ /* 0x000ea80000300a00 */
[----:B0-----:R-:W2:Y:S04]  /*9eb30*/  LDL.LU.64 R26, [R1+0x908] ;  /* 0x00090800011a7983 */ /* 0x001ea80000300a00 */
[----:B------:R-:W2:Y:S04]  /*9eb40*/  LDL.LU R25, [R1+0x1e4] ;  /* 0x0001e40001197983 */ /* 0x000ea80000300800 */
        /* <DEDUP_REMOVED lines=705> */
[----:B--2---:R0:W-:Y:S01]  /*a1760*/  STG.E.U16 [R28.64], R2 ;  /* 0x000000021c007986 */ /* 0x0041e2000c101504 */
[----:B------:R-:W-:Y:S02]  /*a1770*/  STG.E.U16 [R20.64], R23 ;  /* 0x0000001714007986 */ /* 0x000fe4000c101504 */
[----:B------:R1:W-:Y:S02]  /*a1780*/  STG.E.U16 [R16.64], R0 ;  /* 0x0000000010007986 */ /* 0x0003e4000c101504 */
[----:B------:R-:W-:Y:S01]  /*a1790*/  STG.E.U16 [R18.64], R10 ;  /* 0x0000000a12007986 */ /* 0x000fe2000c101504 */
[----:B0-----:R-:W-:Y:S02]  /*a17a0*/  PRMT R2, R10, 0x7632, R2 ;  /* 0x000076320a027816 */ /* 0x001fe40000000002 */
[----:B-1----:R-:W-:-:S03]  /*a17b0*/  PRMT R0, R11, 0x7632, R0 ;  /* 0x000076320b007816 */ /* 0x002fc60000000000 */
[----:B------:R0:W-:Y:S01]  /*a17c0*/  STG.E.U16 [R12.64], R2 ;  /* 0x000000020c007986 */ /* 0x0001e2000c101504 */
[----:B------:R-:W-:Y:S02]  /*a17d0*/  STG.E.U16 [R14.64], R11 ;  /* 0x0000000b0e007986 */ /* 0x000fe4000c101504 */
[----:B------:R-:W-:Y:S02]  /*a17e0*/  STG.E.U16 [R6.64], R0 ;  /* 0x0000000006007986 */ /* 0x000fe4000c101504 */
[----:B------:R-:W-:Y:S01]  /*a17f0*/  STG.E.U16 [R8.64], R24 ;  /* 0x0000001808007986 */ /* 0x000fe2000c101504 */
[----:B0-----:R-:W-:-:S05]  /*a1800*/  PRMT R2, R24, 0x7632, R2 ;  /* 0x0000763218027816 */ /* 0x001fca0000000002 */
[----:B------:R-:W-:Y:S01]  /*a1810*/  STG.E.U16 [R4.64], R2 ;  /* 0x0000000204007986 */ /* 0x000fe2000c101504 */
[----:B------:R0:W-:Y:S03]  /*a1820*/  STG.E.U16 [R26.64], R25 ;  /* 0x000000191a007986 */ /* 0x0001e6000c101504 */
[----:B0-----:R-:W2:Y:S01]  /*a1830*/  LDL.LU.64 R26, [R1+0x7b0] ;  /* 0x0007b000011a7983 */ /* 0x001ea20000300a00 */
[----:B------:R-:W3:Y:S03]  /*a1840*/  LDL.LU R3, [R1+0x158] ;  /* 0x0001580001037983 */ /* 0x000ee60000300800 */
[----:B---3--:R0:W-:Y:S04]  /*a1850*/  STL [R1+0x26c8], R3 ;  /* 0x0026c80301007387 */ /* 0x0081e80000100800 */
[----:B0-----:R-:W3:Y:S04]  /*a1860*/  LDL.LU R3, [R1+0x198] ;  /* 0x0001980001037983 */ /* 0x001ee80000300800 */
[----:B---3--:R0:W-:Y:S04]  /*a1870*/  STL [R1+0x26e0], R3 ;  /* 0x0026e00301007387 */ /* 0x0081e80000100800 */
[----:B0-----:R-:W3:Y:S04]  /*a1880*/  LDL.LU R3, [R1+0x78] ;  /* 0x0000780001037983 */ /* 0x001ee80000300800 */
[----:B---3--:R0:W-:Y:S04]  /*a1890*/  STL [R1+0x26f8], R3 ;  /* 0x0026f80301007387 */ /* 0x0081e80000100800 */
[----:B0-----:R-:W3:Y:S04]  /*a18a0*/  LDL.LU R3, [R1+0x128] ;  /* 0x0001280001037983 */ /* 0x001ee80000300800 */
[----:B---3--:R0:W-:Y:S04]  /*a18b0*/  STL [R1+0x2710], R3 ;  /* 0x0027100301007387 */ /* 0x0081e80000100800 */
[----:B0-----:R-:W3:Y:S01]  /*a18c0*/  LDL.LU R3, [R1+0x168] ;  /* 0x0001680001037983 */ /* 0x001ee20000300800 */
[----:B------:R-:W4:Y:S02]  /*a18d0*/  LDL.LU R22, [R1+0x118] ;  /* 0x0001180001167983 */ /* 0x000f240000300800 */
[----:B------:R-:W2:Y:S02]  /*a18e0*/  LDL.LU.64 R28, [R1+0x6d0] ;  /* 0x0006d000011c7983 */ /* 0x000ea40000300a00 */
        /* <DEDUP_REMOVED lines=22> */
[----:B0-----:R-:W3:Y:S01]  /*a1a50*/  LDL.LU.64 R28, [R1+0x778] ;  /* 0x00077800011c7983 */ /* 0x001ee20000300a00 */
[----:B------:R-:W2:Y:S02]  /*a1a60*/  LDL.LU.64 R20, [R1+0x6c8] ;  /* 0x0006c80001147983 */ /* 0x000ea40000300a00 */
[----:B------:R-:W2:Y:S02]  /*a1a70*/  LDL.LU R23, [R1+0x68] ;  /* 0x0000680001177983 */ /* 0x000ea40000300800 */
[----:B------:R-:W2:Y:S01]  /*a1a80*/  LDL.LU.64 R16, [R1+0x6c0] ;  /* 0x0006c00001107983 */ /* 0x000ea20000300a00 */
[----:B------:R-:W2:Y:S01]  /*a1a90*/  LDL.LU.64 R18, [R1+0x698] ;  /* 0x0006980001127983 */ /* 0x000ea20000300a00 */
[----:B------:R-:W2:Y:S02]  /*a1aa0*/  LDL.LU R10, [R1+0x1cc] ;  /* 0x0001cc00010a7983 */ /* 0x000ea40000300800 */
[----:B------:R-:W2:Y:S02]  /*a1ab0*/  LDL.LU.64 R12, [R1+0x690] ;  /* 0x00069000010c7983 */ /* 0x000ea40000300a00 */
[----:B------:R-:W2:Y:S01]  /*a1ac0*/  LDL.LU R11, [R1+0x18c] ;  /* 0x00018c00010b7983 */ /* 0x000ea20000300800 */
[----:B------:R-:W2:Y:S01]  /*a1ad0*/  LDL.LU R24, [R1+0x14c] ;  /* 0x00014c0001187983 */ /* 0x000ea20000300800 */
[----:B------:R-:W2:Y:S02]  /*a1ae0*/  LDL.LU.64 R14, [R1+0x688] ;  /* 0x00068800010e7983 */ /* 0x000ea40000300a00 */
[----:B------:R-:W2:Y:S02]  /*a1af0*/  LDL.LU.64 R6, [R1+0x680] ;  /* 0x0006800001067983 */ /* 0x000ea40000300a00 */
[----:B------:R-:W2:Y:S01]  /*a1b00*/  LDL.LU.64 R8, [R1+0x678] ;  /* 0x0006780001087983 */ /* 0x000ea20000300a00 */
[----:B------:R0:W-:Y:S04]  /*a1b10*/  STG.E.U16 [R26.64], R0 ;  /* 0x000000001a007986 */ /* 0x0001e8000c101504 */
[----:B------:R-:W2:Y:S04]  /*a1b20*/  LDL.LU.64 R4, [R1+0x670] ;  /* 0x0006700001047983 */ /* 0x000ea80000300a00 */
[----:B0-----:R-:W2:Y:S01]  /*a1b30*/  LDL.LU.64 R26, [R1+0x638] ;  /* 0x00063800011a7983 */ /* 0x001ea20000300a00 */
[----:B------:R-:W2:Y:S03]  /*a1b40*/  LDL.LU R25, [R1+0x10c] ;  /* 0x00010c0001197983 */ /* 0x000ea60000300800 */
[----:B---3--:R0:W-:Y:S04]  /*a1b50*/  STG.E.U16 [R28.64], R3 ;  /* 0x000000031c007986 */ /* 0x0081e8000c101504 */
[----:B0-----:R-:W3:Y:S01]  /*a1b60*/  LDL.LU.64 R28, [R1+0x2718] ;  /* 0x00271800011c7983 */ /* 0x001ee20000300a00 */
[----:B------:R-:W-:-:S02]  /*a1b70*/  PRMT R2, R3, 0x7632, R2 ;  /* 0x0000763203027816 */ /* 0x000fc40000000002 */
[----:B------:R-:W2:Y:S03]  /*a1b80*/  LDL.LU R3, [R1+0x2710] ;  /* 0x0027100001037983 */ /* 0x000ea60000300800 */
[----:B---3--:R0:W-:Y:S04]  /*a1b90*/  STG.E.U16 [R28.64], R2 ;  /* 0x000000021c007986 */ /* 0x0081e8000c101504 */
[----:B0-----:R-:W3:Y:S01]  /*a1ba0*/  LDL.LU.64 R28, [R1+0x2708] ;  /* 0x00270800011c7983 */ /* 0x001ee20000300a00 */
[----:B--2---:R-:W-:-:S03]  /*a1bb0*/  PRMT R0, R3, 0x7632, R0 ;  /* 0x0000763203007816 */ /* 0x004fc60000000000 */
[----:B---3--:R0:W-:Y:S04]  /*a1bc0*/  STG.E.U16 [R28.64], R3 ;  /* 0x000000031c007986 */ /* 0x0081e8000c101504 */
[----:B0-----:R-:W2:Y:S01]  /*a1bd0*/  LDL.LU.64 R28, [R1+0x2700] ;  /* 0x00270000011c7983 */ /* 0x001ea20000300a00 */
[----:B------:R-:W3:Y:S03]  /*a1be0*/  LDL.LU R3, [R1+0x26f8] ;  /* 0x0026f80001037983 */ /* 0x000ee60000300800 */
[----:B--2---:R0:W-:Y:S04]  /*a1bf0*/  STG.E.U16 [R28.64], R0 ;  /* 0x000000001c007986 */ /* 0x0041e8000c101504 */
[----:B0-----:R-:W2:Y:S01]  /*a1c00*/  LDL.LU.64 R28, [R1+0x26f0] ;  /* 0x0026f000011c7983 */ /* 0x001ea20000300a00 */
[----:B---3--:R-:W-:-:S03]  /*a1c10*/  PRMT R2, R3, 0x7632, R2 ;  /* 0x0000763203027816 */ /* 0x008fc60000000002 */
[----:B--2---:R0:W-:Y:S04]  /*a1c20*/  STG.E.U16 [R28.64], R3 ;  /* 0x000000031c007986 */ /* 0x0041e8000c101504 */
        /* <DEDUP_REMOVED lines=12> */
[----:B0-----:R-:W2:Y:S04]  /*a1cf0*/  LDL.LU.64 R28, [R1+0x26b8] ;  /* 0x0026b800011c7983 */ /* 0x001ea80000300a00 */
[----:B--2---:R0:W-:Y:S04]  /*a1d00*/  STG.E.U16 [R28.64], R2 ;  /* 0x000000021c007986 */ /* 0x0041e8000c101504 */
[----:B0-----:R-:W2:Y:S01]  /*a1d10*/  LDL.LU.64 R28, [R1+0x26b0] ;  /* 0x0026b000011c7983 */ /* 0x001ea20000300a00 */
[----:B----4-:R-:W-:-:S02]  /*a1d20*/  PRMT R0, R22, 0x7632, R0 ;  /* 0x0000763216007816 */ /* 0x010fc40000000000 */
[----:B------:R-:W-:Y:S01]  /*a1d30*/  PRMT R2, R23, 0x7632, R2 ;  /* 0x0000763217027816 */ /* 0x000fe20000000002 */
[----:B--2---:R0:W-:Y:S04]  /*a1d40*/  STG.E.U16 [R28.64], R22 ;  /* 0x000000161c007986 */ /* 0x0041e8000c101504 */
[----:B0-----:R-:W2:Y:S04]  /*a1d50*/  LDL.LU.64 R28, [R1+0x26a8] ;  /* 0x0026a800011c7983 */ /* 0x001ea80000300a00 */
[----:B--2---:R0:W-:Y:S01]  /*a1d60*/  STG.E.U16 [R28.64], R0 ;  /* 0x000000001c007986 */ /* 0x0041e2000c101504 */
[----:B------:R-:W-:Y:S02]  /*a1d70*/  STG.E.U16 [R20.64], R23 ;  /* 0x0000001714007986 */ /* 0x000fe4000c101504 */
[----:B------:R1:W-:Y:S02]  /*a1d80*/  STG.E.U16 [R16.64], R2 ;  /* 0x0000000210007986 */ /* 0x0003e4000c101504 */
[----:B------:R-:W-:Y:S01]  /*a1d90*/  STG.E.U16 [R18.64], R10 ;  /* 0x0000000a12007986 */ /* 0x000fe2000c101504 */
[----:B0-----:R-:W-:-:S02]  /*a1da0*/  PRMT R0, R10, 0x7632, R0 ;  /* 0x000076320a007816 */ /* 0x001fc40000000000 */
[----:B-1----:R-:W-:-:S03]  /*a1db0*/  PRMT R2, R11, 0x7632, R2 ;  /* 0x000076320b027816 */ /* 0x002fc60000000002 */
[----:B------:R0:W-:Y:S01]  /*a1dc0*/  STG.E.U16 [R12.64], R0 ;  /* 0x000000000c007986 */ /* 0x0001e2000c101504 */
[----:B------:R1:W-:Y:S02]  /*a1dd0*/  STG.E.U16 [R14.64], R11 ;  /* 0x0000000b0e007986 */ /* 0x0003e4000c101504 */
[----:B------:R-:W-:Y:S02]  /*a1de0*/  STG.E.U16 [R6.64], R2 ;  /* 0x0000000206007986 */ /* 0x000fe4000c101504 */
[----:B------:R2:W-:Y:S01]  /*a1df0*/  STG.E.U16 [R8.64], R24 ;  /* 0x0000001808007986 */ /* 0x0005e2000c101504 */
[----:B0-----:R-:W-:Y:S01]  /*a1e00*/  PRMT R0, R24, 0x7632, R0 ;  /* 0x0000763218007816 */ /* 0x001fe20000000000 */
[----:B-1----:R-:W3:Y:S01]  /*a1e10*/  LDL.LU.64 R14, [R1+0x630] ;  /* 0x00063000010e7983 */ /* 0x002ee20000300a00 */
[----:B------:R-:W4:Y:S02]  /*a1e20*/  LDL.LU.64 R10, [R1+0x628] ;  /* 0x00062800010a7983 */ /* 0x000f240000300a00 */
[----:B--2---:R-:W2:Y:S02]  /*a1e30*/  LDL.LU R24, [R1+0x1bc] ;  /* 0x0001bc0001187983 */ /* 0x004ea40000300800 */
[----:B------:R-:W2:Y:S01]  /*a1e40*/  LDL.LU.64 R6, [R1+0x620] ;  /* 0x0006200001067983 */ /* 0x000ea20000300a00 */
[----:B------:R0:W-:Y:S04]  /*a1e50*/  STG.E.U16 [R4.64], R0 ;  /* 0x0000000004007986 */ /* 0x0001e8000c101504 */
[----:B------:R-:W2:Y:S04]  /*a1e60*/  LDL.LU.64 R8, [R1+0x5f8] ;  /* 0x0005f80001087983 */ /* 0x000ea80000300a00 */
[----:B0-----:R-:W2:Y:S01]  /*a1e70*/  LDL.LU R5, [R1+0x17c] ;  /* 0x00017c0001057983 */ /* 0x001ea20000300800 */
[----:B------:R-:W2:Y:S03]  /*a1e80*/  LDL.LU R3, [R1+0x1ac] ;  /* 0x0001ac0001037983 */ /* 0x000ea60000300800 */
[----:B--2---:R0:W-:Y:S04]  /*a1e90*/  STL [R1+0x2678], R3 ;  /* 0x0026780301007387 */ /* 0x0041e80000100800 */
[----:B0-----:R-:W2:Y:S04]  /*a1ea0*/  LDL.LU R3, [R1+0x9c] ;  /* 0x00009c0001037983 */ /* 0x001ea80000300800 */
[----:B--2---:R0:W-:Y:S04]  /*a1eb0*/  STL [R1+0x2690], R3 ;  /* 0x0026900301007387 */ /* 0x0041e80000100800 */
[----:B0-----:R-:W2:Y:S01]  /*a1ec0*/  LDL.LU R3, [R1+0x13c] ;  /* 0x00013c0001037983 */ /* 0x001ea20000300800 */
[----:B------:R-:W2:Y:S02]  /*a1ed0*/  LDL.LU R20, [R1+0x16c] ;  /* 0x00016c0001147983 */ /* 0x000ea40000300800 */
        /* <DEDUP_REMOVED lines=17> */
[----:B------:R-:W-:Y:S01]  /*a1ff0*/  PRMT R2, R25, 0x7632, R2 ;  /* 0x0000763219027816 */ /* 0x000fe20000000002 */
[----:B------:R-:W-:Y:S01]  /*a2000*/  STG.E.U16 [R26.64], R25 ;  /* 0x000000191a007986 */ /* 0x000fe2000c101504 */
[----:B------:R-:W-:-:S03]  /*a2010*/  PRMT R0, R24, 0x7632, R0 ;  /* 0x0000763218007816 */ /* 0x000fc60000000000 */
[----:B---3--:R-:W-:Y:S04]  /*a2020*/  STG.E.U16 [R14.64], R2 ;  /* 0x000000020e007986 */ /* 0x008fe8000c101504 */
[----:B--2---:R0:W-:Y:S04]  /*a2030*/  STL.64 [R1+0x26a0], R28 ;  /* 0x0026a01c01007387 */ /* 0x0041e80000100a00 */
[----:B0-----:R-:W2:Y:S01]  /*a2040*/  LDL.LU.64 R28, [R1+0x5f0] ;  /* 0x0005f000011c7983 */ /* 0x001ea20000300a00 */
[----:B------:R-:W3:Y:S02]  /*a2050*/  LDL.LU R21, [R1+0x12c] ;  /* 0x00012c0001157983 */ /* 0x000ee40000300800 */
[----:B------:R-:W3:Y:S02]  /*a2060*/  LDL.LU.64 R22, [R1+0x550] ;  /* 0x0005500001167983 */ /* 0x000ee40000300a00 */
[----:B------:R-:W3:Y:S01]  /*a2070*/  LDL.LU R27, [R1+0x7c] ;  /* 0x00007c00011b7983 */ /* 0x000ee20000300800 */
[----:B------:R-:W3:Y:S01]  /*a2080*/  LDL.LU R25, [R1+0x19c] ;  /* 0x00019c0001197983 */ /* 0x000ee20000300800 */
[----:B------:R-:W3:Y:S02]  /*a2090*/  LDL.LU.64 R16, [R1+0x548] ;  /* 0x0005480001107983 */ /* 0x000ee40000300a00 */
[----:B------:R-:W3:Y:S02]  /*a20a0*/  LDL.LU.64 R18, [R1+0x540] ;  /* 0x0005400001127983 */ /* 0x000ee40000300a00 */
[----:B------:R-:W3:Y:S01]  /*a20b0*/  LDL.LU.64 R12, [R1+0x538] ;  /* 0x00053800010c7983 */ /* 0x000ee20000300a00 */
[----:B----4-:R0:W-:Y:S04]  /*a20c0*/  STG.E.U16 [R10.64], R24 ;  /* 0x000000180a007986 */ /* 0x0101e8000c101504 */
[----:B------:R-:W4:Y:S01]  /*a20d0*/  LDL.LU.64 R14, [R1+0x530] ;  /* 0x00053000010e7983 */ /* 0x000f220000300a00 */
[----:B------:R-:W-:Y:S01]  /*a20e0*/  PRMT R2, R5, 0x7632, R2 ;  /* 0x0000763205027816 */ /* 0x000fe20000000002 */
[----:B------:R1:W-:Y:S02]  /*a20f0*/  STG.E.U16 [R6.64], R0 ;  /* 0x0000000006007986 */ /* 0x0003e4000c101504 */
[----:B------:R1:W-:Y:S01]  /*a2100*/  STG.E.U16 [R8.64], R5 ;  /* 0x0000000508007986 */ /* 0x0003e2000c101504 */
[----:B0-----:R-:W3:Y:S01]  /*a2110*/  LDL.LU.64 R10, [R1+0x4f8] ;  /* 0x0004f800010a7983 */ /* 0x001ee20000300a00 */
[----:B------:R-:W3:Y:S02]  /*a2120*/  LDL.LU R26, [R1+0x15c] ;  /* 0x00015c00011a7983 */ /* 0x000ee40000300800 */
[----:B------:R-:W3:Y:S02]  /*a2130*/  LDL.LU R24, [R1+0x11c] ;  /* 0x00011c0001187983 */ /* 0x000ee40000300800 */
[----:B-1----:R-:W3:Y:S01]  /*a2140*/  LDL.LU.64 R6, [R1+0x4f0] ;  /* 0x0004f00001067983 */ /* 0x002ee20000300a00 */
[----:B------:R-:W3:Y:S01]  /*a2150*/  LDL.LU.64 R8, [R1+0x4e8] ;  /* 0x0004e80001087983 */ /* 0x000ee20000300a00 */
[----:B------:R-:W3:Y:S03]  /*a2160*/  LDL.LU.64 R4, [R1+0x4e0] ;  /* 0x0004e00001047983 */ /* 0x000ee60000300a00 */
[----:B--2---:R0:W-:Y:S04]  /*a2170*/  STG.E.U16 [R28.64], R2 ;  /* 0x000000021c007986 */ /* 0x0041e8000c101504 */
[----:B0-----:R-:W2:Y:S01]  /*a2180*/  LDL.LU.64 R28, [R1+0x26a0] ;  /* 0x0026a000011c7983 */ /* 0x001ea20000300a00 */
[----:B------:R-:W-:-:S03]  /*a2190*/  PRMT R0, R3, 0x7632, R0 ;  /* 0x0000763203007816 */ /* 0x000fc60000000000 */
        /* <DEDUP_REMOVED lines=16> */
[----:B------:R-:W-:-:S03]  /*a22a0*/  PRMT R2, R20, 0x7632, R2 ;  /* 0x0000763214027816 */ /* 0x000fc60000000002 */
[----:B--2---:R0:W-:Y:S04]  /*a22b0*/  STG.E.U16 [R28.64], R20 ;  /* 0x000000141c007986 */ /* 0x0041e8000c101504 */
[----:B0-----:R-:W2:Y:S01]  /*a22c0*/  LDL.LU.64 R28, [R1+0x2658] ;  /* 0x00265800011c7983 */ /* 0x001ea20000300a00 */
[----:B------:R-:W-:-:S03]  /*a22d0*/  PRMT R0, R21, 0x7632, R0 ;  /* 0x0000763215007816 */ /* 0x000fc60000000000 */
[----:B--2---:R0:W-:Y:S04]  /*a22e0*/  STG.E.U16 [R28.64], R2 ;  /* 0x000000021c007986 */ /* 0x0041e8000c101504 */
[----:B0-----:R-:W2:Y:S01]  /*a22f0*/  LDL.LU.64 R28, [R1+0x2650] ;  /* 0x00265000011c7983 */ /* 0x001ea20000300a00 */
[----:B------:R-:W-:-:S03]  /*a2300*/  PRMT R2, R27, 0x7632, R2 ;  /* 0x000076321b027816 */ /* 0x000fc60000000002 */
[----:B--2---:R-:W-:Y:S01]  /*a2310*/  STG.E.U16 [R28.64], R21 ;  /* 0x000000151c007986 */ /* 0x004fe2000c101504 */
[----:B------:R0:W-:Y:S02]  /*a2320*/  STG.E.U16 [R22.64], R0 ;  /* 0x0000000016007986 */ /* 0x0001e4000c101504 */
[----:B------:R-:W-:Y:S02]  /*a2330*/  STG.E.U16 [R16.64], R27 ;  /* 0x0000001b10007986 */ /* 0x000fe4000c101504 */
[----:B------:R1:W-:Y:S01]  /*a2340*/  STG.E.U16 [R18.64], R2 ;  /* 0x0000000212007986 */ /* 0x0003e2000c101504 */
[----:B------:R2:W-:Y:S01]  /*a2350*/  STG.E.U16 [R12.64], R25 ;  /* 0x000000190c007986 */ /* 0x0005e2000c101504 */
[----:B0-----:R-:W-:Y:S02]  /*a2360*/  PRMT R0, R25, 0x7632, R0 ;  /* 0x0000763219007816 */ /* 0x001fe40000000000 */
[----:B-1----:R-:W-:Y:S01]  /*a2370*/  PRMT R2, R26, 0x7632, R2 ;  /* 0x000076321a027816 */ /* 0x002fe20000000002 */
[----:B------:R-:W3:Y:S04]  /*a2380*/  LDL.LU.64 R18, [R1+0x4b8] ;  /* 0x0004b80001127983 */ /* 0x000ee80000300a00 */
[----:B----4-:R0:W-:Y:S01]  /*a2390*/  STG.E.U16 [R14.64], R0 ;  /* 0x000000000e007986 */ /* 0x0101e2000c101504 */
[----:B--2---:R-:W2:Y:S02]  /*a23a0*/  LDL.LU R25, [R1+0x6c] ;  /* 0x00006c0001197983 */ /* 0x004ea40000300800 */
[----:B------:R-:W4:Y:S02]  /*a23b0*/  LDL.LU R27, [R1+0x50] ;  /* 0x00005000011b7983 */ /* 0x000f240000300800 */
[----:B------:R1:W-:Y:S01]  /*a23c0*/  STG.E.U16 [R10.64], R26 ;  /* 0x0000001a0a007986 */ /* 0x0003e2000c101504 */
[----:B------:R-:W2:Y:S04]  /*a23d0*/  LDL.LU.64 R12, [R1+0x4b0] ;  /* 0x0004b000010c7983 */ /* 0x000ea80000300a00 */
[----:B------:R-:W-:Y:S01]  /*a23e0*/  STG.E.U16 [R6.64], R2 ;  /* 0x0000000206007986 */ /* 0x000fe2000c101504 */
[----:B------:R-:W-:Y:S01]  /*a23f0*/  STG.E.U16 [R8.64], R24 ;  /* 0x0000001808007986 */ /* 0x000fe2000c101504 */
[----:B0-----:R-:W-:-:S02]  /*a2400*/  PRMT R0, R24, 0x7632, R0 ;  /* 0x0000763218007816 */ /* 0x001fc40000000000 */
[----:B------:R-:W2:Y:S01]  /*a2410*/  LDL.LU.64 R14, [R1+0x4a8] ;  /* 0x0004a800010e7983 */ /* 0x000ea20000300a00 */
[----:B-1----:R-:W2:Y:S03]  /*a2420*/  LDL.LU.64 R10, [R1+0xea8] ;  /* 0x000ea800010a7983 */ /* 0x002ea60000300a00 */
[----:B------:R0:W-:Y:S04]  /*a2430*/  STG.E.U16 [R4.64], R0 ;  /* 0x0000000004007986 */ /* 0x0001e8000c101504 */
[----:B0-----:R-:W2:Y:S04]  /*a2440*/  LDL.LU.64 R4, [R1+0xeb8] ;  /* 0x000eb80001047983 */ /* 0x001ea80000300a00 */
[----:B--2---:R0:W-:Y:S04]  /*a2450*/  STL [R1+0x2640], R4 ;  /* 0x0026400401007387 */ /* 0x0041e80000100800 */
[----:B0-----:R-:W2:Y:S01]  /*a2460*/  LDL.LU R4, [R1+0x20] ;  /* 0x0000200001047983 */ /* 0x001ea20000300800 */
[----:B------:R0:W-:Y:S03]  /*a2470*/  STL [R1+0x2628], R5 ;  /* 0x0026280501007387 */ /* 0x0001e60000100800 */
[----:B0-----:R-:W2:Y:S01]  /*a2480*/  LDL.LU R5, [R1] ;  /* 0x0000000001057983 */ /* 0x001ea20000300800 */
        /* <DEDUP_REMOVED lines=13> */
[----:B---3--:R-:W-:Y:S01]  /*a2560*/  STG.E.U16 [R18.64], R25 ;  /* 0x0000001912007986 */ /* 0x008fe2000c101504 */
[----:B----4-:R-:W-:-:S03]  /*a2570*/  PRMT R0, R27, 0x7632, R0 ;  /* 0x000076321b007816 */ /* 0x010fc60000000000 */
[----:B--2---:R0:W-:Y:S04]  /*a2580*/  STL.64 [R1+0x2648], R8 ;  /* 0x0026480801007387 */ /* 0x0041e80000100a00 */
[----:B0-----:R-:W2:Y:S01]  /*a2590*/  LDL.LU.64 R8, [R1+0xeb0] ;  /* 0x000eb00001087983 */ /* 0x001ea20000300a00 */
[----:B------:R-:W3:Y:S02]  /*a25a0*/  LDL.LU R3, [R1+0x10] ;  /* 0x0000100001037983 */ /* 0x000ee40000300800 */
[----:B------:R-:W3:Y:S02]  /*a25b0*/  LDL.LU.64 R24, [R1+0xef0] ;  /* 0x000ef00001187983 */ /* 0x000ee40000300a00 */
[----:B------:R-:W4:Y:S01]  /*a25c0*/  LDL.LU.64 R28, [R1+0xf00] ;  /* 0x000f0000011c7983 */ /* 0x000f220000300a00 */
[----:B------:R-:W3:Y:S01]  /*a25d0*/  LDL.LU.64 R20, [R1+0xef8] ;  /* 0x000ef80001147983 */ /* 0x000ee20000300a00 */
[----:B------:R-:W3:Y:S02]  /*a25e0*/  LDL.LU.64 R22, [R1+0xf10] ;  /* 0x000f100001167983 */ /* 0x000ee40000300a00 */
[----:B------:R-:W3:Y:S02]  /*a25f0*/  LDL.LU R7, [R1+0x30] ;  /* 0x0000300001077983 */ /* 0x000ee40000300800 */
[----:B------:R-:W3:Y:S01]  /*a2600*/  LDL.LU.64 R16, [R1+0xf28] ;  /* 0x000f280001107983 */ /* 0x000ee20000300a00 */
[----:B------:R0:W-:Y:S04]  /*a2610*/  STG.E.U16 [R12.64], R2 ;  /* 0x000000020c007986 */ /* 0x0001e8000c101504 */
[----:B------:R-:W3:Y:S01]  /*a2620*/  LDL.LU.64 R18, [R1+0xf20] ;  /* 0x000f200001127983 */ /* 0x000ee20000300a00 */
[----:B------:R1:W-:Y:S02]  /*a2630*/  STG.E.U16 [R14.64], R27 ;  /* 0x0000001b0e007986 */ /* 0x0003e4000c101504 */
[----:B------:R1:W-:Y:S01]  /*a2640*/  STG.E.U16 [R10.64], R0 ;  /* 0x000000000a007986 */ /* 0x0003e2000c101504 */
[----:B0-----:R-:W3:Y:S01]  /*a2650*/  LDL.LU.64 R12, [R1+0xf18] ;  /* 0x000f1800010c7983 */ /* 0x001ee20000300a00 */
[----:B-1----:R-:W3:Y:S02]  /*a2660*/  LDL.LU.64 R14, [R1+0xf30] ;  /* 0x000f3000010e7983 */ /* 0x002ee40000300a00 */
[----:B------:R-:W3:Y:S02]  /*a2670*/  LDL.LU R27, [R1+0x80] ;  /* 0x00008000011b7983 */ /* 0x000ee40000300800 */
[----:B------:R-:W3:Y:S01]  /*a2680*/  LDL.LU R26, [R1+0xb0] ;  /* 0x0000b000011a7983 */ /* 0x000ee20000300800 */
[----:B------:R-:W3:Y:S04]  /*a2690*/  LDL.LU.64 R10, [R1+0xf48] ;  /* 0x000f4800010a7983 */ /* 0x000ee80000300a00 */
[----:B--2---:R0:W-:Y:S04]  /*a26a0*/  STG.E.U16 [R8.64], R4 ;  /* 0x0000000408007986 */ /* 0x0041e8000c101504 */
[----:B0-----:R-:W2:Y:S01]  /*a26b0*/  LDL.LU.64 R8, [R1+0x2648] ;  /* 0x0026480001087983 */ /* 0x001ea20000300a00 */
[----:B------:R-:W-:-:S02]  /*a26c0*/  PRMT R2, R4, 0x7632, R2 ;  /* 0x0000763204027816 */ /* 0x000fc40000000002 */
[----:B------:R-:W3:Y:S03]  /*a26d0*/  LDL.LU R4, [R1+0x2640] ;  /* 0x0026400001047983 */ /* 0x000ee60000300800 */
[----:B--2---:R0:W-:Y:S04]  /*a26e0*/  STG.E.U16 [R8.64], R2 ;  /* 0x0000000208007986 */ /* 0x0041e8000c101504 */
[----:B0-----:R-:W2:Y:S01]  /*a26f0*/  LDL.LU.64 R8, [R1+0x2638] ;  /* 0x0026380001087983 */ /* 0x001ea20000300a00 */
[----:B------:R-:W-:-:S03]  /*a2700*/  PRMT R0, R5, 0x7632, R0 ;  /* 0x0000763205007816 */ /* 0x000fc60000000000 */
[----:B--2---:R0:W-:Y:S04]  /*a2710*/  STG.E.U16 [R8.64], R5 ;  /* 0x0000000508007986 */ /* 0x0041e8000c101504 */
[----:B0-----:R-:W2:Y:S01]  /*a2720*/  LDL.LU.64 R8, [R1+0x2630] ;  /* 0x0026300001087983 */ /* 0x001ea20000300a00 */
[----:B------:R-:W3:Y:S03]  /*a2730*/  LDL.LU R5, [R1+0x2628] ;  /* 0x0026280001057983 */ /* 0x000ee60000300800 */
[----:B---3--:R0:W-:Y:S04]  /*a2740*/  STG.E.U16 [R4.64], R0 ;  /* 0x0000000004007986 */ /* 0x0081e8000c101504 */
[----:B0-----:R-:W2:Y:S04]  /*a2750*/  LDL.LU.64 R4, [R1+0x2620] ;  /* 0x0026200001047983 */ /* 0x001ea80000300a00 */
[----:B--2---:R0:W-:Y:S04]  /*a2760*/  STG.E.U16 [R8.64], R4 ;  /* 0x0000000408007986 */ /* 0x0041e8000c101504 */
[----:B0-----:R-:W2:Y:S01]  /*a2770*/  LDL.LU.64 R8, [R1+0x2618] ;  /* 0x0026180001087983 */ /* 0x001ea20000300a00 */
[----:B------:R-:W-:Y:S01]  /*a2780*/  PRMT R2, R4, 0x7632, R2 ;  /* 0x0000763204027816 */ /* 0x000fe20000000002 */
[----:B------:R0:W-:Y:S02]  /*a2790*/  STL [R1+0x2588], R5 ;  /* 0x0025880501007387 */ /* 0x0001e40000100800 */
[----:B0-----:R-:W3:Y:S04]  /*a27a0*/  LDL.LU.64 R4, [R1+0xf08] ;  /* 0x000f080001047983 */ /* 0x001ee80000300a00 */
[----:B--2---:R0:W-:Y:S04]  /*a27b0*/  STG.E.U16 [R8.64], R2 ;  /* 0x0000000208007986 */ /* 0x0041e8000c101504 */
[----:B0-----:R-:W2:Y:S01]  /*a27c0*/  LDL.LU.64 R8, [R1+0x2610] ;  /* 0x0026100001087983 */ /* 0x001ea20000300a00 */
[----:B------:R-:W-:-:S03]  /*a27d0*/  PRMT R0, R6, 0x7632, R0 ;  /* 0x0000763206007816 */ /* 0x000fc60000000000 */
[----:B--2---:R0:W-:Y:S04]  /*a27e0*/  STG.E.U16 [R8.64], R6 ;  /* 0x0000000608007986 */ /* 0x0041e8000c101504 */
[----:B0-----:R-:W2:Y:S01]  /*a27f0*/  LDL.LU.64 R8, [R1+0x2608] ;  /* 0x0026080001087983 */ /* 0x001ea20000300a00 */
[----:B------:R-:W3:Y:S03]  /*a2800*/  LDL.LU R6, [R1+0x2600] ;  /* 0x0026000001067983 */ /* 0x000ee60000300800 */
[----:B--2---:R0:W-:Y:S01]  /*a2810*/  STG.E.U16 [R8.64], R0 ;  /* 0x0000000008007986 */ /* 0x0041e2000c101504 */
[----:B------:R1:W-:Y:S03]  /*a2820*/  STG.E.U16 [R24.64], R3 ;  /* 0x0000000318007986 */ /* 0x0003e6000c101504 */
[----:B0-----:R-:W2:Y:S01]  /*a2830*/  LDL.LU.64 R8, [R1+0x25f8] ;  /* 0x0025f80001087983 */ /* 0x001ea20000300a00 */
[----:B-1----:R-:W2:Y:S01]  /*a2840*/  LDL.LU.64 R24, [R1+0x25f0] ;  /* 0x0025f00001187983 */ /* 0x002ea20000300a00 */
[----:B------:R-:W-:-:S05]  /*a2850*/  PRMT R2, R3, 0x7632, R2 ;  /* 0x0000763203027816 */ /* 0x000fca0000000002 */
[----:B---3--:R0:W-:Y:S01]  /*a2860*/  STG.E.U16 [R4.64], R2 ;  /* 0x0000000204007986 */ /* 0x0081e2000c101504 */
[----:B--2---:R-:W-:-:S03]  /*a2870*/  PRMT R0, R24, 0x7632, R0 ;  /* 0x0000763218007816 */ /* 0x004fc60000000000 */
[----:B----4-:R-:W-:Y:S01]  /*a2880*/  STG.E.U16 [R28.64], R24 ;  /* 0x000000181c007986 */ /* 0x010fe2000c101504 */
[----:B0-----:R-:W-:-:S03]  /*a2890*/  PRMT R2, R8, 0x7632, R2 ;  /* 0x0000763208027816 */ /* 0x001fc60000000002 */
[----:B------:R0:W-:Y:S01]  /*a28a0*/  STG.E.U16 [R20.64], R0 ;  /* 0x0000000014007986 */ /* 0x0001e2000c101504 */
[----:B------:R-:W-:Y:S03]  /*a28b0*/  STG.E.U16 [R22.64], R8 ;  /* 0x0000000816007986 */ /* 0x000fe6000c101504 */
[----:B------:R-:W-:Y:S01]  /*a28c0*/  STL [R1+0x258c], R25 ;  /* 0x00258c1901007387 */ /* 0x000fe20000100800 */
[----:B------:R1:W-:Y:S02]  /*a28d0*/  STG.E.U16 [R16.64], R2 ;  /* 0x0000000210007986 */ /* 0x0003e4000c101504 */
[----:B------:R-:W-:Y:S02]  /*a28e0*/  STL [R1+0x2590], R9 ;  /* 0x0025900901007387 */ /* 0x000fe40000100800 */
[----:B------:R2:W-:Y:S01]  /*a28f0*/  STG.E.U16 [R18.64], R7 ;  /* 0x0000000712007986 */ /* 0x0005e2000c101504 */
[----:B0-----:R-:W-:-:S02]  /*a2900*/  PRMT R0, R7, 0x7632, R0 ;  /* 0x0000763207007816 */ /* 0x001fc40000000000 */
[----:B-1----:R-:W-:-:S03]  /*a2910*/  PRMT R2, R27, 0x7632, R2 ;  /* 0x000076321b027816 */ /* 0x002fc60000000002 */
[----:B------:R0:W-:Y:S04]  /*a2920*/  STG.E.U16 [R12.64], R0 ;  /* 0x000000000c007986 */ /* 0x0001e8000c101504 */
[----:B--2---:R-:W2:Y:S01]  /*a2930*/  LDL.LU.64 R18, [R1+0xf40] ;  /* 0x000f400001127983 */ /* 0x004ea20000300a00 */
[----:B------:R1:W-:Y:S03]  /*a2940*/  STG.E.U16 [R14.64], R27 ;  /* 0x0000001b0e007986 */ /* 0x0003e6000c101504 */
[----:B0-----:R-:W3:Y:S01]  /*a2950*/  LDL.LU.64 R12, [R1+0xf38] ;  /* 0x000f3800010c7983 */ /* 0x001ee20000300a00 */
[----:B-1----:R-:W4:Y:S02]  /*a2960*/  LDL.LU.64 R14, [R1+0xf60] ;  /* 0x000f6000010e7983 */ /* 0x002f240000300a00 */
[----:B------:R-:W2:Y:S02]  /*a2970*/  LDL.LU R27, [R1+0xc0] ;  /* 0x0000c000011b7983 */ /* 0x000ea40000300800 */
[----:B------:R-:W-:Y:S01]  /*a2980*/  STG.E.U16 [R10.64], R2 ;  /* 0x000000020a007986 */ /* 0x000fe2000c101504 */
[----:B--2---:R0:W-:Y:S04]  /*a2990*/  STL [R1+0x25d8], R27 ;  /* 0x0025d81b01007387 */ /* 0x0041e80000100800 */
[----:B0-----:R-:W2:Y:S01]  /*a29a0*/  LDL.LU R27, [R1+0xd0] ;  /* 0x0000d000011b7983 */ /* 0x001ea20000300800 */
[----:B------:R-:W2:Y:S03]  /*a29b0*/  LDL.LU.64 R10, [R1+0xf98] ;  /* 0x000f9800010a7983 */ /* 0x000ea60000300a00 */
        /* <DEDUP_REMOVED lines=8> */
[----:B------:R-:W2:Y:S03]  /*a2a40*/  LDL.LU.64 R8, [R1+0xfc0] ;  /* 0x000fc00001087983 */ /* 0x000ea60000300a00 */
[----:B--2---:R0:W-:Y:S04]  /*a2a50*/  STL.64 [R1+0x2598], R8 ;  /* 0x0025980801007387 */ /* 0x0041e80000100a00 */
[----:B0-----:R-:W2:Y:S04]  /*a2a60*/  LDL.LU.64 R8, [R1+0xfc8] ;  /* 0x000fc80001087983 */ /* 0x001ea80000300a00 */
[----:B--2---:R0:W-:Y:S04]  /*a2a70*/  STL [R1+0x25a0], R9 ;  /* 0x0025a00901007387 */ /* 0x0041e80000100800 */
[----:B0-----:R-:W2:Y:S04]  /*a2a80*/  LDL.LU R9, [R1+0xf0] ;  /* 0x0000f00001097983 */ /* 0x001ea80000300800 */
[----:B--2---:R0:W-:Y:S04]  /*a2a90*/  STL.64 [R1+0x25b0], R8 ;  /* 0x0025b00801007387 */ /* 0x0041e80000100a00 */
[----:B0-----:R-:W2:Y:S04]  /*a2aa0*/  LDL.LU.64 R8, [R1+0xf88] ;  /* 0x000f880001087983 */ /* 0x001ea80000300a00 */
[----:B--2---:R0:W-:Y:S04]  /*a2ab0*/  STL [R1+0x25b8], R9 ;  /* 0x0025b80901007387 */ /* 0x0041e80000100800 */
[----:B0-----:R-:W2:Y:S01]  /*a2ac0*/  LDL.LU R9, [R1+0xe0] ;  /* 0x0000e00001097983 */ /* 0x001ea20000300800 */
[----:B------:R-:W2:Y:S02]  /*a2ad0*/  LDL.LU R3, [R1+0x54] ;  /* 0x0000540001037983 */ /* 0x000ea40000300800 */
[----:B------:R-:W2:Y:S02]  /*a2ae0*/  LDL.LU.64 R24, [R1+0xfb8] ;  /* 0x000fb80001187983 */ /* 0x000ea40000300a00 */
[----:B--2---:R0:W-:Y:S04]  /*a2af0*/  STL.64 [R1+0x25a8], R24 ;  /* 0x0025a81801007387 */ /* 0x0041e80000100a00 */
[----:B0-----:R-:W2:Y:S01]  /*a2b00*/  LDL.LU.64 R24, [R1+0xfb0] ;  /* 0x000fb00001187983 */ /* 0x001ea20000300a00 */
[----:B------:R-:W-:-:S03]  /*a2b10*/  PRMT R0, R26, 0x7632, R0 ;  /* 0x000076321a007816 */ /* 0x000fc60000000000 */
[----:B------:R-:W-:Y:S01]  /*a2b20*/  STG.E.U16 [R18.64], R26 ;  /* 0x0000001a12007986 */ /* 0x000fe2000c101504 */
[----:B------:R-:W-:-:S03]  /*a2b30*/  PRMT R2, R6, 0x7632, R2 ;  /* 0x0000763206027816 */ /* 0x000fc60000000002 */
[----:B---3--:R-:W-:Y:S01]  /*a2b40*/  STG.E.U16 [R12.64], R0 ;  /* 0x000000000c007986 */ /* 0x008fe2000c101504 */
[----:B----4-:R-:W-:Y:S02]  /*a2b50*/  STG.E.U16 [R14.64], R6 ;  /* 0x000000060e007986 */ /* 0x010fe4000c101504 */
[----:B------:R-:W-:Y:S01]  /*a2b60*/  STG.E.U16 [R10.64], R2 ;  /* 0x000000020a007986 */ /* 0x000fe2000c101504 */
[----:B--2---:R0:W-:Y:S04]  /*a2b70*/  STL.64 [R1+0x25c0], R24 ;  /* 0x0025c01801007387 */ /* 0x0041e80000100a00 */
[----:B0-----:R-:W2:Y:S01]  /*a2b80*/  LDL.LU.64 R24, [R1+0xf90] ;  /* 0x000f900001187983 */ /* 0x001ea20000300a00 */
[----:B------:R-:W3:Y:S02]  /*a2b90*/  LDL.LU R22, [R1+0x24] ;  /* 0x0000240001167983 */ /* 0x000ee40000300800 */
[----:B------:R-:W4:Y:S02]  /*a2ba0*/  LDL.LU R23, [R1+0x4] ;  /* 0x0000040001177983 */ /* 0x000f240000300800 */
[----:B------:R-:W2:Y:S01]  /*a2bb0*/  LDL.LU.64 R4, [R1+0xfd0] ;  /* 0x000fd00001047983 */ /* 0x000ea20000300a00 */
[----:B------:R-:W2:Y:S01]  /*a2bc0*/  LDL.LU.64 R28, [R1+0xfe8] ;  /* 0x000fe800011c7983 */ /* 0x000ea20000300a00 */
[----:B------:R-:W2:Y:S02]  /*a2bd0*/  LDL.LU.64 R20, [R1+0xfe0] ;  /* 0x000fe00001147983 */ /* 0x000ea40000300a00 */
[----:B------:R-:W2:Y:S02]  /*a2be0*/  LDL.LU.64 R16, [R1+0xfd8] ;  /* 0x000fd80001107983 */ /* 0x000ea40000300a00 */
[----:B------:R-:W2:Y:S01]  /*a2bf0*/  LDL.LU R26, [R1+0x44] ;  /* 0x00004400011a7983 */ /* 0x000ea20000300800 */
[----:B------:R-:W2:Y:S01]  /*a2c00*/  LDL.LU.64 R18, [R1+0xff0] ;  /* 0x000ff00001127983 */ /* 0x000ea20000300a00 */
[----:B------:R-:W2:Y:S02]  /*a2c10*/  LDL.LU.64 R12, [R1+0x1018] ;  /* 0x00101800010c7983 */ /* 0x000ea40000300a00 */
[----:B------:R-:W2:Y:S02]  /*a2c20*/  LDL.LU.64 R14, [R1+0x1010] ;  /* 0x00101000010e7983 */ /* 0x000ea40000300a00 */
[----:B------:R-:W2:Y:S01]  /*a2c30*/  LDL.LU.64 R6, [R1+0xff8] ;  /* 0x000ff80001067983 */ /* 0x000ea20000300a00 */
[----:B------:R-:W2:Y:S01]  /*a2c40*/  LDL.LU.64 R10, [R1+0x25e8] ;  /* 0x0025e800010a7983 */ /* 0x000ea20000300a00 */
        /* <DEDUP_REMOVED lines=9> */
[----:B------:R-:W3:Y:S01]  /*a2ce0*/  LDL.LU R27, [R1+0x14] ;  /* 0x00001400011b7983 */ /* 0x000ee20000300800 */
[----:B------:R-:W-:Y:S02]  /*a2cf0*/  PRMT R0, R9, 0x7632, R0 ;  /* 0x0000763209007816 */ /* 0x000fe40000000000 */
[----:B--2---:R0:W-:Y:S01]  /*a2d00*/  STG.E.U16 [R10.64], R2 ;  /* 0x000000020a007986 */ /* 0x0041e2000c101504 */
[----:B------:R1:W-:Y:S03]  /*a2d10*/  STG.E.U16 [R24.64], R9 ;  /* 0x0000000918007986 */ /* 0x0003e6000c101504 */
[----:B0-----:R-:W3:Y:S01]  /*a2d20*/  LDL.LU.64 R10, [R1+0x1020] ;  /* 0x00102000010a7983 */ /* 0x001ee20000300a00 */
[----:B-1----:R-:W2:Y:S02]  /*a2d30*/  LDL.LU.64 R24, [R1+0x25c0] ;  /* 0x0025c00001187983 */ /* 0x002ea40000300a00 */
[----:B------:R-:W2:Y:S02]  /*a2d40*/  LDL.LU R9, [R1+0x25b8] ;  /* 0x0025b80001097983 */ /* 0x000ea40000300800 */
[----:B--2---:R0:W-:Y:S04]  /*a2d50*/  STG.E.U16 [R8.64], R0 ;  /* 0x0000000008007986 */ /* 0x0041e8000c101504 */
[----:B0-----:R-:W2:Y:S04]  /*a2d60*/  LDL.LU.64 R8, [R1+0x25b0] ;  /* 0x0025b00001087983 */ /* 0x001ea80000300a00 */
[----:B--2---:R0:W-:Y:S01]  /*a2d70*/  STG.E.U16 [R24.64], R9 ;  /* 0x0000000918007986 */ /* 0x0041e2000c101504 */
[----:B------:R-:W-:-:S03]  /*a2d80*/  PRMT R2, R9, 0x7632, R2 ;  /* 0x0000763209027816 */ /* 0x000fc60000000002 */
[----:B0-----:R-:W2:Y:S01]  /*a2d90*/  LDL.LU.64 R24, [R1+0x25a8] ;  /* 0x0025a80001187983 */ /* 0x001ea20000300a00 */
[----:B------:R-:W2:Y:S01]  /*a2da0*/  LDL.LU R9, [R1+0x25a0] ;  /* 0x0025a00001097983 */ /* 0x000ea20000300800 */
[----:B------:R-:W-:Y:S02]  /*a2db0*/  PRMT R0, R3, 0x7632, R0 ;  /* 0x0000763203007816 */ /* 0x000fe40000000000 */
[----:B--2---:R0:W-:Y:S04]  /*a2dc0*/  STG.E.U16 [R8.64], R2 ;  /* 0x0000000208007986 */ /* 0x0041e8000c101504 */
[----:B0-----:R-:W2:Y:S01]  /*a2dd0*/  LDL.LU.64 R8, [R1+0x2598] ;  /* 0x0025980001087983 */ /* 0x001ea20000300a00 */
[----:B------:R-:W-:-:S03]  /*a2de0*/  PRMT R2, R22, 0x7632, R2 ;  /* 0x0000763216027816 */ /* 0x000fc60000000002 */
[----:B--2---:R0:W-:Y:S01]  /*a2df0*/  STG.E.U16 [R8.64], R3 ;  /* 0x0000000308007986 */ /* 0x0041e2000c101504 */
[----:B------:R1:W-:Y:S02]  /*a2e00*/  STG.E.U16 [R24.64], R0 ;  /* 0x0000000018007986 */ /* 0x0003e4000c101504 */
[----:B------:R2:W-:Y:S01]  /*a2e10*/  STG.E.U16 [R4.64], R22 ;  /* 0x0000001604007986 */ /* 0x0005e2000c101504 */
[----:B0-----:R-:W3:Y:S01]  /*a2e20*/  LDL.LU R9, [R1+0x2590] ;  /* 0x0025900001097983 */ /* 0x001ee20000300800 */
[----:B-1----:R-:W3:Y:S02]  /*a2e30*/  LDL.LU R25, [R1+0x258c] ;  /* 0x00258c0001197983 */ /* 0x002ee40000300800 */
[----:B--2---:R-:W2:Y:S01]  /*a2e40*/  LDL.LU R5, [R1+0x2588] ;  /* 0x0025880001057983 */ /* 0x004ea20000300800 */
[----:B----4-:R-:W-:Y:S01]  /*a2e50*/  PRMT R0, R23, 0x7632, R0 ;  /* 0x0000763217007816 */ /* 0x010fe20000000000 */
[----:B------:R0:W-:Y:S01]  /*a2e60*/  STG.E.U16 [R28.64], R2 ;  /* 0x000000021c007986 */ /* 0x0001e2000c101504 */
[----:B------:R1:W-:Y:S03]  /*a2e70*/  STG.E.U16 [R20.64], R23 ;  /* 0x0000001714007986 */ /* 0x0003e6000c101504 */
[----:B------:R4:W-:Y:S04]  /*a2e80*/  STG.E.U16 [R16.64], R0 ;  /* 0x0000000010007986 */ /* 0x0009e8000c101504 */
[----:B0-----:R-:W3:Y:S01]  /*a2e90*/  LDL.LU.64 R28, [R1+0x1038] ;  /* 0x00103800011c7983 */ /* 0x001ee20000300a00 */
[----:B-1----:R-:W3:Y:S01]  /*a2ea0*/  LDL.LU.64 R22, [R1+0x1030] ;  /* 0x0010300001167983 */ /* 0x002ee20000300a00 */
[----:B----4-:R-:W-:-:S02]  /*a2eb0*/  PRMT R0, R26, 0x7632, R0 ;  /* 0x000076321a007816 */ /* 0x010fc40000000000 */
[----:B--2---:R-:W-:Y:S01]  /*a2ec0*/  PRMT R2, R5, 0x7632, R2 ;  /* 0x0000763205027816 */ /* 0x004fe20000000002 */
[----:B------:R0:W-:Y:S04]  /*a2ed0*/  STG.E.U16 [R18.64], R5 ;  /* 0x0000000512007986 */ /* 0x0001e8000c101504 */
[----:B------:R-:W-:Y:S01]  /*a2ee0*/  STG.E.U16 [R12.64], R2 ;  /* 0x000000020c007986 */ /* 0x000fe2000c101504 */
[----:B------:R-:W-:Y:S02]  /*a2ef0*/  STG.E.U16 [R14.64], R26 ;  /* 0x0000001a0e007986 */ /* 0x000fe4000c101504 */
[----:B------:R1:W-:Y:S01]  /*a2f00*/  STG.E.U16 [R6.64], R0 ;  /* 0x0000000006007986 */ /* 0x0003e2000c101504 */
[----:B0-----:R-:W2:Y:S04]  /*a2f10*/  LDL.LU.64 R18, [R1+0x1028] ;  /* 0x0010280001127983 */ /* 0x001ea80000300a00 */
[----:B-1----:R-:W4:Y:S01]  /*a2f20*/  LDL.LU.64 R6, [R1+0x1040] ;  /* 0x0010400001067983 */ /* 0x002f220000300a00 */
[----:B------:R-:W2:Y:S02]  /*a2f30*/  LDL.LU R13, [R1+0x34] ;  /* 0x00003400010d7983 */ /* 0x000ea40000300800 */
[----:B------:R-:W2:Y:S02]  /*a2f40*/  LDL.LU R26, [R1+0xb4] ;  /* 0x0000b400011a7983 */ /* 0x000ea40000300800 */
[----:B--2---:R-:W-:Y:S01]  /*a2f50*/  STL [R1+0x2570], R26 ;  /* 0x0025701a01007387 */ /* 0x004fe20000100800 */
[----:B------:R-:W2:Y:S02]  /*a2f60*/  LDL.LU R3, [R1+0xa4] ;  /* 0x0000a40001037983 */ /* 0x000ea40000300800 */
[----:B------:R-:W2:Y:S02]  /*a2f70*/  LDL.LU R14, [R1+0xd4] ;  /* 0x0000d400010e7983 */ /* 0x000ea40000300800 */
[----:B------:R-:W2:Y:S01]  /*a2f80*/  LDL.LU.64 R20, [R1+0x1048] ;  /* 0x0010480001147983 */ /* 0x000ea20000300a00 */
[----:B---3--:R-:W-:Y:S04]  /*a2f90*/  STG.E.U16 [R10.64], R27 ;  /* 0x0000001b0a007986 */ /* 0x008fe8000c101504 */
[----:B--2---:R0:W-:Y:S04]  /*a2fa0*/  STL.64 [R1+0x2580], R20 ;  /* 0x0025801401007387 */ /* 0x0041e80000100a00 */
[----:B0-----:R-:W2:Y:S01]  /*a2fb0*/  LDL.LU.64 R20, [R1+0x1058] ;  /* 0x0010580001147983 */ /* 0x001ea20000300a00 */
[----:B------:R-:W3:Y:S02]  /*a2fc0*/  LDL.LU R26, [R1+0x84] ;  /* 0x00008400011a7983 */ /* 0x000ee40000300800 */
[----:B------:R-:W2:Y:S02]  /*a2fd0*/  LDL.LU.64 R10, [R1+0x10a0] ;  /* 0x0010a000010a7983 */ /* 0x000ea40000300a00 */
        /* <DEDUP_REMOVED lines=8> */
[----:B0-----:R-:W2:Y:S01]  /*a3060*/  LDL.LU.64 R10, [R1+0x1080] ;  /* 0x00108000010a7983 */ /* 0x001ea20000300a00 */
[----:B------:R-:W-:-:S03]  /*a3070*/  PRMT R0, R25, 0x7632, R0 ;  /* 0x0000763219007816 */ /* 0x000fc60000000000 */
[----:B------:R0:W-:Y:S01]  /*a3080*/  STG.E.U16 [R28.64], R2 ;  /* 0x000000021c007986 */ /* 0x0001e2000c101504 */
[----:B------:R-:W-:Y:S03]  /*a3090*/  STG.E.U16 [R22.64], R25 ;  /* 0x0000001916007986 */ /* 0x000fe6000c101504 */
[----:B------:R-:W-:Y:S01]  /*a30a0*/  STG.E.U16 [R18.64], R0 ;  /* 0x0000000012007986 */ /* 0x000fe2000c101504 */
[----:B----4-:R-:W-:Y:S01]  /*a30b0*/  STG.E.U16 [R6.64], R9 ;  /* 0x0000000906007986 */ /* 0x010fe2000c101504 */
[----:B0-----:R-:W-:-:S05]  /*a30c0*/  PRMT R2, R9, 0x7632, R2 ;  /* 0x0000763209027816 */ /* 0x001fca0000000002 */
[----:B------:R-:W-:Y:S04]  /*a30d0*/  STG.E.U16 [R20.64], R2 ;  /* 0x0000000214007986 */ /* 0x000fe8000c101504 */
[----:B--2---:R0:W-:Y:S04]  /*a30e0*/  STL.64 [R1+0x2578], R10 ;  /* 0x0025780a01007387 */ /* 0x0041e80000100a00 */
[----:B0-----:R-:W3:Y:S01]  /*a30f0*/  LDL.LU.64 R10, [R1+0x1068] ;  /* 0x00106800010a7983 */ /* 0x001ee20000300a00 */
[----:B------:R-:W2:Y:S02]  /*a3100*/  LDL.LU.64 R4, [R1+0x1098] ;  /* 0x0010980001047983 */ /* 0x000ea40000300a00 */
[----:B------:R-:W4:Y:S02]  /*a3110*/  LDL.LU.64 R16, [R1+0x1090] ;  /* 0x0010900001107983 */ /* 0x000f240000300a00 */
[----:B------:R-:W2:Y:S01]  /*a3120*/  LDL.LU.64 R24, [R1+0x1050] ;  /* 0x0010500001187983 */ /* 0x000ea20000300a00 */
[----:B------:R-:W3:Y:S01]  /*a3130*/  LDL.LU R15, [R1+0xc4] ;  /* 0x0000c400010f7983 */ /* 0x000ee20000300800 */
[----:B------:R-:W3:Y:S02]  /*a3140*/  LDL.LU.64 R28, [R1+0x10a8] ;  /* 0x0010a800011c7983 */ /* 0x000ee40000300a00 */
[----:B------:R-:W3:Y:S02]  /*a3150*/  LDL.LU.64 R6, [R1+0x10c0] ;  /* 0x0010c00001067983 */ /* 0x000ee40000300a00 */
[----:B------:R-:W3:Y:S01]  /*a3160*/  LDL.LU.64 R8, [R1+0x10b8] ;  /* 0x0010b80001087983 */ /* 0x000ee20000300a00 */
[----:B------:R-:W3:Y:S01]  /*a3170*/  LDL.LU.64 R22, [R1+0x10b0] ;  /* 0x0010b00001167983 */ /* 0x000ee20000300a00 */
[----:B------:R-:W3:Y:S02]  /*a3180*/  LDL.LU.64 R18, [R1+0x10c8] ;  /* 0x0010c80001127983 */ /* 0x000ee40000300a00 */
[----:B------:R-:W3:Y:S02]  /*a3190*/  LDL.LU R27, [R1+0x58] ;  /* 0x00005800011b7983 */ /* 0x000ee40000300800 */
[----:B------:R-:W3:Y:S01]  /*a31a0*/  LDL.LU.64 R20, [R1+0x2580] ;  /* 0x0025800001147983 */ /* 0x000ee20000300a00 */
[----:B------:R-:W-:Y:S01]  /*a31b0*/  PRMT R0, R13, 0x7632, R0 ;  /* 0x000076320d007816 */ /* 0x000fe20000000000 */
[----:B--2---:R0:W-:Y:S04]  /*a31c0*/  STG.E.U16 [R24.64], R13 ;  /* 0x0000000d18007986 */ /* 0x0041e8000c101504 */
[----:B---3--:R1:W-:Y:S01]  /*a31d0*/  STG.E.U16 [R20.64], R0 ;  /* 0x0000000014007986 */ /* 0x0083e2000c101504 */
[----:B------:R2:W-:Y:S03]  /*a31e0*/  STG.E.U16 [R10.64], R26 ;  /* 0x0000001a0a007986 */ /* 0x0005e6000c101504 */
[----:B0-----:R-:W3:Y:S01]  /*a31f0*/  LDL.LU.64 R12, [R1+0x10e0] ;  /* 0x0010e000010c7983 */ /* 0x001ee20000300a00 */
[----:B------:R-:W3:Y:S03]  /*a3200*/  LDL.LU.64 R24, [R1+0x10d8] ;  /* 0x0010d80001187983 */ /* 0x000ee60000300a00 */
[----:B-1----:R-:W3:Y:S01]  /*a3210*/  LDL.LU.64 R20, [R1+0x10d0] ;  /* 0x0010d00001147983 */ /* 0x002ee20000300a00 */
[----:B--2---:R-:W2:Y:S01]  /*a3220*/  LDL.LU.64 R10, [R1+0x2578] ;  /* 0x00257800010a7983 */ /* 0x004ea20000300a00 */
[----:B------:R-:W-:-:S02]  /*a3230*/  PRMT R2, R26, 0x7632, R2 ;  /* 0x000076321a027816 */ /* 0x000fc40000000002 */
[----:B------:R-:W3:Y:S04]  /*a3240*/  LDL.LU R26, [R1+0x2570] ;  /* 0x00257000011a7983 */ /* 0x000ee80000300800 */
        /* <DEDUP_REMOVED lines=14> */
[----:B------:R0:W-:Y:S01]  /*a3330*/  STG.E.U16 [R4.64], R14 ;  /* 0x0000000e04007986 */ /* 0x0001e2000c101504 */
[----:B------:R-:W-:Y:S01]  /*a3340*/  PRMT R2, R15, 0x7632, R2 ;  /* 0x000076320f027816 */ /* 0x000fe20000000002 */
[----:B----4-:R1:W-:Y:S01]  /*a3350*/  STG.E.U16 [R16.64], R0 ;  /* 0x0000000010007986 */ /* 0x0103e2000c101504 */
[----:B------:R4:W-:Y:S03]  /*a3360*/  STG.E.U16 [R28.64], R15 ;  /* 0x0000000f1c007986 */ /* 0x0009e6000c101504 */
[----:B------:R4:W-:Y:S02]  /*a3370*/  STG.E.U16 [R6.64], R2 ;  /* 0x0000000206007986 */ /* 0x0009e4000c101504 */
[----:B---3--:R3:W-:Y:S01]  /*a3380*/  STG.E.U16 [R8.64], R26 ;  /* 0x0000001a08007986 */ /* 0x0087e2000c101504 */
[----:B0-----:R-:W2:Y:S01]  /*a3390*/  LDL.LU.64 R4, [R1+0x10e8] ;  /* 0x0010e80001047983 */ /* 0x001ea20000300a00 */
[----:B------:R-:W2:Y:S01]  /*a33a0*/  LDL.LU R14, [R1+0x28] ;  /* 0x00002800010e7983 */ /* 0x000ea20000300800 */
[----:B-1----:R-:W-:Y:S01]  /*a33b0*/  PRMT R0, R26, 0x7632, R0 ;  /* 0x000076321a007816 */ /* 0x002fe20000000000 */
[----:B------:R-:W2:Y:S01]  /*a33c0*/  LDL.LU R17, [R1+0x8] ;  /* 0x0000080001117983 */ /* 0x000ea20000300800 */
[----:B----4-:R-:W4:Y:S04]  /*a33d0*/  LDL.LU.64 R28, [R1+0x1100] ;  /* 0x00110000011c7983 */ /* 0x010f280000300a00 */
[----:B------:R0:W-:Y:S01]  /*a33e0*/  STG.E.U16 [R22.64], R0 ;  /* 0x0000000016007986 */ /* 0x0001e2000c101504 */
[----:B------:R-:W4:Y:S02]  /*a33f0*/  LDL.LU.64 R6, [R1+0x2538] ;  /* 0x0025380001067983 */ /* 0x000f240000300a00 */
[----:B---3--:R-:W3:Y:S01]  /*a3400*/  LDL.LU R26, [R1+0x2530] ;  /* 0x00253000011a7983 */ /* 0x008ee20000300800 */
[----:B0-----:R-:W-:Y:S01]  /*a3410*/  PRMT R0, R27, 0x7632, R0 ;  /* 0x000076321b007816 */ /* 0x001fe20000000000 */
[----:B------:R-:W3:Y:S01]  /*a3420*/  LDL.LU.64 R22, [R1+0x10f8] ;  /* 0x0010f80001167983 */ /* 0x000ee20000300a00 */
[----:B--2---:R-:W-:-:S03]  /*a3430*/  PRMT R2, R11, 0x7632, R2 ;  /* 0x000076320b027816 */ /* 0x004fc60000000002 */
[----:B------:R0:W-:Y:S04]  /*a3440*/  STG.E.U16 [R18.64], R11 ;  /* 0x0000000b12007986 */ /* 0x0001e8000c101504 */
[----:B------:R1:W-:Y:S01]  /*a3450*/  STG.E.U16 [R12.64], R2 ;  /* 0x000000020c007986 */ /* 0x0003e2000c101504 */
[----:B------:R-:W-:Y:S02]  /*a3460*/  STG.E.U16 [R24.64], R27 ;  /* 0x0000001b18007986 */ /* 0x000fe4000c101504 */
[----:B------:R2:W-:Y:S01]  /*a3470*/  STG.E.U16 [R20.64], R0 ;  /* 0x0000000014007986 */ /* 0x0005e2000c101504 */
[----:B0-----:R-:W3:Y:S04]  /*a3480*/  LDL.LU.64 R18, [R1+0x10f0] ;  /* 0x0010f00001127983 */ /* 0x001ee80000300a00 */
[----:B-1----:R-:W3:Y:S01]  /*a3490*/  LDL.LU R12, [R1+0x48] ;  /* 0x00004800010c7983 */ /* 0x002ee20000300800 */
[----:B--2---:R-:W2:Y:S03]  /*a34a0*/  LDL.LU.64 R20, [R1+0x1110] ;  /* 0x0011100001147983 */ /* 0x004ea60000300a00 */
[----:B--2---:R0:W-:Y:S04]  /*a34b0*/  STL.64 [R1+0x2518], R20 ;  /* 0x0025181401007387 */ /* 0x0041e80000100a00 */
[----:B0-----:R-:W2:Y:S04]  /*a34c0*/  LDL.LU.64 R20, [R1+0x1118] ;  /* 0x0011180001147983 */ /* 0x001ea80000300a00 */
[----:B--2---:R0:W-:Y:S04]  /*a34d0*/  STL.64 [R1+0x2520], R20 ;  /* 0x0025201401007387 */ /* 0x0041e80000100a00 */
[----:B0-----:R-:W2:Y:S01]  /*a34e0*/  LDL.LU.64 R20, [R1+0x1120] ;  /* 0x0011200001147983 */ /* 0x001ea20000300a00 */
[----:B------:R-:W-:-:S03]  /*a34f0*/  MOV R15, R10 ;  /* 0x0000000a000f7202 */ /* 0x000fc60000000f00 */
[----:B--2---:R0:W-:Y:S04]  /*a3500*/  STL.64 [R1+0x2528], R20 ;  /* 0x0025281401007387 */ /* 0x0041e80000100a00 */
[----:B0-----:R-:W2:Y:S01]  /*a3510*/  LDL.LU.64 R20, [R1+0x1108] ;  /* 0x0011080001147983 */ /* 0x001ea20000300a00 */
[----:B------:R-:W2:Y:S02]  /*a3520*/  LDL.LU R27, [R1+0x18] ;  /* 0x00001800011b7983 */ /* 0x000ea40000300800 */
[----:B------:R-:W2:Y:S02]  /*a3530*/  LDL.LU.64 R10, [R1+0x1138] ;  /* 0x00113800010a7983 */ /* 0x000ea40000300a00 */
[----:B--2---:R0:W-:Y:S04]  /*a3540*/  STL.64 [R1+0x2500], R10 ;  /* 0x0025000a01007387 */ /* 0x0041e80000100a00 */
[----:B0-----:R-:W2:Y:S01]  /*a3550*/  LDL.LU.64 R10, [R1+0x1140] ;  /* 0x00114000010a7983 */ /* 0x001ea20000300a00 */
[----:B------:R-:W-:-:S03]  /*a3560*/  PRMT R2, R14, 0x7632, R2 ;  /* 0x000076320e027816 */ /* 0x000fc60000000002 */
[----:B------:R-:W-:Y:S01]  /*a3570*/  STG.E.U16 [R4.64], R14 ;  /* 0x0000000e04007986 */ /* 0x000fe2000c101504 */
[----:B------:R-:W-:-:S03]  /*a3580*/  PRMT R0, R17, 0x7632, R0 ;  /* 0x0000763211007816 */ /* 0x000fc60000000000 */
[----:B----4-:R-:W-:Y:S01]  /*a3590*/  STG.E.U16 [R28.64], R2 ;  /* 0x000000021c007986 */ /* 0x010fe2000c101504 */
[----:B---3--:R-:W-:Y:S02]  /*a35a0*/  STG.E.U16 [R22.64], R17 ;  /* 0x0000001116007986 */ /* 0x008fe4000c101504 */
[----:B------:R-:W-:Y:S02]  /*a35b0*/  STG.E.U16 [R18.64], R0 ;  /* 0x0000000012007986 */ /* 0x000fe4000c101504 */
[----:B------:R-:W-:Y:S01]  /*a35c0*/  STG.E.U16 [R20.64], R6 ;  /* 0x0000000614007986 */ /* 0x000fe2000c101504 */
[----:B--2---:R0:W-:Y:S04]  /*a35d0*/  STL.64 [R1+0x2510], R10 ;  /* 0x0025100a01007387 */ /* 0x0041e80000100a00 */
[----:B0-----:R-:W2:Y:S01]  /*a35e0*/  LDL.LU.64 R10, [R1+0x1128] ;  /* 0x00112800010a7983 */ /* 0x001ea20000300a00 */
[----:B------:R-:W3:Y:S02]  /*a35f0*/  LDL.LU R3, [R1+0x38] ;  /* 0x0000380001037983 */ /* 0x000ee40000300800 */
[----:B------:R-:W4:Y:S02]  /*a3600*/  LDL.LU.64 R8, [R1+0x1160] ;  /* 0x0011600001087983 */ /* 0x000f240000300a00 */
[----:B------:R-:W3:Y:S01]  /*a3610*/  LDL.LU.64 R24, [R1+0x1158] ;  /* 0x0011580001187983 */ /* 0x000ee20000300a00 */
[----:B------:R-:W2:Y:S01]  /*a3620*/  LDL.LU.64 R4, [R1+0x1150] ;  /* 0x0011500001047983 */ /* 0x000ea20000300a00 */
[----:B------:R-:W2:Y:S02]  /*a3630*/  LDL.LU.64 R28, [R1+0x1168] ;  /* 0x00116800011c7983 */ /* 0x000ea40000300a00 */
[----:B------:R-:W2:Y:S02]  /*a3640*/  LDL.LU R13, [R1+0x88] ;  /* 0x00008800010d7983 */ /* 0x000ea40000300800 */
[----:B------:R-:W2:Y:S01]  /*a3650*/  LDL.LU R14, [R1+0xb8] ;  /* 0x0000b800010e7983 */ /* 0x000ea20000300800 */
[----:B------:R-:W2:Y:S01]  /*a3660*/  LDL.LU.64 R22, [R1+0x1180] ;  /* 0x0011800001167983 */ /* 0x000ea20000300a00 */
[----:B------:R-:W2:Y:S02]  /*a3670*/  LDL.LU.64 R16, [R1+0x1178] ;  /* 0x0011780001107983 */ /* 0x000ea40000300a00 */
[----:B------:R-:W2:Y:S02]  /*a3680*/  LDL.LU.64 R18, [R1+0x1170] ;  /* 0x0011700001127983 */ /* 0x000ea40000300a00 */
[----:B------:R-:W2:Y:S01]  /*a3690*/  LDL.LU.64 R20, [R1+0x2528] ;  /* 0x0025280001147983 */ /* 0x000ea20000300a00 */
[----:B------:R-:W-:Y:S01]  /*a36a0*/  PRMT R2, R6, 0x7632, R2 ;  /* 0x0000763206027816 */ /* 0x000fe20000000002 */
[----:B------:R0:W-:Y:S04]  /*a36b0*/  STL [R1+0x24c0], R7 ;  /* 0x0024c00701007387 */ /* 0x0001e80000100800 */
[----:B0-----:R-:W3:Y:S04]  /*a36c0*/  LDL.LU.64 R6, [R1+0x1148] ;  /* 0x0011480001067983 */ /* 0x001ee80000300a00 */
[----:B--2---:R0:W-:Y:S04]  /*a36d0*/  STG.E.U16 [R20.64], R2 ;  /* 0x0000000214007986 */ /* 0x0041e8000c101504 */
[----:B0-----:R-:W2:Y:S01]  /*a36e0*/  LDL.LU.64 R20, [R1+0x2520] ;  /* 0x0025200001147983 */ /* 0x001ea20000300a00 */
[----:B------:R-:W-:-:S03]  /*a36f0*/  PRMT R0, R12, 0x7632, R0 ;  /* 0x000076320c007816 */ /* 0x000fc60000000000 */
[----:B--2---:R0:W-:Y:S04]  /*a3700*/  STG.E.U16 [R20.64], R12 ;  /* 0x0000000c14007986 */ /* 0x0041e8000c101504 */
[----:B0-----:R-:W2:Y:S01]  /*a3710*/  LDL.LU.64 R20, [R1+0x2518] ;  /* 0x0025180001147983 */ /* 0x001ea20000300a00 */
[----:B------:R-:W3:Y:S01]  /*a3720*/  LDL.LU R12, [R1+0xa8] ;  /* 0x0000a800010c7983 */ /* 0x000ee20000300800 */
[----:B------:R-:W-:Y:S02]  /*a3730*/  PRMT R2, R27, 0x7632, R2 ;  /* 0x000076321b027816 */ /* 0x000fe40000000002 */
[----:B--2---:R0:W-:Y:S01]  /*a3740*/  STG.E.U16 [R20.64], R0 ;  /* 0x0000000014007986 */ /* 0x0041e2000c101504 */
[----:B------:R1:W-:Y:S03]  /*a3750*/  STG.E.U16 [R10.64], R27 ;  /* 0x0000001b0a007986 */ /* 0x0003e6000c101504 */
[----:B0-----:R-:W2:Y:S01]  /*a3760*/  LDL.LU.64 R20, [R1+0x1188] ;  /* 0x0011880001147983 */ /* 0x001ea20000300a00 */
[----:B-1----:R-:W2:Y:S02]  /*a3770*/  LDL.LU.64 R10, [R1+0x2510] ;  /* 0x00251000010a7983 */ /* 0x002ea40000300a00 */
[----:B------:R-:W3:Y:S01]  /*a3780*/  LDL.LU R27, [R1+0x2508] ;  /* 0x00250800011b7983 */ /* 0x000ee20000300800 */
[----:B--2---:R0:W-:Y:S04]  /*a3790*/  STG.E.U16 [R10.64], R2 ;  /* 0x000000020a007986 */ /* 0x0041e8000c101504 */
[----:B0-----:R-:W2:Y:S01]  /*a37a0*/  LDL.LU.64 R10, [R1+0x2500] ;  /* 0x00250000010a7983 */ /* 0x001ea20000300a00 */
[----:B------:R-:W-:-:S03]  /*a37b0*/  PRMT R0, R26, 0x7632, R0 ;  /* 0x000076321a007816 */ /* 0x000fc60000000000 */
[----:B--2---:R0:W-:Y:S04]  /*a37c0*/  STG.E.U16 [R10.64], R26 ;  /* 0x0000001a0a007986 */ /* 0x0041e8000c101504 */
[----:B0-----:R-:W2:Y:S01]  /*a37d0*/  LDL.LU.64 R10, [R1+0x24f8] ;  /* 0x0024f800010a7983 */ /* 0x001ea20000300a00 */
[----:B---3--:R0:W-:Y:S03]  /*a37e0*/  STL [R1+0x24b8], R27 ;  /* 0x0024b81b01007387 */ /* 0x0081e60000100800 */
[----:B0-----:R-:W3:Y:S01]  /*a37f0*/  LDL.LU.64 R26, [R1+0x1130] ;  /* 0x00113000011a7983 */ /* 0x001ee20000300a00 */
[----:B--2---:R-:W-:-:S03]  /*a3800*/  PRMT R2, R10, 0x7632, R2 ;  /* 0x000076320a027816 */ /* 0x004fc60000000002 */
[----:B------:R-:W-:Y:S04]  /*a3810*/  STL [R1+0x24bc], R11 ;  /* 0x0024bc0b01007387 */ /* 0x000fe80000100800 */
[----:B---3--:R0:W-:Y:S01]  /*a3820*/  STG.E.U16 [R26.64], R0 ;  /* 0x000000001a007986 */ /* 0x0081e2000c101504 */
[----:B------:R-:W-:Y:S02]  /*a3830*/  STG.E.U16 [R6.64], R10 ;  /* 0x0000000a06007986 */ /* 0x000fe4000c101504 */
[----:B----4-:R1:W-:Y:S02]  /*a3840*/  STG.E.U16 [R8.64], R2 ;  /* 0x0000000208007986 */ /* 0x0103e4000c101504 */
[----:B------:R-:W-:Y:S01]  /*a3850*/  STG.E.U16 [R24.64], R3 ;  /* 0x0000000318007986 */ /* 0x000fe2000c101504 */
[----:B0-----:R-:W-:-:S02]  /*a3860*/  PRMT R0, R3, 0x7632, R0 ;  /* 0x0000763203007816 */ /* 0x001fc40000000000 */
[----:B-1----:R-:W-:-:S03]  /*a3870*/  PRMT R2, R13, 0x7632, R2 ;  /* 0x000076320d027816 */ /* 0x002fc60000000002 */
[----:B------:R0:W-:Y:S01]  /*a3880*/  STG.E.U16 [R4.64], R0 ;  /* 0x0000000004007986 */ /* 0x0001e2000c101504 */
[----:B------:R1:W-:Y:S02]  /*a3890*/  STG.E.U16 [R28.64], R13 ;  /* 0x0000000d1c007986 */ /* 0x0003e4000c101504 */
[----:B------:R2:W-:Y:S02]  /*a38a0*/  STG.E.U16 [R22.64], R2 ;  /* 0x0000000216007986 */ /* 0x0005e4000c101504 */
[----:B------:R3:W-:Y:S01]  /*a38b0*/  STG.E.U16 [R16.64], R14 ;  /* 0x0000000e10007986 */ /* 0x0007e2000c101504 */
[----:B0-----:R-:W-:Y:S01]  /*a38c0*/  PRMT R0, R14, 0x7632, R0 ;  /* 0x000076320e007816 */ /* 0x001fe20000000000 */
[----:B-1----:R-:W4:Y:S01]  /*a38d0*/  LDL.LU R13, [R1+0xd8] ;  /* 0x0000d800010d7983 */ /* 0x002f220000300800 */
[----:B--2---:R-:W2:Y:S02]  /*a38e0*/  LDL.LU.64 R22, [R1+0x11a0] ;  /* 0x0011a00001167983 */ /* 0x004ea40000300a00 */
[----:B------:R-:W2:Y:S02]  /*a38f0*/  LDL.LU.64 R26, [R1+0x1198] ;  /* 0x00119800011a7983 */ /* 0x000ea40000300a00 */
[----:B---3--:R-:W3:Y:S01]  /*a3900*/  LDL.LU.64 R16, [R1+0x1190] ;  /* 0x0011900001107983 */ /* 0x008ee20000300a00 */
[----:B------:R0:W-:Y:S04]  /*a3910*/  STG.E.U16 [R18.64], R0 ;  /* 0x0000000012007986 */ /* 0x0001e8000c101504 */
[----:B0-----:R-:W2:Y:S01]  /*a3920*/  LDL.LU.64 R18, [R1+0x11a8] ;  /* 0x0011a80001127983 */ /* 0x001ea20000300a00 */
[----:B------:R-:W2:Y:S02]  /*a3930*/  LDL.LU R14, [R1+0xc8] ;  /* 0x0000c800010e7983 */ /* 0x000ea40000300800 */
[----:B------:R-:W2:Y:S02]  /*a3940*/  LDL.LU R8, [R1+0xe8] ;  /* 0x0000e80001087983 */ /* 0x000ea40000300800 */
[----:B------:R-:W2:Y:S02]  /*a3950*/  LDL.LU R3, [R1+0x5c] ;  /* 0x00005c0001037983 */ /* 0x000ea40000300800 */
[----:B--2---:R-:W-:Y:S01]  /*a3960*/  STL [R1+0x24d8], R3 ;  /* 0x0024d80301007387 */ /* 0x004fe20000100800 */
[----:B------:R-:W2:Y:S03]  /*a3970*/  LDL.LU.64 R4, [R1+0x11b0] ;  /* 0x0011b00001047983 */ /* 0x000ea60000300a00 */
[----:B--2---:R0:W-:Y:S04]  /*a3980*/  STL.64 [R1+0x24e8], R4 ;  /* 0x0024e80401007387 */ /* 0x0041e80000100a00 */
[----:B0-----:R-:W2:Y:S04]  /*a3990*/  LDL.LU.64 R4, [R1+0x11b8] ;  /* 0x0011b80001047983 */ /* 0x001ea80000300a00 */
[----:B------:R-:W-:Y:S04]  /*a39a0*/  STG.E.U16 [R20.64], R12 ;  /* 0x0000000c14007986 */ /* 0x000fe8000c101504 */
[----:B--2---:R0:W-:Y:S04]  /*a39b0*/  STL.64 [R1+0x24f0], R4 ;  /* 0x0024f00401007387 */ /* 0x0041e80000100a00 */
[----:B0-----:R-:W2:Y:S01]  /*a39c0*/  LDL.LU.64 R4, [R1+0x11c0] ;  /* 0x0011c00001047983 */ /* 0x001ea20000300a00 */
[----:B------:R-:W2:Y:S02]  /*a39d0*/  LDL.LU R3, [R1+0xf8] ;  /* 0x0000f80001037983 */ /* 0x000ea40000300800 */
[----:B------:R-:W2:Y:S02]  /*a39e0*/  LDL.LU.64 R20, [R1+0x11d0] ;  /* 0x0011d00001147983 */ /* 0x000ea40000300a00 */
[----:B--2---:R0:W-:Y:S04]  /*a39f0*/  STL.64 [R1+0x24c8], R20 ;  /* 0x0024c81401007387 */ /* 0x0041e80000100a00 */
[----:B0-----:R-:W2:Y:S04]  /*a3a00*/  LDL.LU.64 R20, [R1+0x11d8] ;  /* 0x0011d80001147983 */ /* 0x001ea80000300a00 */
[----:B--2---:R0:W-:Y:S04]  /*a3a10*/  STL.64 [R1+0x24d0], R20 ;  /* 0x0024d01401007387 */ /* 0x0041e80000100a00 */
[----:B0-----:R-:W2:Y:S01]  /*a3a20*/  LDL.LU.64 R20, [R1+0x11e0] ;  /* 0x0011e00001147983 */ /* 0x001ea20000300a00 */
[----:B------:R-:W-:-:S03]  /*a3a30*/  PRMT R2, R12, 0x7632, R2 ;  /* 0x000076320c027816 */ /* 0x000fc60000000002 */
[----:B--2---:R0:W-:Y:S04]  /*a3a40*/  STL.64 [R1+0x24e0], R20 ;  /* 0x0024e01401007387 */ /* 0x0041e80000100a00 */
[----:B0-----:R-:W2:Y:S01]  /*a3a50*/  LDL.LU.64 R20, [R1+0x11c8] ;  /* 0x0011c80001147983 */ /* 0x001ea20000300a00 */
[----:B------:R-:W2:Y:S02]  /*a3a60*/  LDL.LU R12, [R1+0x2c] ;  /* 0x00002c00010c7983 */ /* 0x000ea40000300800 */
[----:B------:R-:W2:Y:S01]  /*a3a70*/  LDL.LU R29, [R1+0xc] ;  /* 0x00000c00011d7983 */ /* 0x000ea20000300800 */
[----:B----4-:R-:W-:Y:S01]  /*a3a80*/  PRMT R0, R13, 0x7632, R0 ;  /* 0x000076320d007816 */ /* 0x010fe20000000000 */
[----:B------:R0:W-:Y:S01]  /*a3a90*/  STG.E.U16 [R22.64], R2 ;  /* 0x0000000216007986 */ /* 0x0001e2000c101504 */
[----:B------:R-:W-:Y:S03]  /*a3aa0*/  STG.E.U16 [R26.64], R13 ;  /* 0x0000000d1a007986 */ /* 0x000fe6000c101504 */
[----:B---3--:R-:W-:Y:S01]  /*a3ab0*/  STG.E.U16 [R16.64], R0 ;  /* 0x0000000010007986 */ /* 0x008fe2000c101504 */
[----:B------:R-:W-:Y:S01]  /*a3ac0*/  STG.E.U16 [R18.64], R14 ;  /* 0x0000000e12007986 */ /* 0x000fe2000c101504 */
[----:B0-----:R-:W-:-:S05]  /*a3ad0*/  PRMT R2, R14, 0x7632, R2 ;  /* 0x000076320e027816 */ /* 0x001fca0000000002 */
[----:B------:R-:W-:Y:S04]  /*a3ae0*/  STG.E.U16 [R4.64], R2 ;  /* 0x0000000204007986 */ /* 0x000fe8000c101504 */
[----:B--2---:R0:W-:Y:S04]  /*a3af0*/  STL [R1+0x24c4], R29 ;  /* 0x0024c41d01007387 */ /* 0x0041e80000100800 */
[----:B0-----:R-:W2:Y:S01]  /*a3b00*/  LDL.LU.64 R28, [R1+0x11e8] ;  /* 0x0011e800011c7983 */ /* 0x001ea20000300a00 */
[----:B------:R-:W3:Y:S02]  /*a3b10*/  LDL.LU.64 R6, [R1+0x1200] ;  /* 0x0012000001067983 */ /* 0x000ee40000300a00 */
[----:B------:R-:W4:Y:S02]  /*a3b20*/  LDL.LU.64 R24, [R1+0x11f8] ;  /* 0x0011f80001187983 */ /* 0x000f240000300a00 */
[----:B------:R-:W2:Y:S01]  /*a3b30*/  LDL.LU.64 R22, [R1+0x11f0] ;  /* 0x0011f00001167983 */ /* 0x000ea20000300a00 */
[----:B------:R-:W2:Y:S01]  /*a3b40*/  LDL.LU.64 R10, [R1+0x1208] ;  /* 0x00120800010a7983 */ /* 0x000ea20000300a00 */
[----:B------:R-:W2:Y:S02]  /*a3b50*/  LDL.LU R13, [R1+0x4c] ;  /* 0x00004c00010d7983 */ /* 0x000ea40000300800 */
[----:B------:R-:W2:Y:S02]  /*a3b60*/  LDL.LU.64 R26, [R1+0x1220] ;  /* 0x00122000011a7983 */ /* 0x000ea40000300a00 */
[----:B------:R-:W2:Y:S01]  /*a3b70*/  LDL.LU.64 R16, [R1+0x1210] ;  /* 0x0012100001107983 */ /* 0x000ea20000300a00 */
[----:B------:R-:W2:Y:S01]  /*a3b80*/  LDL.LU.64 R18, [R1+0x1228] ;  /* 0x0012280001127983 */ /* 0x000ea20000300a00 */
[----:B------:R-:W2:Y:S02]  /*a3b90*/  LDL.LU R14, [R1+0x1c] ;  /* 0x00001c00010e7983 */ /* 0x000ea40000300800 */
[----:B------:R-:W2:Y:S01]  /*a3ba0*/  LDL.LU.64 R4, [R1+0x24f0] ;  /* 0x0024f00001047983 */ /* 0x000ea20000300a00 */
[----:B------:R-:W-:Y:S01]  /*a3bb0*/  PRMT R0, R8, 0x7632, R0 ;  /* 0x0000763208007816 */ /* 0x000fe20000000000 */
[----:B--2---:R0:W-:Y:S04]  /*a3bc0*/  STG.E.U16 [R4.64], R8 ;  /* 0x0000000804007986 */ /* 0x0041e8000c101504 */
[----:B0-----:R-:W2:Y:S01]  /*a3bd0*/  LDL.LU.64 R4, [R1+0x24e8] ;  /* 0x0024e80001047983 */ /* 0x001ea20000300a00 */
[----:B------:R-:W3:Y:S01]  /*a3be0*/  LDL.LU.64 R8, [R1+0x1240] ;  /* 0x0012400001087983 */ /* 0x000ee20000300a00 */
[----:B------:R-:W-:-:S02]  /*a3bf0*/  PRMT R2, R3, 0x7632, R2 ;  /* 0x0000763203027816 */ /* 0x000fc40000000002 */
[----:B--2---:R0:W-:Y:S01]  /*a3c00*/  STG.E.U16 [R4.64], R0 ;  /* 0x0000000004007986 */ /* 0x0041e2000c101504 */
[----:B------:R1:W-:Y:S03]  /*a3c10*/  STG.E.U16 [R20.64], R3 ;  /* 0x0000000314007986 */ /* 0x0003e6000c101504 */
[----:B0-----:R-:W2:Y:S01]  /*a3c20*/  LDL.LU.64 R4, [R1+0x1238] ;  /* 0x0012380001047983 */ /* 0x001ea20000300a00 */
[----:B-1----:R-:W2:Y:S02]  /*a3c30*/  LDL.LU.64 R20, [R1+0x24e0] ;  /* 0x0024e00001147983 */ /* 0x002ea40000300a00 */
[----:B------:R-:W3:Y:S01]  /*a3c40*/  LDL.LU R3, [R1+0x24d8] ;  /* 0x0024d80001037983 */ /* 0x000ee20000300800 */
[----:B--2---:R0:W-:Y:S04]  /*a3c50*/  STG.E.U16 [R20.64], R2 ;  /* 0x0000000214007986 */ /* 0x0041e8000c101504 */
[----:B0-----:R-:W2:Y:S01]  /*a3c60*/  LDL.LU.64 R20, [R1+0x24d0] ;  /* 0x0024d00001147983 */ /* 0x001ea20000300a00 */
[----:B---3--:R-:W-:-:S03]  /*a3c70*/  PRMT R0, R3, 0x7632, R0 ;  /* 0x0000763203007816 */ /* 0x008fc60000000000 */
[----:B--2---:R0:W-:Y:S04]  /*a3c80*/  STG.E.U16 [R20.64], R3 ;  /* 0x0000000314007986 */ /* 0x0041e8000c101504 */
[----:B0-----:R-:W2:Y:S01]  /*a3c90*/  LDL.LU.64 R20, [R1+0x24c8] ;  /* 0x0024c80001147983 */ /* 0x001ea20000300a00 */
[----:B------:R-:W-:-:S03]  /*a3ca0*/  PRMT R2, R12, 0x7632, R2 ;  /* 0x000076320c027816 */ /* 0x000fc60000000002 */
[----:B--2---:R0:W-:Y:S01]  /*a3cb0*/  STG.E.U16 [R20.64], R0 ;  /* 0x0000000014007986 */ /* 0x0041e2000c101504 */
[----:B------:R1:W-:Y:S02]  /*a3cc0*/  STG.E.U16 [R28.64], R12 ;  /* 0x0000000c1c007986 */ /* 0x0003e4000c101504 */
[----:B------:R2:W-:Y:S01]  /*a3cd0*/  STG.E.U16 [R6.64], R2 ;  /* 0x0000000206007986 */ /* 0x0005e2000c101504 */
[----:B0-----:R-:W3:Y:S01]  /*a3ce0*/  LDL.LU.64 R20, [R1+0x1230] ;  /* 0x0012300001147983 */ /* 0x001ee20000300a00 */
[----:B-1----:R-:W3:Y:S02]  /*a3cf0*/  LDL.LU R29, [R1+0x24c4] ;  /* 0x0024c400011d7983 */ /* 0x002ee40000300800 */
[----:B------:R-:W4:Y:S02]  /*a3d00*/  LDL.LU R12, [R1+0x3c] ;  /* 0x00003c00010c7983 */ /* 0x000f240000300800 */
[----:B--2---:R-:W2:Y:S01]  /*a3d10*/  LDL.LU R7, [R1+0x24c0] ;  /* 0x0024c00001077983 */ /* 0x004ea20000300800 */
[----:B---3--:R-:W-:Y:S01]  /*a3d20*/  PRMT R0, R29, 0x7632, R0 ;  /* 0x000076321d007816 */ /* 0x008fe20000000000 */
[----:B----4-:R0:W-:Y:S01]  /*a3d30*/  STG.E.U16 [R24.64], R29 ;  /* 0x0000001d18007986 */ /* 0x0101e2000c101504 */
[----:B--2---:R-:W-:-:S03]  /*a3d40*/  PRMT R2, R7, 0x7632, R2 ;  /* 0x0000763207027816 */ /* 0x004fc60000000002 */
[----:B------:R1:W-:Y:S01]  /*a3d50*/  STG.E.U16 [R22.64], R0 ;  /* 0x0000000016007986 */ /* 0x0003e2000c101504 */
[----:B------:R2:W-:Y:S03]  /*a3d60*/  STG.E.U16 [R10.64], R7 ;  /* 0x000000070a007986 */ /* 0x0005e6000c101504 */
[----:B0-----:R-:W3:Y:S04]  /*a3d70*/  LDL.LU.64 R24, [R1+0x1258] ;  /* 0x0012580001187983 */ /* 0x001ee80000300a00 */
[----:B-1----:R-:W4:Y:S01]  /*a3d80*/  LDL.LU.64 R22, [R1+0x1250] ;  /* 0x0012500001167983 */ /* 0x002f220000300a00 */
[----:B------:R-:W3:Y:S02]  /*a3d90*/  LDL.LU R29, [R1+0x8c] ;  /* 0x00008c00011d7983 */ /* 0x000ee40000300800 */
[----:B--2---:R-:W2:Y:S02]  /*a3da0*/  LDL.LU R11, [R1+0x24bc] ;  /* 0x0024bc00010b7983 */ /* 0x004ea40000300800 */
[----:B------:R-:W2:Y:S01]  /*a3db0*/  LDL.LU.64 R6, [R1+0x1218] ;  /* 0x0012180001067983 */ /* 0x000ea20000300a00 */
[----:B------:R0:W-:Y:S04]  /*a3dc0*/  STG.E.U16 [R26.64], R2 ;  /* 0x000000021a007986 */ /* 0x0001e8000c101504 */
[----:B0-----:R-:W3:Y:S01]  /*a3dd0*/  LDL.LU R27, [R1+0x24b8] ;  /* 0x0024b800011b7983 */ /* 0x001ee20000300800 */
[----:B------:R-:W-:-:S02]  /*a3de0*/  PRMT R0, R13, 0x7632, R0 ;  /* 0x000076320d007816 */ /* 0x000fc40000000000 */
[----:B------:R-:W-:Y:S01]  /*a3df0*/  PRMT R2, R14, 0x7632, R2 ;  /* 0x000076320e027816 */ /* 0x000fe20000000002 */
[----:B--2---:R0:W-:Y:S02]  /*a3e00*/  STG.E.U16 [R6.64], R13 ;  /* 0x0000000d06007986 */ /* 0x0041e4000c101504 */
[----:B------:R1:W-:Y:S02]  /*a3e10*/  STG.E.U16 [R16.64], R0 ;  /* 0x0000000010007986 */ /* 0x0003e4000c101504 */
[----:B------:R2:W-:Y:S02]  /*a3e20*/  STG.E.U16 [R18.64], R14 ;  /* 0x0000000e12007986 */ /* 0x0005e4000c101504 */
[----:B------:R-:W-:Y:S01]  /*a3e30*/  STG.E.U16 [R8.64], R2 ;  /* 0x0000000208007986 */ /* 0x000fe2000c101504 */
[----:B0-----:R-:W4:Y:S01]  /*a3e40*/  LDL.LU.64 R6, [R1+0x1270] ;  /* 0x0012700001067983 */ /* 0x001f220000300a00 */
[----:B-1----:R-:W4:Y:S02]  /*a3e50*/  LDL.LU.64 R16, [R1+0x1268] ;  /* 0x0012680001107983 */ /* 0x002f240000300a00 */
[----:B--2---:R-:W2:Y:S01]  /*a3e60*/  LDL.LU R18, [R1+0xbc] ;  /* 0x0000bc0001127983 */ /* 0x004ea20000300800 */
[----:B---3--:R-:W-:Y:S01]  /*a3e70*/  PRMT R0, R27, 0x7632, R0 ;  /* 0x000076321b007816 */ /* 0x008fe20000000000 */
[----:B------:R0:W-:Y:S04]  /*a3e80*/  STG.E.U16 [R4.64], R27 ;  /* 0x0000001b04007986 */ /* 0x0001e8000c101504 */
[----:B0-----:R-:W3:Y:S01]  /*a3e90*/  LDL.LU.64 R26, [R1+0x1260] ;  /* 0x00126000011a7983 */ /* 0x001ee20000300a00 */
[----:B------:R-:W2:Y:S02]  /*a3ea0*/  LDL.LU.64 R8, [R1+0x1280] ;  /* 0x0012800001087983 */ /* 0x000ea40000300a00 */
[----:B------:R-:W2:Y:S01]  /*a3eb0*/  LDL.LU.64 R4, [R1+0x1278] ;  /* 0x0012780001047983 */ /* 0x000ea20000300a00 */
[----:B------:R-:W0:Y:S01]  /*a3ec0*/  S2R R13, SR_TID.X ;  /* 0x00000000000d7919 */ /* 0x000e220000002100 */
[----:B------:R-:W-:-:S03]  /*a3ed0*/  PRMT R2, R11, 0x7632, R2 ;  /* 0x000076320b027816 */ /* 0x000fc60000000002 */
[----:B--2---:R1:W-:Y:S04]  /*a3ee0*/  STL.64 [R1+0x24b0], R4 ;  /* 0x0024b00401007387 */ /* 0x0043e80000100a00 */
[----:B-1----:R-:W2:Y:S01]  /*a3ef0*/  LDL.LU.64 R4, [R1+0x1248] ;  /* 0x0012480001047983 */ /* 0x002ea20000300a00 */
[C---:B0-----:R-:W-:Y:S01]  /*a3f00*/  IMAD.SHL.U32 R3, R13.reuse, 0x1000, RZ ;  /* 0x000010000d037824 */ /* 0x041fe200078e00ff */
[----:B------:R-:W-:-:S04]  /*a3f10*/  LOP3.LUT R14, R13, 0x7f, RZ, 0xc0, !PT ;  /* 0x0000007f0d0e7812 */ /* 0x000fc800078ec0ff */
[----:B------:R-:W-:Y:S01]  /*a3f20*/  LOP3.LUT R3, R3, 0x6000, RZ, 0xc0, !PT ;  /* 0x0000600003037812 */ /* 0x000fe200078ec0ff */
[----:B------:R0:W-:Y:S03]  /*a3f30*/  STG.E.U16 [R20.64], R0 ;  /* 0x0000000014007986 */ /* 0x0001e6000c101504 */
[----:B------:R-:W-:Y:S01]  /*a3f40*/  LEA R3, R14, R3, 0x4 ;  /* 0x000000030e037211 */ /* 0x000fe200078e20ff */
[----:B0-----:R-:W4:Y:S01]  /*a3f50*/  LDL.LU.64 R20, [R1+0x1288] ;  /* 0x0012880001147983 */ /* 0x001f220000300a00 */
[----:B------:R-:W4:Y:S01]  /*a3f60*/  LDL.LU R19, [R1+0xac] ;  /* 0x0000ac0001137983 */ /* 0x000f220000300800 */
[----:B------:R-:W-:Y:S02]  /*a3f70*/  PRMT R0, R12, 0x7632, R0 ;  /* 0x000076320c007816 */ /* 0x000fe40000000000 */
[----:B--2---:R-:W-:Y:S01]  /*a3f80*/  STG.E.U16 [R4.64], R11 ;  /* 0x0000000b04007986 */ /* 0x004fe2000c101504 */
[----:B---3--:R-:W-:Y:S02]  /*a3f90*/  STG.E.U16 [R26.64], R2 ;  /* 0x000000021a007986 */ /* 0x008fe4000c101504 */
[----:B------:R-:W-:Y:S02]  /*a3fa0*/  STG.E.U16 [R24.64], R12 ;  /* 0x0000000c18007986 */ /* 0x000fe4000c101504 */
[----:B------:R-:W0:Y:S04]  /*a3fb0*/  LDS.128 R24, [R3] ;  /* 0x0000000003187984 */ /* 0x000e280000000c00 */
[----:B----4-:R-:W-:Y:S01]  /*a3fc0*/  STG.E.U16 [R22.64], R0 ;  /* 0x0000000016007986 */ /* 0x010fe2000c101504 */
[----:B------:R-:W-:Y:S03]  /*a3fd0*/  STG.E.U16 [R6.64], R29 ;  /* 0x0000001d06007986 */ /* 0x000fe6000c101504 */
[----:B0-----:R0:W-:Y:S02]  /*a3fe0*/  STL [R1+0x94], R25 ;  /* 0x0000941901007387 */ /* 0x0011e40000100800 */
[----:B0-----:R-:W-:-:S04]  /*a3ff0*/  SHF.L.U32 R25, R13, 0xc, RZ ;  /* 0x0000000c0d197819 */ /* 0x001fc800000006ff */
[----:B------:R-:W-:-:S04]  /*a4000*/  LOP3.LUT R25, R25, 0x6000, RZ, 0xc0, !PT ;  /* 0x0000600019197812 */ /* 0x000fc800078ec0ff */
[----:B------:R-:W-:-:S04]  /*a4010*/  LEA R25, R14, R25, 0x4 ;  /* 0x000000190e197211 */ /* 0x000fc800078e20ff */
[----:B------:R-:W-:-:S05]  /*a4020*/  LOP3.LUT R25, R25, 0x20, RZ, 0x3c, !PT ;  /* 0x0000002019197812 */ /* 0x000fca00078e3cff */
[----:B------:R-:W0:Y:S01]  /*a4030*/  LDS.128 R4, [R25] ;  /* 0x0000000019047984 */ /* 0x000e220000000c00 */
[----:B------:R-:W-:-:S03]  /*a4040*/  PRMT R0, R29, 0x7632, R0 ;  /* 0x000076321d007816 */ /* 0x000fc60000000000 */
[----:B------:R-:W-:Y:S01]  /*a4050*/  STL.64 [R1+0x98], R26 ;  /* 0x0000981a01007387 */ /* 0x000fe20000100a00 */
[----:B------:R-:W2:Y:S02]  /*a4060*/  LDL.LU.64 R22, [R1+0x1290] ;  /* 0x0012900001167983 */ /* 0x000ea40000300a00 */
[----:B------:R-:W3:Y:S01]  /*a4070*/  LDL.LU R28, [R1+0xdc] ;  /* 0x0000dc00011c7983 */ /* 0x000ee20000300800 */
[----:B------:R1:W-:Y:S04]  /*a4080*/  STG.E.U16 [R16.64], R0 ;  /* 0x0000000010007986 */ /* 0x0003e8000c101504 */
[----:B0-----:R0:W-:Y:S01]  /*a4090*/  STL [R1+0x54], R5 ;  /* 0x0000540501007387 */ /* 0x0011e20000100800 */
[----:B------:R4:W-:Y:S02]  /*a40a0*/  STL.64 [R1+0x58], R6 ;  /* 0x0000580601007387 */ /* 0x0009e40000100a00 */
[----:B-1----:R-:W-:-:S02]  /*a40b0*/  IMAD.MOV.U32 R17, RZ, RZ, R4 ;  /* 0x000000ffff117224 */ /* 0x002fc400078e0004 */
[----:B0-----:R-:W2:Y:S01]  /*a40c0*/  LDL.LU.64 R4, [R1+0x24b0] ;  /* 0x0024b00001047983 */ /* 0x001ea20000300a00 */
[----:B------:R-:W-:Y:S01]  /*a40d0*/  MOV R12, R24 ;  /* 0x00000018000c7202 */ /* 0x000fe20000000f00 */
[----:B------:R-:W-:Y:S02]  /*a40e0*/  SHF.L.U32 R24, R13, 0xc, RZ ;  /* 0x0000000c0d187819 */ /* 0x000fe400000006ff */
[----:B------:R-:W-:Y:S01]  /*a40f0*/  STG.E.U16 [R8.64], R18 ;  /* 0x0000001208007986 */ /* 0x000fe2000c101504 */
[----:B------:R-:W-:Y:S01]  /*a4100*/  PRMT R0, R18, 0x7632, R0 ;  /* 0x0000763212007816 */ /* 0x000fe20000000000 */
[----:B------:R-:W3:Y:S01]  /*a4110*/  LDL.LU.64 R26, [R1+0x12b0] ;  /* 0x0012b000011a7983 */ /* 0x000ee20000300a00 */
[----:B------:R-:W-:Y:S01]  /*a4120*/  LOP3.LUT R24, R24, 0x6000, RZ, 0xc0, !PT ;  /* 0x0000600018187812 */ /* 0x000fe200078ec0ff */
[----:B------:R-:W3:Y:S02]  /*a4130*/  LDL.LU R29, [R1+0xcc] ;  /* 0x0000cc00011d7983 */ /* 0x000ee40000300800 */
[----:B----4-:R-:W4:Y:S01]  /*a4140*/  LDL.LU.64 R6, [R1+0x12b8] ;  /* 0x0012b80001067983 */ /* 0x010f220000300a00 */
[----:B------:R-:W-:-:S04]  /*a4150*/  LEA R24, R14, R24, 0x4 ;  /* 0x000000180e187211 */ /* 0x000fc800078e20ff */
[----:B------:R-:W-:-:S05]  /*a4160*/  LOP3.LUT R24, R24, 0x40, RZ, 0x3c, !PT ;  /* 0x0000004018187812 */ /* 0x000fca00078e3cff */
[----:B------:R-:W0:Y:S04]  /*a4170*/  LDS.128 R8, [R24] ;  /* 0x0000000018087984 */ /* 0x000e280000000c00 */
[----:B--2---:R1:W-:Y:S01]  /*a4180*/  STG.E.U16 [R4.64], R0 ;  /* 0x0000000004007986 */ /* 0x0043e2000c101504 */
[----:B------:R2:W-:Y:S01]  /*a4190*/  STG.E.U16 [R20.64], R19 ;  /* 0x0000001314007986 */ /* 0x0005e2000c101504 */
[----:B-1----:R-:W-:Y:S02]  /*a41a0*/  PRMT R0, R19, 0x7632, R0 ;  /* 0x0000763213007816 */ /* 0x002fe40000000000 */
[----:B------:R-:W-:Y:S01]  /*a41b0*/  SHF.L.U32 R4, R13, 0xc, RZ ;  /* 0x0000000c0d047819 */ /* 0x000fe200000006ff */
[----:B--2---:R-:W2:Y:S01]  /*a41c0*/  LDL.LU.64 R18, [R1+0x12c0] ;  /* 0x0012c00001127983 */ /* 0x004ea20000300a00 */
[----:B------:R-:W2:Y:S02]  /*a41d0*/  LDL.LU R13, [R1+0xec] ;  /* 0x0000ec00010d7983 */ /* 0x000ea40000300800 */
[----:B0-----:R-:W-:Y:S02]  /*a41e0*/  STL [R1+0x14], R9 ;  /* 0x0000140901007387 */ /* 0x001fe40000100800 */
[----:B------:R-:W-:Y:S01]  /*a41f0*/  STL.64 [R1+0x18], R10 ;  /* 0x0000180a01007387 */ /* 0x000fe20000100a00 */
[----:B------:R0:W-:Y:S04]  /*a4200*/  STG.E.U16 [R22.64], R0 ;  /* 0x0000000016007986 */ /* 0x0001e8000c101504 */
[----:B------:R-:W2:Y:S04]  /*a4210*/  LDL.LU.64 R20, [R1+0x12c8] ;  /* 0x0012c80001147983 */ /* 0x000ea80000300a00 */
[----:B0-----:R-:W2:Y:S01]  /*a4220*/  LDL.LU.64 R22, [R1+0x12d0] ;  /* 0x0012d00001167983 */ /* 0x001ea20000300a00 */
[----:B------:R-:W-:-:S04]  /*a4230*/  LOP3.LUT R4, R4, 0x6000, RZ, 0xc0, !PT ;  /* 0x0000600004047812 */ /* 0x000fc800078ec0ff */
[----:B------:R-:W-:Y:S01]  /*a4240*/  LEA R4, R14, R4, 0x4 ;  /* 0x000000040e047211 */ /* 0x000fe200078e20ff */
[----:B--2---:R0:W-:Y:S04]  /*a4250*/  STL.64 [R1+0x24a8], R22 ;  /* 0x0024a81601007387 */ /* 0x0041e80000100a00 */
[----:B0-----:R-:W2:Y:S01]  /*a4260*/  LDL.LU.64 R22, [R1+0x12a0] ;  /* 0x0012a00001167983 */ /* 0x001ea20000300a00 */
[----:B------:R0:W-:Y:S03]  /*a4270*/  STL.64 [R1+0x24a0], R20 ;  /* 0x0024a01401007387 */ /* 0x0001e60000100a00 */
[----:B0-----:R-:W2:Y:S01]  /*a4280*/  LDL.LU.64 R20, [R1+0x12a8] ;  /* 0x0012a80001147983 */ /* 0x001ea20000300a00 */
[----:B------:R-:W-:-:S02]  /*a4290*/  LOP3.LUT R4, R4, 0x60, RZ, 0x3c, !PT ;  /* 0x0000006004047812 */ /* 0x000fc400078e3cff */
[----:B---3--:R-:W-:Y:S01]  /*a42a0*/  PRMT R0, R28, 0x7632, R0 ;  /* 0x000076321c007816 */ /* 0x008fe20000000000 */
[----:B------:R-:W-:Y:S01]  /*a42b0*/  IMAD.MOV.U32 R16, RZ, RZ, R8 ;  /* 0x000000ffff107224 */ /* 0x000fe200078e0008 */
[----:B------:R-:W3:Y:S04]  /*a42c0*/  LDL.LU R14, [R1+0xfc] ;  /* 0x0000fc00010e7983 */ /* 0x000ee80000300800 */
[----:B------:R-:W0:Y:S04]  /*a42d0*/  LDS.128 R8, [R4] ;  /* 0x0000000004087984 */ /* 0x000e280000000c00 */
[----:B0-----:R-:W-:Y:S01]  /*a42e0*/  STL [R1+0x2478], R10 ;  /* 0x0024780a01007387 */ /* 0x001fe20000100800 */
[----:B------:R-:W-:Y:S02]  /*a42f0*/  STL [R1+0x233c], R11 ;  /* 0x00233c0b01007387 */ /* 0x000fe40000100800 */
[----:B------:R-:W-:Y:S02]  /*a4300*/  STL [R1+0x249c], R15 ;  /* 0x00249c0f01007387 */ /* 0x000fe40000100800 */
[----:B------:R-:W-:Y:S01]  /*a4310*/  STL [R1+0x2498], R12 ;  /* 0x0024980c01007387 */ /* 0x000fe20000100800 */
[----:B--2---:R-:W-:Y:S01]  /*a4320*/  STG.E.U16 [R20.64], R28 ;  /* 0x0000001c14007986 */ /* 0x004fe2000c101504 */
[----:B------:R0:W-:Y:S02]  /*a4330*/  STG.E.U16 [R22.64], R0 ;  /* 0x0000000016007986 */ /* 0x0001e4000c101504 */
[----:B------:R-:W1:Y:S04]  /*a4340*/  LDS.128 R20, [R3+0x800] ;  /* 0x0008000003147984 */ /* 0x000e680000000c00 */
[----:B------:R2:W-:Y:S01]  /*a4350*/  STG.E.U16 [R26.64], R29 ;  /* 0x0000001d1a007986 */ /* 0x0005e2000c101504 */
[----:B0-----:R-:W-:Y:S01]  /*a4360*/  PRMT R0, R29, 0x7632, R0 ;  /* 0x000076321d007816 */ /* 0x001fe20000000000 */
[----:B--2---:R-:W2:Y:S04]  /*a4370*/  LDL.LU.64 R26, [R1+0x12f0] ;  /* 0x0012f000011a7983 */ /* 0x004ea80000300a00 */
[----:B----4-:R-:W-:Y:S01]  /*a4380*/  STG.E.U16 [R6.64], R0 ;  /* 0x0000000006007986 */ /* 0x010fe2000c101504 */
[----:B------:R-:W-:Y:S01]  /*a4390*/  STG.E.U16 [R18.64], R13 ;  /* 0x0000000d12007986 */ /* 0x000fe2000c101504 */
[----:B-1----:R-:W-:-:S02]  /*a43a0*/  MOV R28, R23 ;  /* 0x00000017001c7202 */ /* 0x002fc40000000f00 */
[----:B------:R-:W-:Y:S01]  /*a43b0*/  STL [R1+0x84], R21 ;  /* 0x0000841501007387 */ /* 0x000fe20000100800 */
[----:B------:R-:W-:Y:S03]  /*a43c0*/  STL [R1+0x88], R22 ;  /* 0x0000881601007387 */ /* 0x000fe60000100800 */
[----:B------:R0:W-:Y:S04]  /*a43d0*/  STL [R1+0x2338], R28 ;  /* 0x0023381c01007387 */ /* 0x0001e80000100800 */
[----:B0-----:R-:W4:Y:S01]  /*a43e0*/  LDL.LU.64 R28, [R1+0x12e0] ;  /* 0x0012e000011c7983 */ /* 0x001f220000300a00 */
[----:B------:R-:W2:Y:S01]  /*a43f0*/  LDL.LU.64 R18, [R1+0x1300] ;  /* 0x0013000001127983 */ /* 0x000ea20000300a00 */
[----:B------:R-:W-:-:S02]  /*a4400*/  MOV R10, R20 ;  /* 0x00000014000a7202 */ /* 0x000fc40000000f00 */
[----:B------:R-:W0:Y:S02]  /*a4410*/  LDS.128 R20, [R25+0x800] ;  /* 0x0008000019147984 */ /* 0x000e240000000c00 */
[----:B0-----:R-:W-:Y:S02]  /*a4420*/  MOV R11, R20 ;  /* 0x00000014000b7202 */ /* 0x001fe40000000f00 */
[----:B--2---:R0:W-:Y:S04]  /*a4430*/  STL.64 [R1+0x2480], R18 ;  /* 0x0024801201007387 */ /* 0x0041e80000100a00 */
[----:B0-----:R-:W2:Y:S01]  /*a4440*/  LDL.LU.64 R18, [R1+0x12f8] ;  /* 0x0012f80001127983 */ /* 0x001ea20000300a00 */
[----:B------:R-:W-:Y:S02]  /*a4450*/  STL [R1+0x247c], R16 ;  /* 0x00247c1001007387 */ /* 0x000fe40000100800 */
[----:B------:R-:W-:Y:S02]  /*a4460*/  STL [R1+0x44], R21 ;  /* 0x0000441501007387 */ /* 0x000fe40000100800 */
[----:B------:R0:W-:Y:S02]  /*a4470*/  STL.64 [R1+0x48], R22 ;  /* 0x0000481601007387 */ /* 0x0001e40000100a00 */
[----:B0-----:R-:W3:Y:S01]  /*a4480*/  LDL.LU.64 R22, [R1+0x24a8] ;  /* 0x0024a80001167983 */ /* 0x001ee20000300a00 */
[----:B------:R-:W2:Y:S01]  /*a4490*/  LDL.LU.64 R20, [R1+0x24a0] ;  /* 0x0024a00001147983 */ /* 0x000ea20000300a00 */
[----:B------:R-:W-:Y:S01]  /*a44a0*/  PRMT R0, R13, 0x7632, R0 ;  /* 0x000076320d007816 */ /* 0x000fe20000000000 */
[----:B------:R0:W-:Y:S02]  /*a44b0*/  STL.64 [R1+0x2490], R10 ;  /* 0x0024900a01007387 */ /* 0x0001e40000100a00 */
[----:B0-----:R-:W4:Y:S01]  /*a44c0*/  LDL.LU.64 R10, [R1+0x12e8] ;  /* 0x0012e800010a7983 */ /* 0x001f220000300a00 */
[----:B------:R0:W-:Y:S03]  /*a44d0*/  STL.64 [R1+0x2488], R8 ;  /* 0x0024880801007387 */ /* 0x0001e60000100a00 */
[----:B0-----:R-:W4:Y:S01]  /*a44e0*/  LDL.LU.64 R8, [R1+0x12d8] ;  /* 0x0012d80001087983 */ /* 0x001f220000300a00 */
[----:B------:R-:W4:Y:S03]  /*a44f0*/  LDL.LU.64 R6, [R1+0x1318] ;  /* 0x0013180001067983 */ /* 0x000f260000300a00 */
[----:B--2---:R0:W-:Y:S01]  /*a4500*/  STG.E.U16 [R20.64], R0 ;  /* 0x0000000014007986 */ /* 0x0041e2000c101504 */
[----:B---3--:R1:W-:Y:S01]  /*a4510*/  STG.E.U16 [R22.64], R14 ;  /* 0x0000000e16007986 */ /* 0x0083e2000c101504 */
[----:B0-----:R-:W-:-:S02]  /*a4520*/  PRMT R0, R14, 0x7632, R0 ;  /* 0x000076320e007816 */ /* 0x001fc40000000000 */
[----:B------:R-:W2:Y:S04]  /*a4530*/  LDL.LU.64 R20, [R1+0x1310] ;  /* 0x0013100001147983 */ /* 0x000ea80000300a00 */
[----:B------:R-:W0:Y:S01]  /*a4540*/  LDS.128 R12, [R24+0x800] ;  /* 0x00080000180c7984 */ /* 0x000e220000000c00 */
[----:B-1----:R-:W3:Y:S03]  /*a4550*/  LDL.LU.64 R22, [R1+0x1308] ;  /* 0x0013080001167983 */ /* 0x002ee60000300a00 */
[----:B0-----:R-:W-:Y:S01]  /*a4560*/  STL [R1+0x4], R13 ;  /* 0x0000040d01007387 */ /* 0x001fe20000100800 */
[----:B------:R0:W-:Y:S01]  /*a4570*/  STL.64 [R1+0x8], R14 ;  /* 0x0000080e01007387 */ /* 0x0001e20000100a00 */
[----:B------:R-:W-:-:S02]  /*a4580*/  MOV R5, R12 ;  /* 0x0000000c00057202 */ /* 0x000fc40000000f00 */
[----:B0-----:R-:W2:Y:S01]  /*a4590*/  LDL.LU R15, [R1+0x249c] ;  /* 0x00249c00010f7983 */ /* 0x001ea20000300800 */
[----:B------:R-:W2:Y:S03]  /*a45a0*/  LDL.LU R12, [R1+0x2498] ;  /* 0x00249800010c7983 */ /* 0x000ea60000300800 */
[----:B----4-:R2:W-:Y:S02]  /*a45b0*/  STG.E.U16 [R8.64], R0 ;  /* 0x0000000008007986 */ /* 0x0105e4000c101504 */
[----:B--2---:R-:W-:Y:S02]  /*a45c0*/  PRMT R0, R12, 0x7632, R0 ;  /* 0x000076320c007816 */ /* 0x004fe40000000000 */
[----:B------:R0:W-:Y:S04]  /*a45d0*/  STG.E.U16 [R28.64], R12 ;  /* 0x0000000c1c007986 */ /* 0x0001e8000c101504 */
[----:B------:R1:W-:Y:S02]  /*a45e0*/  STG.E.U16 [R10.64], R0 ;  /* 0x000000000a007986 */ /* 0x0003e4000c101504 */
[----:B------:R-:W-:Y:S04]  /*a45f0*/  LDS.128 R8, [R3+0x1000] ;  /* 0x0010000003087984 */ /* 0x000fe80000000c00 */
[----:B------:R-:W-:Y:S02]  /*a4600*/  STG.E.U16 [R18.64], R17 ;  /* 0x0000001112007986 */ /* 0x000fe4000c101504 */
[----:B0-----:R-:W-:-:S02]  /*a4610*/  IMAD.MOV.U32 R29, RZ, RZ, R15 ;  /* 0x000000ffff1d7224 */ /* 0x001fc400078e000f */
[----:B------:R-:W0:Y:S01]  /*a4620*/  LDS.128 R12, [R4+0x800] ;  /* 0x00080000040c7984 */ /* 0x000e220000000c00 */
[----:B-1----:R-:W-:-:S03]  /*a4630*/  PRMT R0, R17, 0x7632, R0 ;  /* 0x0000763211007816 */ /* 0x002fc60000000000 */
[----:B------:R-:W1:Y:S04]  /*a4640*/  LDS.128 R16, [R25+0x1000] ;  /* 0x0010000019107984 */ /* 0x000e680000000c00 */
[----:B0-----:R-:W-:Y:S01]  /*a4650*/  STL [R1+0x2418], R13 ;  /* 0x0024180d01007387 */ /* 0x001fe20000100800 */
[----:B------:R-:W-:Y:S02]  /*a4660*/  STL.64 [R1+0x2370], R14 ;  /* 0x0023700e01007387 */ /* 0x000fe40000100a00 */
[----:B------:R-:W-:Y:S02]  /*a4670*/  STL.64 [R1+0x70], R8 ;  /* 0x0000700801007387 */ /* 0x000fe40000100a00 */
[----:B------:R0:W-:Y:S01]  /*a4680*/  STL.64 [R1+0x78], R10 ;  /* 0x0000780a01007387 */ /* 0x0001e20000100a00 */
[----:B-1----:R-:W-:Y:S01]  /*a4690*/  MOV R28, R18 ;  /* 0x00000012001c7202 */ /* 0x002fe20000000f00 */
[----:B0-----:R-:W2:Y:S01]  /*a46a0*/  LDL.LU.64 R10, [R1+0x2490] ;  /* 0x00249000010a7983 */ /* 0x001ea20000300a00 */
[----:B------:R-:W4:Y:S02]  /*a46b0*/  LDL.LU.64 R8, [R1+0x2488] ;  /* 0x0024880001087983 */ /* 0x000f240000300a00 */
[----:B------:R-:W-:Y:S02]  /*a46c0*/  STL [R1+0x34], R17 ;  /* 0x0000341101007387 */ /* 0x000fe40000100800 */
[----:B------:R0:W-:Y:S01]  /*a46d0*/  STL [R1+0x3c], R19 ;  /* 0x00003c1301007387 */ /* 0x0001e20000100800 */
[----:B------:R-:W-:Y:S01]  /*a46e0*/  MOV R15, R16 ;  /* 0x00000010000f7202 */ /* 0x000fe20000000f00 */
[----:B0-----:R-:W2:Y:S01]  /*a46f0*/  LDL.LU.64 R18, [R1+0x2480] ;  /* 0x0024800001127983 */ /* 0x001ea20000300a00 */
[----:B------:R-:W2:Y:S03]  /*a4700*/  LDL.LU R16, [R1+0x247c] ;  /* 0x00247c0001107983 */ /* 0x000ea60000300800 */
[----:B------:R0:W-:Y:S02]  /*a4710*/  STL [R1+0x2474], R15 ;  /* 0x0024740f01007387 */ /* 0x0001e40000100800 */
[----:B0-----:R-:W3:Y:S04]  /*a4720*/  LDL.LU.64 R14, [R1+0x1320] ;  /* 0x00132000010e7983 */ /* 0x001ee80000300a00 */
[----:B------:R0:W-:Y:S01]  /*a4730*/  STG.E.U16 [R26.64], R0 ;  /* 0x000000001a007986 */ /* 0x0001e2000c101504 */
[----:B------:R-:W-:Y:S02]  /*a4740*/  STL [R1+0x2470], R12 ;  /* 0x0024700c01007387 */ /* 0x000fe40000100800 */
[----:B------:R-:W-:Y:S01]  /*a4750*/  STL [R1+0x2430], R28 ;  /* 0x0024301c01007387 */ /* 0x000fe20000100800 */
[----:B0-----:R-:W3:Y:S01]  /*a4760*/  LDL.LU.64 R26, [R1+0x1338] ;  /* 0x00133800011a7983 */ /* 0x001ee20000300a00 */
[----:B----4-:R-:W-:-:S02]  /*a4770*/  PRMT R0, R8, 0x7632, R0 ;  /* 0x0000763208007816 */ /* 0x010fc40000000000 */
[----:B--2---:R-:W-:Y:S01]  /*a4780*/  PRMT R2, R16, 0x7632, R2 ;  /* 0x0000763210027816 */ /* 0x004fe20000000002 */
[----:B------:R-:W-:Y:S02]  /*a4790*/  STG.E.U16 [R18.64], R16 ;  /* 0x0000001012007986 */ /* 0x000fe4000c101504 */
[----:B------:R-:W0:Y:S02]  /*a47a0*/  LDS.128 R16, [R24+0x1000] ;  /* 0x0010000018107984 */ /* 0x000e240000000c00 */
[----:B------:R-:W-:Y:S02]  /*a47b0*/  STG.E.U16 [R6.64], R2 ;  /* 0x0000000206007986 */ /* 0x000fe4000c101504 */
[----:B------:R-:W-:Y:S02]  /*a47c0*/  STG.E.U16 [R20.64], R8 ;  /* 0x0000000814007986 */ /* 0x000fe4000c101504 */
[----:B---3--:R-:W-:Y:S02]  /*a47d0*/  STG.E.U16 [R22.64], R0 ;  /* 0x0000000016007986 */ /* 0x008fe4000c101504 */
[----:B------:R-:W1:Y:S04]  /*a47e0*/  LDS.128 R20, [R4+0x1000] ;  /* 0x0010000004147984 */ /* 0x000e680000000c00 */
[----:B0-----:R-:W-:Y:S01]  /*a47f0*/  STL.64 [R1+0x2460], R16 ;  /* 0x0024601001007387 */ /* 0x001fe20000100a00 */
[----:B------:R0:W-:Y:S03]  /*a4800*/  STL.64 [R1+0x2378], R18 ;  /* 0x0023781201007387 */ /* 0x0001e60000100a00 */
[----:B0-----:R-:W2:Y:S01]  /*a4810*/  LDL.LU.64 R18, [R1+0x1328] ;  /* 0x0013280001127983 */ /* 0x001ea20000300a00 */
[----:B------:R-:W3:Y:S02]  /*a4820*/  LDL.LU.64 R16, [R1+0x1348] ;  /* 0x0013480001107983 */ /* 0x000ee40000300a00 */
[----:B------:R-:W4:Y:S01]  /*a4830*/  LDL.LU.64 R6, [R1+0x1340] ;  /* 0x0013400001067983 */ /* 0x000f220000300a00 */
[----:B-1----:R0:W-:Y:S04]  /*a4840*/  STL.64 [R1+0x2450], R20 ;  /* 0x0024501401007387 */ /* 0x0021e80000100a00 */
[----:B0-----:R-:W2:Y:S01]  /*a4850*/  LDL.LU.64 R20, [R1+0x1330] ;  /* 0x0013300001147983 */ /* 0x001ea20000300a00 */
[----:B------:R-:W-:Y:S01]  /*a4860*/  STL.64 [R1+0x2368], R22 ;  /* 0x0023681601007387 */ /* 0x000fe20000100a00 */
[----:B------:R-:W-:-:S02]  /*a4870*/  PRMT R0, R10, 0x7632, R0 ;  /* 0x000076320a007816 */ /* 0x000fc40000000000 */
[----:B------:R0:W-:Y:S02]  /*a4880*/  STG.E.U16 [R14.64], R10 ;  /* 0x0000000a0e007986 */ /* 0x0001e4000c101504 */
[----:B------:R-:W1:Y:S02]  /*a4890*/  LDS.128 R12, [R3+0x1800] ;  /* 0x00180000030c7984 */ /* 0x000e640000000c00 */
[----:B0-----:R-:W3:Y:S01]  /*a48a0*/  LDL.LU R10, [R1+0x2478] ;  /* 0x00247800010a7983 */ /* 0x001ee20000300800 */
[----:B-1----:R-:W-:Y:S01]  /*a48b0*/  MOV R8, R13 ;  /* 0x0000000d00087202 */ /* 0x002fe20000000f00 */
[----:B------:R-:W-:Y:S02]  /*a48c0*/  IMAD.MOV.U32 R3, RZ, RZ, R15 ;  /* 0x000000ffff037224 */ /* 0x000fe400078e000f */
[----:B------:R-:W-:Y:S01]  /*a48d0*/  STL [R1+0x68], R14 ;  /* 0x0000680e01007387 */ /* 0x000fe20000100800 */
[----:B------:R-:W-:Y:S01]  /*a48e0*/  MOV R28, R12 ;  /* 0x0000000c001c7202 */ /* 0x000fe20000000f00 */
[----:B------:R-:W4:Y:S02]  /*a48f0*/  LDL.LU R15, [R1+0x2474] ;  /* 0x00247400010f7983 */ /* 0x000f240000300800 */
[----:B------:R-:W4:Y:S01]  /*a4900*/  LDL.LU R12, [R1+0x2470] ;  /* 0x00247000010c7983 */ /* 0x000f220000300800 */
[----:B------:R-:W-:Y:S01]  /*a4910*/  STL.64 [R1+0x2410], R8 ;  /* 0x0024100801007387 */ /* 0x000fe20000100a00 */
[----:B------:R-:W-:Y:S03]  /*a4920*/  STL [R1+0x2320], R3 ;  /* 0x0023200301007387 */ /* 0x000fe60000100800 */
[----:B--2---:R0:W-:Y:S02]  /*a4930*/  STG.E.U16 [R20.64], R0 ;  /* 0x0000000014007986 */ /* 0x0041e4000c101504 */
[----:B------:R-:W1:Y:S04]  /*a4940*/  LDS.128 R20, [R25+0x1800] ;  /* 0x0018000019147984 */ /* 0x000e680000000c00 */
[----:B------:R1:W-:Y:S01]  /*a4950*/  STG.E.U16 [R18.64], R11 ;  /* 0x0000000b12007986 */ /* 0x0003e2000c101504 */
[----:B0-----:R-:W-:-:S05]  /*a4960*/  PRMT R0, R11, 0x7632, R0 ;  /* 0x000076320b007816 */ /* 0x001fca0000000000 */
[----:B------:R-:W-:Y:S02]  /*a4970*/  STG.E.U16 [R26.64], R0 ;  /* 0x000000001a007986 */ /* 0x000fe4000c101504 */
[----:B------:R-:W0:Y:S04]  /*a4980*/  LDS.128 R24, [R24+0x1800] ;  /* 0x0018000018187984 */ /* 0x000e280000000c00 */
[----:B---3--:R-:W-:Y:S01]  /*a4990*/  STG.E.U16 [R16.64], R5 ;  /* 0x0000000510007986 */ /* 0x008fe2000c101504 */
[----:B-1----:R-:W-:Y:S01]  /*a49a0*/  MOV R11, R22 ;  /* 0x00000016000b7202 */ /* 0x002fe20000000f00 */
[----:B------:R-:W-:Y:S01]  /*a49b0*/  STL [R1+0x2c], R23 ;  /* 0x00002c1701007387 */ /* 0x000fe20000100800 */
[----:B------:R-:W2:Y:S03]  /*a49c0*/  LDL.LU R19, [R1+0x70] ;  /* 0x0000700001137983 */ /* 0x000ea60000300800 */
[----:B------:R1:W-:Y:S04]  /*a49d0*/  STL.64 [R1+0x2388], R10 ;  /* 0x0023880a01007387 */ /* 0x0003e80000100a00 */
[----:B-1----:R-:W3:Y:S01]  /*a49e0*/  LDL.LU.64 R10, [R1+0x1298] ;  /* 0x00129800010a7983 */ /* 0x002ee20000300a00 */
[----:B------:R-:W2:Y:S02]  /*a49f0*/  LDL.LU.64 R8, [R1+0xa20] ;  /* 0x000a200001087983 */ /* 0x000ea40000300a00 */
[----:B0-----:R0:W-:Y:S02]  /*a4a00*/  STL.64 [R1+0x2420], R24 ;  /* 0x0024201801007387 */ /* 0x0011e40000100a00 */
[----:B0-----:R-:W2:Y:S01]  /*a4a10*/  LDL.LU.64 R24, [R1+0x1350] ;  /* 0x0013500001187983 */ /* 0x001ea20000300a00 */
[----:B------:R-:W-:Y:S02]  /*a4a20*/  STL.64 [R1+0x2340], R26 ;  /* 0x0023401a01007387 */ /* 0x000fe40000100a00 */
[----:B------:R-:W2:Y:S01]  /*a4a30*/  LDL.LU.64 R16, [R1+0x9f0] ;  /* 0x0009f00001107983 */ /* 0x000ea20000300a00 */
[----:B------:R-:W-:-:S02]  /*a4a40*/  MOV R13, R20 ;  /* 0x00000014000d7202 */ /* 0x000fc40000000f00 */
[----:B------:R-:W-:Y:S02]  /*a4a50*/  MOV R3, R21 ;  /* 0x0000001500037202 */ /* 0x000fe40000000f00 */
[----:B------:R-:W-:-:S05]  /*a4a60*/  PRMT R0, R5, 0x7632, R0 ;  /* 0x0000763205007816 */ /* 0x000fca0000000000 */
[----:B----4-:R-:W-:Y:S02]  /*a4a70*/  STG.E.U16 [R6.64], R0 ;  /* 0x0000000006007986 */ /* 0x010fe4000c101504 */
[----:B------:R-:W0:Y:S02]  /*a4a80*/  LDS.128 R4, [R4+0x1800] ;  /* 0x0018000004047984 */ /* 0x000e240000000c00 */
[----:B--2---:R1:W-:Y:S04]  /*a4a90*/  STL.64 [R1+0x2468], R16 ;  /* 0x0024681001007387 */ /* 0x0043e80000100a00 */
[----:B-1----:R-:W2:Y:S01]  /*a4aa0*/  LDL.LU.64 R16, [R1+0xa10] ;  /* 0x000a100001107983 */ /* 0x002ea20000300a00 */
[----:B------:R-:W4:Y:S02]  /*a4ab0*/  LDL.LU.64 R22, [R1+0x9e8] ;  /* 0x0009e80001167983 */ /* 0x000f240000300a00 */
[----:B------:R-:W2:Y:S02]  /*a4ac0*/  LDL.LU.64 R20, [R1+0x9d0] ;  /* 0x0009d00001147983 */ /* 0x000ea40000300a00 */
[----:B--2---:R1:W-:Y:S04]  /*a4ad0*/  STL.64 [R1+0x2458], R20 ;  /* 0x0024581401007387 */ /* 0x0043e80000100a00 */
[----:B-1----:R-:W2:Y:S01]  /*a4ae0*/  LDL.LU.64 R20, [R1+0x9d8] ;  /* 0x0009d80001147983 */ /* 0x002ea20000300a00 */
[----:B0-----:R0:W-:Y:S03]  /*a4af0*/  STL.64 [R1+0x2428], R4 ;  /* 0x0024280401007387 */ /* 0x0011e60000100a00 */
[----:B0-----:R-:W2:Y:S04]  /*a4b00*/  LDL.LU.64 R4, [R1+0x7a0] ;  /* 0x0007a00001047983 */ /* 0x001ea80000300a00 */
[----:B--2---:R0:W-:Y:S04]  /*a4b10*/  STL.64 [R1+0x2438], R4 ;  /* 0x0024380401007387 */ /* 0x0041e80000100a00 */
[----:B0-----:R-:W2:Y:S04]  /*a4b20*/  LDL.LU.64 R4, [R1+0x7a8] ;  /* 0x0007a80001047983 */ /* 0x001ea80000300a00 */
[----:B--2---:R0:W-:Y:S04]  /*a4b30*/  STL.64 [R1+0x2440], R4 ;  /* 0x0024400401007387 */ /* 0x0041e80000100a00 */
[----:B0-----:R-:W2:Y:S01]  /*a4b40*/  LDL.LU.64 R4, [R1+0x9b0] ;  /* 0x0009b00001047983 */ /* 0x001ea20000300a00 */
[----:B------:R-:W-:-:S03]  /*a4b50*/  PRMT R2, R12, 0x7632, R2 ;  /* 0x000076320c027816 */ /* 0x000fc60000000002 */
[----:B------:R-:W-:Y:S01]  /*a4b60*/  STG.E.U16 [R24.64], R12 ;  /* 0x0000000c18007986 */ /* 0x000fe2000c101504 */
[----:B------:R-:W-:-:S03]  /*a4b70*/  PRMT R0, R19, 0x7632, R0 ;  /* 0x0000763213007816 */ /* 0x000fc60000000000 */
[----:B---3--:R-:W-:Y:S01]  /*a4b80*/  STG.E.U16 [R10.64], R2 ;  /* 0x000000020a007986 */ /* 0x008fe2000c101504 */
[----:B------:R-:W-:Y:S02]  /*a4b90*/  STG.E.U16 [R8.64], R19 ;  /* 0x0000001308007986 */ /* 0x000fe4000c101504 */
[----:B------:R-:W-:Y:S01]  /*a4ba0*/  STG.E.U16 [R16.64], R0 ;  /* 0x0000000010007986 */ /* 0x000fe2000c101504 */
[----:B--2---:R0:W-:Y:S04]  /*a4bb0*/  STL.64 [R1+0x2448], R4 ;  /* 0x0024480401007387 */ /* 0x0041e80000100a00 */
[----:B0-----:R-:W2:Y:S01]  /*a4bc0*/  LDL.LU.64 R4, [R1+0x9b8] ;  /* 0x0009b80001047983 */ /* 0x001ea20000300a00 */
[----:B------:R0:W-:Y:S02]  /*a4bd0*/  STL.64 [R1+0x2348], R6 ;  /* 0x0023480601007387 */ /* 0x0001e40000100a00 */
[----:B------:R-:W3:Y:S01]  /*a4be0*/  LDL.LU.64 R24, [R1+0x798] ;  /* 0x0007980001187983 */ /* 0x000ee20000300a00 */
[----:B0-----:R-:W2:Y:S01]  /*a4bf0*/  LDL.LU.64 R6, [R1+0x780] ;  /* 0x0007800001067983 */ /* 0x001ea20000300a00 */
[----:B------:R-:W2:Y:S02]  /*a4c00*/  LDL.LU R14, [R1+0x94] ;  /* 0x00009400010e7983 */ /* 0x000ea40000300800 */
[----:B------:R-:W2:Y:S02]  /*a4c10*/  LDL.LU.64 R26, [R1+0x758] ;  /* 0x00075800011a7983 */ /* 0x000ea40000300a00 */
[----:B------:R-:W2:Y:S01]  /*a4c20*/  LDL.LU.64 R10, [R1+0x750] ;  /* 0x00075000010a7983 */ /* 0x000ea20000300a00 */
[----:B------:R-:W2:Y:S01]  /*a4c30*/  LDL.LU.64 R8, [R1+0x748] ;  /* 0x0007480001087983 */ /* 0x000ea20000300a00 */
[----:B------:R-:W2:Y:S02]  /*a4c40*/  LDL.LU.64 R18, [R1+0x740] ;  /* 0x0007400001127983 */ /* 0x000ea40000300a00 */
[----:B------:R-:W2:Y:S01]  /*a4c50*/  LDL.LU.64 R16, [R1+0x2468] ;  /* 0x0024680001107983 */ /* 0x000ea20000300a00 */
[----:B------:R-:W-:Y:S01]  /*a4c60*/  PRMT R2, R15, 0x7632, R2 ;  /* 0x000076320f027816 */ /* 0x000fe20000000002 */
[----:B--2---:R0:W-:Y:S04]  /*a4c70*/  STG.E.U16 [R16.64], R15 ;  /* 0x0000000f10007986 */ /* 0x0041e8000c101504 */
[----:B0-----:R-:W2:Y:S01]  /*a4c80*/  LDL.LU.64 R16, [R1+0x2460] ;  /* 0x0024600001107983 */ /* 0x001ea20000300a00 */
[----:B------:R-:W3:Y:S02]  /*a4c90*/  LDL.LU R15, [R1+0x54] ;  /* 0x00005400010f7983 */ /* 0x000ee40000300800 */
[----:B----4-:R0:W-:Y:S02]  /*a4ca0*/  STG.E.U16 [R22.64], R2 ;  /* 0x0000000216007986 */ /* 0x0101e4000c101504 */
[----:B0-----:R-:W4:Y:S04]  /*a4cb0*/  LDL.LU.64 R22, [R1+0x708] ;  /* 0x0007080001167983 */ /* 0x001f280000300a00 */
[----:B--2---:R0:W-:Y:S04]  /*a4cc0*/  STG.E.U16 [R20.64], R16 ;  /* 0x0000001014007986 */ /* 0x0041e8000c101504 */
[----:B0-----:R-:W2:Y:S01]  /*a4cd0*/  LDL.LU.64 R20, [R1+0x2458] ;  /* 0x0024580001147983 */ /* 0x001ea20000300a00 */
[----:B------:R-:W-:Y:S01]  /*a4ce0*/  PRMT R0, R16, 0x7632, R0 ;  /* 0x0000763210007816 */ /* 0x000fe20000000000 */
[----:B------:R0:W-:Y:S02]  /*a4cf0*/  STL [R1+0x23bc], R17 ;  /* 0x0023bc1101007387 */ /* 0x0001e40000100800 */
[----:B0-----:R-:W3:Y:S04]  /*a4d00*/  LDL.LU.64 R16, [R1+0x788] ;  /* 0x0007880001107983 */ /* 0x001ee80000300a00 */
[----:B--2---:R0:W-:Y:S04]  /*a4d10*/  STG.E.U16 [R20.64], R0 ;  /* 0x0000000014007986 */ /* 0x0041e8000c101504 */
        /* <DEDUP_REMOVED lines=13> */
[----:B---3--:R1:W-:Y:S03]  /*a4df0*/  STG.E.U16 [R24.64], R13 ;  /* 0x0000000d18007986 */ /* 0x0083e6000c101504 */
[----:B0-----:R-:W2:Y:S01]  /*a4e00*/  LDL.LU.64 R4, [R1+0x2428] ;  /* 0x0024280001047983 */ /* 0x001ea20000300a00 */
[----:B-1----:R-:W3:Y:S01]  /*a4e10*/  LDL.LU.64 R24, [R1+0x2420] ;  /* 0x0024200001187983 */ /* 0x002ee20000300a00 */
[----:B------:R-:W-:-:S02]  /*a4e20*/  PRMT R2, R13, 0x7632, R2 ;  /* 0x000076320d027816 */ /* 0x000fc40000000002 */
[----:B------:R-:W4:Y:S04]  /*a4e30*/  LDL.LU R13, [R1+0x2418] ;  /* 0x00241800010d7983 */ /* 0x000f280000300800 */
[----:B------:R2:W-:Y:S01]  /*a4e40*/  STG.E.U16 [R20.64], R2 ;  /* 0x0000000214007986 */ /* 0x0005e2000c101504 */
[----:B---3--:R-:W-:-:S03]  /*a4e50*/  PRMT R0, R24, 0x7632, R0 ;  /* 0x0000763218007816 */ /* 0x008fc60000000000 */
[----:B------:R-:W-:Y:S01]  /*a4e60*/  STG.E.U16 [R16.64], R24 ;  /* 0x0000001810007986 */ /* 0x000fe2000c101504 */
[----:B--2---:R-:W-:-:S03]  /*a4e70*/  PRMT R2, R4, 0x7632, R2 ;  /* 0x0000763204027816 */ /* 0x004fc60000000002 */
[----:B------:R0:W-:Y:S01]  /*a4e80*/  STG.E.U16 [R6.64], R0 ;  /* 0x0000000006007986 */ /* 0x0001e2000c101504 */
[----:B------:R-:W-:Y:S03]  /*a4e90*/  STG.E.U16 [R26.64], R4 ;  /* 0x000000041a007986 */ /* 0x000fe6000c101504 */
[----:B------:R-:W-:Y:S01]  /*a4ea0*/  STL [R1+0x23c0], R25 ;  /* 0x0023c01901007387 */ /* 0x000fe20000100800 */
[----:B------:R-:W-:Y:S02]  /*a4eb0*/  STG.E.U16 [R10.64], R2 ;  /* 0x000000020a007986 */ /* 0x000fe4000c101504 */
[----:B------:R-:W-:Y:S02]  /*a4ec0*/  STG.E.U16 [R8.64], R14 ;  /* 0x0000000e08007986 */ /* 0x000fe4000c101504 */
[----:B------:R-:W2:Y:S01]  /*a4ed0*/  LDL.LU.64 R20, [R1+0x700] ;  /* 0x0007000001147983 */ /* 0x000ea20000300a00 */
[----:B0-----:R-:W-:Y:S01]  /*a4ee0*/  PRMT R0, R14, 0x7632, R0 ;  /* 0x000076320e007816 */ /* 0x001fe20000000000 */
[----:B------:R-:W3:Y:S04]  /*a4ef0*/  LDL.LU.64 R6, [R1+0x6f8] ;  /* 0x0006f80001067983 */ /* 0x000ee80000300a00 */
[----:B------:R0:W-:Y:S04]  /*a4f00*/  STG.E.U16 [R18.64], R0 ;  /* 0x0000000012007986 */ /* 0x0001e8000c101504 */
[----:B0-----:R-:W2:Y:S01]  /*a4f10*/  LDL.LU R19, [R1+0x14] ;  /* 0x0000140001137983 */ /* 0x001ea20000300800 */
[----:B------:R-:W2:Y:S01]  /*a4f20*/  LDL.LU R4, [R1+0x74] ;  /* 0x0000740001047983 */ /* 0x000ea20000300800 */
[----:B------:R-:W-:Y:S01]  /*a4f30*/  PRMT R2, R15, 0x7632, R2 ;  /* 0x000076320f027816 */ /* 0x000fe20000000002 */
[----:B----4-:R0:W-:Y:S01]  /*a4f40*/  STG.E.U16 [R22.64], R15 ;  /* 0x0000000f16007986 */ /* 0x0101e2000c101504 */
[----:B--2---:R-:W-:Y:S01]  /*a4f50*/  STL.64 [R1+0x23d8], R4 ;  /* 0x0023d80401007387 */ /* 0x004fe20000100a00 */
[----:B------:R-:W2:Y:S02]  /*a4f60*/  LDL.LU.64 R8, [R1+0x6f0] ;  /* 0x0006f00001087983 */ /* 0x000ea40000300a00 */
[----:B0-----:R-:W4:Y:S02]  /*a4f70*/  LDL.LU.64 R14, [R1+0x6e8] ;  /* 0x0006e800010e7983 */ /* 0x001f240000300a00 */
[----:B------:R-:W2:Y:S01]  /*a4f80*/  LDL.LU.64 R26, [R1+0x6e0] ;  /* 0x0006e000011a7983 */ /* 0x000ea20000300a00 */
[----:B------:R-:W2:Y:S01]  /*a4f90*/  LDL.LU R23, [R1+0x84] ;  /* 0x0000840001177983 */ /* 0x000ea20000300800 */
[----:B------:R-:W2:Y:S03]  /*a4fa0*/  LDL.LU R11, [R1+0x44] ;  /* 0x00004400010b7983 */ /* 0x000ea60000300800 */
[----:B--2---:R0:W-:Y:S04]  /*a4fb0*/  STL [R1+0x2400], R11 ;  /* 0x0024000b01007387 */ /* 0x0041e80000100800 */
[----:B0-----:R-:W2:Y:S04]  /*a4fc0*/  LDL.LU.64 R10, [R1+0x6b0] ;  /* 0x0006b000010a7983 */ /* 0x001ea80000300a00 */
[----:B--2---:R0:W-:Y:S04]  /*a4fd0*/  STL.64 [R1+0x2408], R10 ;  /* 0x0024080a01007387 */ /* 0x0041e80000100a00 */
[----:B0-----:R-:W2:Y:S01]  /*a4fe0*/  LDL.LU.64 R10, [R1+0x6b8] ;  /* 0x0006b800010a7983 */ /* 0x001ea20000300a00 */
        /* <DEDUP_REMOVED lines=11> */
[----:B0-----:R-:W2:Y:S01]  /*a50a0*/  LDL.LU.64 R24, [R1+0x648] ;  /* 0x0006480001187983 */ /* 0x001ea20000300a00 */
[----:B------:R-:W-:-:S03]  /*a50b0*/  PRMT R0, R19, 0x7632, R0 ;  /* 0x0000763213007816 */ /* 0x000fc60000000000 */
[----:B------:R-:W-:Y:S01]  /*a50c0*/  STG.E.U16 [R20.64], R2 ;  /* 0x0000000214007986 */ /* 0x000fe2000c101504 */
[----:B---3--:R-:W-:Y:S03]  /*a50d0*/  STG.E.U16 [R6.64], R19 ;  /* 0x0000001306007986 */ /* 0x008fe6000c101504 */
[----:B------:R-:W-:Y:S04]  /*a50e0*/  STG.E.U16 [R8.64], R0 ;  /* 0x0000000008007986 */ /* 0x000fe8000c101504 */
[----:B--2---:R0:W-:Y:S04]  /*a50f0*/  STL.64 [R1+0x23d0], R24 ;  /* 0x0023d01801007387 */ /* 0x0041e80000100a00 */
[----:B0-----:R-:W2:Y:S01]  /*a5100*/  LDL.LU.64 R24, [R1+0x650] ;  /* 0x0006500001187983 */ /* 0x001ea20000300a00 */
[----:B------:R-:W3:Y:S02]  /*a5110*/  LDL.LU.64 R16, [R1+0x618] ;  /* 0x0006180001107983 */ /* 0x000ee40000300a00 */
[----:B------:R-:W2:Y:S02]  /*a5120*/  LDL.LU R12, [R1+0x34] ;  /* 0x00003400010c7983 */ /* 0x000ea40000300800 */
[----:B------:R-:W2:Y:S01]  /*a5130*/  LDL.LU.64 R20, [R1+0x610] ;  /* 0x0006100001147983 */ /* 0x000ea20000300a00 */
[----:B------:R-:W2:Y:S01]  /*a5140*/  LDL.LU.64 R6, [R1+0x608] ;  /* 0x0006080001067983 */ /* 0x000ea20000300a00 */
[----:B------:R-:W2:Y:S02]  /*a5150*/  LDL.LU.64 R18, [R1+0x600] ;  /* 0x0006000001127983 */ /* 0x000ea40000300a00 */
[----:B------:R-:W2:Y:S02]  /*a5160*/  LDL.LU.64 R8, [R1+0x2410] ;  /* 0x0024100001087983 */ /* 0x000ea40000300a00 */
[----:B--2---:R-:W-:Y:S01]  /*a5170*/  PRMT R2, R9, 0x7632, R2 ;  /* 0x0000763209027816 */ /* 0x004fe20000000002 */
[----:B----4-:R0:W-:Y:S04]  /*a5180*/  STG.E.U16 [R14.64], R9 ;  /* 0x000000090e007986 */ /* 0x0101e8000c101504 */
[----:B------:R1:W-:Y:S01]  /*a5190*/  STG.E.U16 [R26.64], R2 ;  /* 0x000000021a007986 */ /* 0x0003e2000c101504 */
[----:B------:R2:W-:Y:S03]  /*a51a0*/  STG.E.U16 [R10.64], R23 ;  /* 0x000000170a007986 */ /* 0x0005e6000c101504 */
[----:B0-----:R-:W4:Y:S01]  /*a51b0*/  LDL.LU R9, [R1+0x4] ;  /* 0x0000040001097983 */ /* 0x001f220000300800 */
[----:B------:R-:W3:Y:S03]  /*a51c0*/  LDL.LU.64 R14, [R1+0x5c8] ;  /* 0x0005c800010e7983 */ /* 0x000ee60000300a00 */
[----:B-1----:R-:W3:Y:S01]  /*a51d0*/  LDL.LU.64 R26, [R1+0x5c0] ;  /* 0x0005c000011a7983 */ /* 0x002ee20000300a00 */
[----:B--2---:R-:W2:Y:S01]  /*a51e0*/  LDL.LU.64 R10, [R1+0x2408] ;  /* 0x00240800010a7983 */ /* 0x004ea20000300a00 */
[----:B------:R-:W-:-:S02]  /*a51f0*/  PRMT R0, R23, 0x7632, R0 ;  /* 0x0000763217007816 */ /* 0x000fc40000000000 */
[----:B------:R-:W3:Y:S04]  /*a5200*/  LDL.LU.64 R22, [R1+0x5b8] ;  /* 0x0005b80001167983 */ /* 0x000ee80000300a00 */
[----:B--2---:R0:W-:Y:S04]  /*a5210*/  STG.E.U16 [R10.64], R0 ;  /* 0x000000000a007986 */ /* 0x0041e8000c101504 */
[----:B0-----:R-:W2:Y:S04]  /*a5220*/  LDL.LU R11, [R1+0x2400] ;  /* 0x00240000010b7983 */ /* 0x001ea80000300800 */
[----:B--2---:R0:W-:Y:S04]  /*a5230*/  STG.E.U16 [R4.64], R11 ;  /* 0x0000000b04007986 */ /* 0x0041e8000c101504 */
[----:B0-----:R-:W2:Y:S01]  /*a5240*/  LDL.LU.64 R4, [R1+0x23f8] ;  /* 0x0023f80001047983 */ /* 0x001ea20000300a00 */
[----:B------:R-:W-:-:S02]  /*a5250*/  PRMT R2, R11, 0x7632, R2 ;  /* 0x000076320b027816 */ /* 0x000fc40000000002 */
[----:B------:R-:W3:Y:S03]  /*a5260*/  LDL.LU.64 R10, [R1+0x5b0] ;  /* 0x0005b000010a7983 */ /* 0x000ee60000300a00 */
[----:B--2---:R0:W-:Y:S04]  /*a5270*/  STG.E.U16 [R4.64], R2 ;  /* 0x0000000204007986 */ /* 0x0041e8000c101504 */
[----:B0-----:R-:W2:Y:S01]  /*a5280*/  LDL.LU.64 R4, [R1+0x23f0] ;  /* 0x0023f00001047983 */ /* 0x001ea20000300a00 */
[----:B----4-:R-:W-:-:S03]  /*a5290*/  PRMT R0, R9, 0x7632, R0 ;  /* 0x0000763209007816 */ /* 0x010fc60000000000 */
[----:B--2---:R0:W-:Y:S04]  /*a52a0*/  STG.E.U16 [R4.64], R9 ;  /* 0x0000000904007986 */ /* 0x0041e8000c101504 */
[----:B0-----:R-:W2:Y:S01]  /*a52b0*/  LDL.LU.64 R4, [R1+0x23e8] ;  /* 0x0023e80001047983 */ /* 0x001ea20000300a00 */
[----:B------:R-:W-:-:S03]  /*a52c0*/  PRMT R2, R13, 0x7632, R2 ;  /* 0x000076320d027816 */ /* 0x000fc60000000002 */
[----:B--2---:R0:W-:Y:S04]  /*a52d0*/  STG.E.U16 [R4.64], R0 ;  /* 0x0000000004007986 */ /* 0x0041e8000c101504 */
[----:B0-----:R-:W2:Y:S04]  /*a52e0*/  LDL.LU.64 R4, [R1+0x23e0] ;  /* 0x0023e00001047983 */ /* 0x001ea80000300a00 */
[----:B--2---:R0:W-:Y:S01]  /*a52f0*/  STG.E.U16 [R4.64], R13 ;  /* 0x0000000d04007986 */ /* 0x0041e2000c101504 */
[----:B------:R1:W-:Y:S03]  /*a5300*/  STG.E.U16 [R24.64], R2 ;  /* 0x0000000218007986 */ /* 0x0003e6000c101504 */
[----:B0-----:R-:W2:Y:S01]  /*a5310*/  LDL.LU.64 R4, [R1+0x23d8] ;  /* 0x0023d80001047983 */ /* 0x001ea20000300a00 */
[----:B-1----:R-:W2:Y:S01]  /*a5320*/  LDL.LU.64 R24, [R1+0x23d0] ;  /* 0x0023d00001187983 */ /* 0x002ea20000300a00 */
[----:B------:R-:W-:-:S02]  /*a5330*/  PRMT R2, R12, 0x7632, R2 ;  /* 0x000076320c027816 */ /* 0x000fc40000000002 */
[----:B--2---:R0:W-:Y:S04]  /*a5340*/  STG.E.U16 [R24.64], R4 ;  /* 0x0000000418007986 */ /* 0x0041e8000c101504 */
[----:B0-----:R-:W2:Y:S01]  /*a5350*/  LDL.LU.64 R24, [R1+0x23c8] ;  /* 0x0023c80001187983 */ /* 0x001ea20000300a00 */
[----:B------:R-:W-:-:S05]  /*a5360*/  PRMT R0, R4, 0x7632, R0 ;  /* 0x0000763204007816 */ /* 0x000fca0000000000 */
[----:B--2---:R0:W-:Y:S01]  /*a5370*/  STG.E.U16 [R24.64], R0 ;  /* 0x0000000018007986 */ /* 0x0041e2000c101504 */
[----:B---3--:R1:W-:Y:S02]  /*a5380*/  STG.E.U16 [R16.64], R12 ;  /* 0x0000000c10007986 */ /* 0x0083e4000c101504 */
[----:B------:R2:W-:Y:S01]  /*a5390*/  STG.E.U16 [R20.64], R2 ;  /* 0x0000000214007986 */ /* 0x0005e2000c101504 */
[----:B0-----:R-:W3:Y:S01]  /*a53a0*/  LDL.LU R25, [R1+0x23c0] ;  /* 0x0023c00001197983 */ /* 0x001ee20000300800 */
[----:B-1----:R-:W4:Y:S02]  /*a53b0*/  LDL.LU R17, [R1+0x23bc] ;  /* 0x0023bc0001117983 */ /* 0x002f240000300800 */
[----:B------:R-:W3:Y:S02]  /*a53c0*/  LDL.LU.64 R12, [R1+0x5a8] ;  /* 0x0005a800010c7983 */ /* 0x000ee40000300a00 */
[----:B--2---:R-:W2:Y:S01]  /*a53d0*/  LDL.LU R21, [R1+0x23b8] ;  /* 0x0023b80001157983 */ /* 0x004ea20000300800 */
[----:B----4-:R-:W-:-:S02]  /*a53e0*/  PRMT R0, R17, 0x7632, R0 ;  /* 0x0000763211007816 */ /* 0x010fc40000000000 */
[----:B--2---:R-:W-:Y:S01]  /*a53f0*/  PRMT R2, R21, 0x7632, R2 ;  /* 0x0000763215027816 */ /* 0x004fe20000000002 */
[----:B------:R0:W-:Y:S02]  /*a5400*/  STG.E.U16 [R6.64], R17 ;  /* 0x0000001106007986 */ /* 0x0001e4000c101504 */
[----:B------:R1:W-:Y:S02]  /*a5410*/  STG.E.U16 [R18.64], R0 ;  /* 0x0000000012007986 */ /* 0x0003e4000c101504 */
[----:B------:R2:W-:Y:S01]  /*a5420*/  STG.E.U16 [R14.64], R21 ;  /* 0x000000150e007986 */ /* 0x0005e2000c101504 */
[----:B------:R-:W-:Y:S01]  /*a5430*/  STG.E.U16 [R26.64], R2 ;  /* 0x000000021a007986 */ /* 0x000fe2000c101504 */
[----:B------:R4:W-:Y:S03]  /*a5440*/  STG.E.U16 [R22.64], R8 ;  /* 0x0000000816007986 */ /* 0x0009e6000c101504 */
[----:B0-----:R-:W3:Y:S01]  /*a5450*/  LDL.LU.64 R6, [R1+0x5a0] ;  /* 0x0005a00001067983 */ /* 0x001ee20000300a00 */
[----:B-1----:R-:W3:Y:S01]  /*a5460*/  LDL.LU.64 R18, [R1+0x578] ;  /* 0x0005780001127983 */ /* 0x002ee20000300a00 */
[----:B------:R-:W-:Y:S01]  /*a5470*/  PRMT R0, R8, 0x7632, R0 ;  /* 0x0000763208007816 */ /* 0x000fe20000000000 */
[----:B--2---:R-:W2:Y:S01]  /*a5480*/  LDL.LU.64 R14, [R1+0x570] ;  /* 0x00057000010e7983 */ /* 0x004ea20000300a00 */
[----:B------:R-:W2:Y:S01]  /*a5490*/  LDL.LU R4, [R1+0x18] ;  /* 0x0000180001047983 */ /* 0x000ea20000300800 */
[----:B----4-:R-:W4:Y:S02]  /*a54a0*/  LDL.LU.64 R22, [R1+0x568] ;  /* 0x0005680001167983 */ /* 0x010f240000300a00 */
[----:B------:R-:W2:Y:S02]  /*a54b0*/  LDL.LU R27, [R1+0x98] ;  /* 0x00009800011b7983 */ /* 0x000ea40000300800 */
[----:B------:R-:W2:Y:S01]  /*a54c0*/  LDL.LU R21, [R1+0x58] ;  /* 0x0000580001157983 */ /* 0x000ea20000300800 */
[----:B------:R0:W-:Y:S04]  /*a54d0*/  STG.E.U16 [R10.64], R0 ;  /* 0x000000000a007986 */ /* 0x0001e8000c101504 */
        /* <DEDUP_REMOVED lines=10> */
[----:B---3--:R-:W-:Y:S02]  /*a5580*/  STG.E.U16 [R12.64], R3 ;  /* 0x000000030c007986 */ /* 0x008fe4000c101504 */
[----:B------:R-:W-:Y:S02]  /*a5590*/  STG.E.U16 [R6.64], R2 ;  /* 0x0000000206007986 */ /* 0x000fe4000c101504 */
[----:B------:R-:W-:Y:S01]  /*a55a0*/  STG.E.U16 [R18.64], R25 ;  /* 0x0000001912007986 */ /* 0x000fe2000c101504 */
[----:B--2---:R0:W-:Y:S04]  /*a55b0*/  STL.64 [R1+0x23b0], R10 ;  /* 0x0023b00a01007387 */ /* 0x0041e80000100a00 */
[----:B0-----:R-:W2:Y:S01]  /*a55c0*/  LDL.LU.64 R10, [R1+0x560] ;  /* 0x00056000010a7983 */ /* 0x001ea20000300a00 */
[----:B------:R-:W3:Y:S02]  /*a55d0*/  LDL.LU.64 R8, [R1+0x500] ;  /* 0x0005000001087983 */ /* 0x000ee40000300a00 */
[----:B------:R-:W2:Y:S02]  /*a55e0*/  LDL.LU.64 R12, [R1+0x4d8] ;  /* 0x0004d800010c7983 */ /* 0x000ea40000300a00 */
[----:B------:R-:W2:Y:S01]  /*a55f0*/  LDL.LU R24, [R1+0x88] ;  /* 0x0000880001187983 */ /* 0x000ea20000300800 */
[----:B------:R-:W2:Y:S01]  /*a5600*/  LDL.LU.64 R18, [R1+0x4c8] ;  /* 0x0004c80001127983 */ /* 0x000ea20000300a00 */
[----:B------:R-:W-:-:S02]  /*a5610*/  PRMT R0, R25, 0x7632, R0 ;  /* 0x0000763219007816 */ /* 0x000fc40000000000 */
[----:B------:R-:W-:-:S03]  /*a5620*/  PRMT R2, R5, 0x7632, R2 ;  /* 0x0000763205027816 */ /* 0x000fc60000000002 */
[----:B------:R-:W-:Y:S01]  /*a5630*/  STG.E.U16 [R14.64], R0 ;  /* 0x000000000e007986 */ /* 0x000fe2000c101504 */
[----:B----4-:R-:W-:Y:S03]  /*a5640*/  STG.E.U16 [R22.64], R5 ;  /* 0x0000000516007986 */ /* 0x010fe6000c101504 */
[----:B--2---:R0:W-:Y:S04]  /*a5650*/  STL.64 [R1+0x2380], R18 ;  /* 0x0023801201007387 */ /* 0x0041e80000100a00 */
[----:B------:R1:W-:Y:S04]  /*a5660*/  STG.E.U16 [R10.64], R2 ;  /* 0x000000020a007986 */ /* 0x0003e8000c101504 */
[----:B0-----:R-:W2:Y:S01]  /*a5670*/  LDL.LU.64 R18, [R1+0x4d0] ;  /* 0x0004d00001127983 */ /* 0x001ea20000300a00 */
[----:B------:R-:W4:Y:S02]  /*a5680*/  LDL.LU.64 R16, [R1+0x4c0] ;  /* 0x0004c00001107983 */ /* 0x000f240000300a00 */
[----:B------:R-:W2:Y:S02]  /*a5690*/  LDL.LU R20, [R1+0x48] ;  /* 0x0000480001147983 */ /* 0x000ea40000300800 */
[----:B------:R-:W2:Y:S01]  /*a56a0*/  LDL.LU.64 R14, [R1+0x4a0] ;  /* 0x0004a000010e7983 */ /* 0x000ea20000300a00 */
[----:B------:R-:W2:Y:S01]  /*a56b0*/  LDL.LU R3, [R1+0x8] ;  /* 0x0000080001037983 */ /* 0x000ea20000300800 */
[----:B------:R-:W2:Y:S02]  /*a56c0*/  LDL.LU.64 R6, [R1+0x490] ;  /* 0x0004900001067983 */ /* 0x000ea40000300a00 */
[----:B------:R-:W2:Y:S02]  /*a56d0*/  LDL.LU.64 R22, [R1+0x488] ;  /* 0x0004880001167983 */ /* 0x000ea40000300a00 */
[----:B-1----:R-:W2:Y:S01]  /*a56e0*/  LDL.LU.64 R10, [R1+0x23b0] ;  /* 0x0023b000010a7983 */ /* 0x002ea20000300a00 */
[----:B------:R-:W-:Y:S01]  /*a56f0*/  PRMT R0, R27, 0x7632, R0 ;  /* 0x000076321b007816 */ /* 0x000fe20000000000 */
[----:B--2---:R0:W-:Y:S04]  /*a5700*/  STG.E.U16 [R10.64], R27 ;  /* 0x0000001b0a007986 */ /* 0x0041e8000c101504 */
[----:B0-----:R-:W2:Y:S01]  /*a5710*/  LDL.LU.64 R10, [R1+0x23a8] ;  /* 0x0023a800010a7983 */ /* 0x001ea20000300a00 */
[----:B------:R-:W3:Y:S03]  /*a5720*/  LDL.LU.64 R26, [R1+0x480] ;  /* 0x00048000011a7983 */ /* 0x000ee60000300a00 */
[----:B--2---:R0:W-:Y:S04]  /*a5730*/  STG.E.U16 [R10.64], R0 ;  /* 0x000000000a007986 */ /* 0x0041e8000c101504 */
[----:B0-----:R-:W2:Y:S01]  /*a5740*/  LDL.LU.64 R10, [R1+0x23a0] ;  /* 0x0023a000010a7983 */ /* 0x001ea20000300a00 */
[----:B------:R-:W-:-:S03]  /*a5750*/  PRMT R2, R21, 0x7632, R2 ;  /* 0x0000763215027816 */ /* 0x000fc60000000002 */
[----:B--2---:R0:W-:Y:S04]  /*a5760*/  STG.E.U16 [R10.64], R21 ;  /* 0x000000150a007986 */ /* 0x0041e8000c101504 */
[----:B0-----:R-:W2:Y:S04]  /*a5770*/  LDL.LU.64 R10, [R1+0x2398] ;  /* 0x00239800010a7983 */ /* 0x001ea80000300a00 */
[----:B--2---:R0:W-:Y:S04]  /*a5780*/  STG.E.U16 [R10.64], R2 ;  /* 0x000000020a007986 */ /* 0x0041e8000c101504 */
[----:B0-----:R-:W2:Y:S01]  /*a5790*/  LDL.LU.64 R10, [R1+0x2390] ;  /* 0x00239000010a7983 */ /* 0x001ea20000300a00 */
[----:B------:R-:W-:-:S03]  /*a57a0*/  PRMT R0, R4, 0x7632, R0 ;  /* 0x0000763204007816 */ /* 0x000fc60000000000 */
[----:B--2---:R0:W-:Y:S04]  /*a57b0*/  STG.E.U16 [R10.64], R4 ;  /* 0x000000040a007986 */ /* 0x0041e8000c101504 */
[----:B0-----:R-:W2:Y:S01]  /*a57c0*/  LDL.LU.64 R10, [R1+0x2388] ;  /* 0x00238800010a7983 */ /* 0x001ea20000300a00 */
[----:B---3--:R0:W-:Y:S03]  /*a57d0*/  STG.E.U16 [R8.64], R0 ;  /* 0x0000000008007986 */ /* 0x0081e6000c101504 */
[----:B0-----:R-:W3:Y:S01]  /*a57e0*/  LDL.LU R8, [R1+0x78] ;  /* 0x0000780001087983 */ /* 0x001ee20000300800 */
[----:B------:R-:W3:Y:S01]  /*a57f0*/  LDL.LU.64 R4, [R1+0x470] ;  /* 0x0004700001047983 */ /* 0x000ee20000300a00 */
[----:B--2---:R-:W-:-:S02]  /*a5800*/  PRMT R2, R10, 0x7632, R2 ;  /* 0x000076320a027816 */ /* 0x004fc40000000002 */
[----:B------:R0:W-:Y:S04]  /*a5810*/  STG.E.U16 [R12.64], R10 ;  /* 0x0000000a0c007986 */ /* 0x0001e8000c101504 */
[----:B------:R-:W-:Y:S04]  /*a5820*/  STG.E.U16 [R18.64], R2 ;  /* 0x0000000212007986 */ /* 0x000fe8000c101504 */
[----:B0-----:R-:W2:Y:S01]  /*a5830*/  LDL.LU.64 R12, [R1+0x468] ;  /* 0x00046800010c7983 */ /* 0x001ea20000300a00 */
[----:B------:R0:W-:Y:S03]  /*a5840*/  STL [R1+0x2350], R11 ;  /* 0x0023500b01007387 */ /* 0x0001e60000100800 */
[----:B0-----:R-:W2:Y:S01]  /*a5850*/  LDL.LU.64 R10, [R1+0x498] ;  /* 0x00049800010a7983 */ /* 0x001ea20000300a00 */
[----:B------:R-:W2:Y:S01]  /*a5860*/  LDL.LU.64 R18, [R1+0x2380] ;  /* 0x0023800001127983 */ /* 0x000ea20000300a00 */
[----:B------:R-:W-:-:S02]  /*a5870*/  PRMT R0, R24, 0x7632, R0 ;  /* 0x0000763218007816 */ /* 0x000fc40000000000 */
[----:B------:R-:W-:Y:S01]  /*a5880*/  PRMT R2, R20, 0x7632, R2 ;  /* 0x0000763214027816 */ /* 0x000fe20000000002 */
[----:B--2---:R0:W-:Y:S02]  /*a5890*/  STG.E.U16 [R18.64], R24 ;  /* 0x0000001812007986 */ /* 0x0041e4000c101504 */
[----:B----4-:R1:W-:Y:S02]  /*a58a0*/  STG.E.U16 [R16.64], R0 ;  /* 0x0000000010007986 */ /* 0x0103e4000c101504 */
[----:B------:R2:W-:Y:S02]  /*a58b0*/  STG.E.U16 [R14.64], R20 ;  /* 0x000000140e007986 */ /* 0x0005e4000c101504 */
[----:B------:R-:W-:Y:S01]  /*a58c0*/  STG.E.U16 [R10.64], R2 ;  /* 0x000000020a007986 */ /* 0x000fe2000c101504 */
[----:B------:R-:W-:Y:S04]  /*a58d0*/  STG.E.U16 [R6.64], R3 ;  /* 0x0000000306007986 */ /* 0x000fe8000c101504 */
[----:B0-----:R-:W2:Y:S01]  /*a58e0*/  LDL.LU.64 R18, [R1+0x2378] ;  /* 0x0023780001127983 */ /* 0x001ea20000300a00 */
[----:B-1----:R-:W-:Y:S01]  /*a58f0*/  PRMT R0, R3, 0x7632, R0 ;  /* 0x0000763203007816 */ /* 0x002fe20000000000 */
[----:B------:R-:W3:Y:S02]  /*a5900*/  LDL.LU.64 R24, [R1+0x460] ;  /* 0x0004600001187983 */ /* 0x000ee40000300a00 */
[----:B------:R-:W3:Y:S01]  /*a5910*/  LDL.LU.64 R16, [R1+0x458] ;  /* 0x0004580001107983 */ /* 0x000ee20000300a00 */
[----:B--2---:R-:W2:Y:S01]  /*a5920*/  LDL.LU.64 R14, [R1+0x2370] ;  /* 0x00237000010e7983 */ /* 0x004ea20000300a00 */
[----:B------:R-:W2:Y:S03]  /*a5930*/  LDL.LU.64 R20, [R1+0x450] ;  /* 0x0004500001147983 */ /* 0x000ea60000300a00 */
[----:B------:R0:W-:Y:S04]  /*a5940*/  STG.E.U16 [R22.64], R0 ;  /* 0x0000000016007986 */ /* 0x0001e8000c101504 */
[----:B0-----:R-:W2:Y:S01]  /*a5950*/  LDL.LU.64 R22, [R1+0x448] ;  /* 0x0004480001167983 */ /* 0x001ea20000300a00 */
[----:B------:R-:W2:Y:S02]  /*a5960*/  LDL.LU R9, [R1+0x68] ;  /* 0x0000680001097983 */ /* 0x000ea40000300800 */
[----:B------:R-:W2:Y:S02]  /*a5970*/  LDL.LU.64 R10, [R1+0x430] ;  /* 0x00043000010a7983 */ /* 0x000ea40000300a00 */
[----:B--2---:R0:W-:Y:S04]  /*a5980*/  STL.64 [R1+0x2358], R10 ;  /* 0x0023580a01007387 */ /* 0x0041e80000100a00 */
[----:B0-----:R-:W2:Y:S04]  /*a5990*/  LDL.LU.64 R10, [R1+0x438] ;  /* 0x00043800010a7983 */ /* 0x001ea80000300a00 */
[----:B------:R-:W-:Y:S01]  /*a59a0*/  STG.E.U16 [R26.64], R14 ;  /* 0x0000000e1a007986 */ /* 0x000fe2000c101504 */
[----:B------:R-:W-:-:S03]  /*a59b0*/  PRMT R2, R14, 0x7632, R2 ;  /* 0x000076320e027816 */ /* 0x000fc60000000002 */
[----:B--2---:R0:W-:Y:S04]  /*a59c0*/  STL.64 [R1+0x2360], R10 ;  /* 0x0023600a01007387 */ /* 0x0041e80000100a00 */
[----:B0-----:R-:W2:Y:S01]  /*a59d0*/  LDL.LU.64 R10, [R1+0x440] ;  /* 0x00044000010a7983 */ /* 0x001ea20000300a00 */
[----:B------:R-:W2:Y:S02]  /*a59e0*/  LDL.LU.64 R6, [R1+0x428] ;  /* 0x0004280001067983 */ /* 0x000ea40000300a00 */
[----:B------:R-:W2:Y:S02]  /*a59f0*/  LDL.LU.64 R26, [R1+0x410] ;  /* 0x00041000011a7983 */ /* 0x000ea40000300a00 */
[----:B------:R0:W-:Y:S02]  /*a5a00*/  STL [R1+0x2310], R15 ;  /* 0x0023100f01007387 */ /* 0x0001e40000100800 */
[----:B0-----:R-:W2:Y:S01]  /*a5a10*/  LDL.LU.64 R14, [R1+0x478] ;  /* 0x00047800010e7983 */ /* 0x001ea20000300a00 */
[----:B---3--:R-:W-:-:S02]  /*a5a20*/  PRMT R0, R8, 0x7632, R0 ;  /* 0x0000763208007816 */ /* 0x008fc40000000000 */
[----:B------:R-:W-:Y:S01]  /*a5a30*/  MOV R3, R29 ;  /* 0x0000001d00037202 */ /* 0x000fe20000000f00 */
[----:B--2---:R0:W-:Y:S01]  /*a5a40*/  STG.E.U16 [R14.64], R2 ;  /* 0x000000020e007986 */ /* 0x0041e2000c101504 */
[----:B------:R1:W-:Y:S02]  /*a5a50*/  STG.E.U16 [R4.64], R8 ;  /* 0x0000000804007986 */ /* 0x0003e4000c101504 */
[----:B------:R2:W-:Y:S02]  /*a5a60*/  STG.E.U16 [R12.64], R0 ;  /* 0x000000000c007986 */ /* 0x0005e4000c101504 */
[----:B------:R3:W-:Y:S01]  /*a5a70*/  STG.E.U16 [R24.64], R28 ;  /* 0x0000001c18007986 */ /* 0x0007e2000c101504 */
[----:B0-----:R-:W-:Y:S01]  /*a5a80*/  PRMT R2, R28, 0x7632, R2 ;  /* 0x000076321c027816 */ /* 0x001fe20000000002 */
[----:B------:R-:W4:Y:S01]  /*a5a90*/  LDL.LU.64 R14, [R1+0x3f8] ;  /* 0x0003f800010e7983 */ /* 0x000f220000300a00 */
[----:B-1----:R-:W4:Y:S02]  /*a5aa0*/  LDL.LU.64 R4, [R1+0x3b8] ;  /* 0x0003b80001047983 */ /* 0x002f240000300a00 */
[----:B--2---:R-:W2:Y:S02]  /*a5ab0*/  LDL.LU R12, [R1+0x9c] ;  /* 0x00009c00010c7983 */ /* 0x004ea40000300800 */
[----:B---3--:R-:W3:Y:S01]  /*a5ac0*/  LDL.LU.64 R24, [R1+0x3f0] ;  /* 0x0003f00001187983 */ /* 0x008ee20000300a00 */
[----:B------:R0:W-:Y:S01]  /*a5ad0*/  STG.E.U16 [R16.64], R2 ;  /* 0x0000000210007986 */ /* 0x0001e2000c101504 */
[----:B------:R-:W-:Y:S01]  /*a5ae0*/  PRMT R0, R18, 0x7632, R0 ;  /* 0x0000763212007816 */ /* 0x000fe20000000000 */
[----:B------:R1:W-:Y:S04]  /*a5af0*/  STG.E.U16 [R20.64], R18 ;  /* 0x0000001214007986 */ /* 0x0003e8000c101504 */
[----:B------:R-:W-:Y:S04]  /*a5b00*/  STG.E.U16 [R22.64], R0 ;  /* 0x0000000016007986 */ /* 0x000fe8000c101504 */
[----:B0-----:R-:W2:Y:S01]  /*a5b10*/  LDL.LU.64 R16, [R1+0x3e8] ;  /* 0x0003e80001107983 */ /* 0x001ea20000300a00 */
[----:B------:R-:W2:Y:S02]  /*a5b20*/  LDL.LU.64 R28, [R1+0x3e0] ;  /* 0x0003e000011c7983 */ /* 0x000ea40000300a00 */
[----:B-1----:R-:W2:Y:S02]  /*a5b30*/  LDL.LU.64 R20, [R1+0x418] ;  /* 0x0004180001147983 */ /* 0x002ea40000300a00 */
[----:B------:R-:W2:Y:S01]  /*a5b40*/  LDL.LU R8, [R1+0x5c] ;  /* 0x00005c0001087983 */ /* 0x000ea20000300800 */
[----:B------:R0:W-:Y:S04]  /*a5b50*/  STL [R1+0x22f4], R19 ;  /* 0x0022f41301007387 */ /* 0x0001e80000100800 */
[----:B0-----:R-:W2:Y:S01]  /*a5b60*/  LDL.LU.64 R18, [R1+0x400] ;  /* 0x0004000001127983 */ /* 0x001ea20000300a00 */
[----:B------:R-:W2:Y:S03]  /*a5b70*/  LDL.LU.64 R22, [R1+0x2368] ;  /* 0x0023680001167983 */ /* 0x000ea60000300a00 */
        /* <DEDUP_REMOVED lines=9> */
[----:B0-----:R-:W2:Y:S01]  /*a5c10*/  LDL.LU R11, [R1+0x2350] ;  /* 0x00235000010b7983 */ /* 0x001ea20000300800 */
[----:B------:R0:W-:Y:S03]  /*a5c20*/  STG.E.U16 [R6.64], R0 ;  /* 0x0000000006007986 */ /* 0x0001e6000c101504 */
[----:B0-----:R-:W3:Y:S04]  /*a5c30*/  LDL.LU.64 R6, [R1+0x2348] ;  /* 0x0023480001067983 */ /* 0x001ee80000300a00 */
[----:B--2---:R0:W-:Y:S04]  /*a5c40*/  STG.E.U16 [R26.64], R11 ;  /* 0x0000000b1a007986 */ /* 0x0041e8000c101504 */
[----:B0-----:R-:W2:Y:S01]  /*a5c50*/  LDL.LU.64 R26, [R1+0x2340] ;  /* 0x00234000011a7983 */ /* 0x001ea20000300a00 */
[----:B------:R-:W-:-:S02]  /*a5c60*/  PRMT R2, R11, 0x7632, R2 ;  /* 0x000076320b027816 */ /* 0x000fc40000000002 */
[----:B------:R-:W4:Y:S02]  /*a5c70*/  LDL.LU R11, [R1+0x233c] ;  /* 0x00233c00010b7983 */ /* 0x000f240000300800 */
[----:B------:R-:W4:Y:S01]  /*a5c80*/  LDL.LU R10, [R1+0x1c] ;  /* 0x00001c00010a7983 */ /* 0x000f220000300800 */
[----:B---3--:R0:W-:Y:S02]  /*a5c90*/  STG.E.U16 [R22.64], R2 ;  /* 0x0000000216007986 */ /* 0x0081e4000c101504 */
[----:B0-----:R-:W-:Y:S02]  /*a5ca0*/  PRMT R2, R12, 0x7632, R2 ;  /* 0x000076320c027816 */ /* 0x001fe40000000002 */
[----:B------:R-:W3:Y:S01]  /*a5cb0*/  LDL.LU.64 R22, [R1+0x420] ;  /* 0x0004200001167983 */ /* 0x000ee20000300a00 */
[----:B--2---:R-:W-:-:S03]  /*a5cc0*/  PRMT R0, R26, 0x7632, R0 ;  /* 0x000076321a007816 */ /* 0x004fc60000000000 */
[----:B------:R0:W-:Y:S04]  /*a5cd0*/  STG.E.U16 [R18.64], R26 ;  /* 0x0000001a12007986 */ /* 0x0001e8000c101504 */
[----:B----4-:R1:W-:Y:S04]  /*a5ce0*/  STG.E.U16 [R14.64], R0 ;  /* 0x000000000e007986 */ /* 0x0103e8000c101504 */
[----:B------:R-:W-:Y:S01]  /*a5cf0*/  STL [R1+0x22f8], R27 ;  /* 0x0022f81b01007387 */ /* 0x000fe20000100800 */
[----:B------:R-:W-:Y:S03]  /*a5d00*/  STG.E.U16 [R4.64], R6 ;  /* 0x0000000604007986 */ /* 0x000fe6000c101504 */
[----:B0-----:R-:W2:Y:S01]  /*a5d10*/  LDL.LU.64 R18, [R1+0x3a0] ;  /* 0x0003a00001127983 */ /* 0x001ea20000300a00 */
[----:B-1----:R-:W-:-:S03]  /*a5d20*/  PRMT R0, R6, 0x7632, R0 ;  /* 0x0000763206007816 */ /* 0x002fc60000000000 */
[----:B------:R-:W-:Y:S04]  /*a5d30*/  STL [R1+0x22fc], R7 ;  /* 0x0022fc0701007387 */ /* 0x000fe80000100800 */
[----:B------:R0:W-:Y:S01]  /*a5d40*/  STG.E.U16 [R24.64], R0 ;  /* 0x0000000018007986 */ /* 0x0001e2000c101504 */
[----:B------:R-:W-:Y:S02]  /*a5d50*/  STG.E.U16 [R16.64], R12 ;  /* 0x0000000c10007986 */ /* 0x000fe4000c101504 */
[----:B------:R1:W-:Y:S02]  /*a5d60*/  STG.E.U16 [R28.64], R2 ;  /* 0x000000021c007986 */ /* 0x0003e4000c101504 */
[----:B------:R4:W-:Y:S01]  /*a5d70*/  STG.E.U16 [R20.64], R8 ;  /* 0x0000000814007986 */ /* 0x0009e2000c101504 */
[----:B0-----:R-:W2:Y:S01]  /*a5d80*/  LDL.LU.64 R24, [R1+0x398] ;  /* 0x0003980001187983 */ /* 0x001ea20000300a00 */
[----:B-1----:R-:W2:Y:S02]  /*a5d90*/  LDL.LU.64 R28, [R1+0x3b0] ;  /* 0x0003b000011c7983 */ /* 0x002ea40000300a00 */
[----:B------:R-:W2:Y:S01]  /*a5da0*/  LDL.LU R12, [R1+0xc] ;  /* 0x00000c00010c7983 */ /* 0x000ea20000300800 */
[----:B------:R-:W-:Y:S01]  /*a5db0*/  PRMT R0, R8, 0x7632, R0 ;  /* 0x0000763208007816 */ /* 0x000fe20000000000 */
[----:B------:R-:W2:Y:S01]  /*a5dc0*/  LDL.LU.64 R4, [R1+0x3d8] ;  /* 0x0003d80001047983 */ /* 0x000ea20000300a00 */
[----:B------:R-:W-:-:S02]  /*a5dd0*/  IMAD.MOV.U32 R16, RZ, RZ, R3 ;  /* 0x000000ffff107224 */ /* 0x000fc400078e0003 */
[----:B----4-:R-:W4:Y:S02]  /*a5de0*/  LDL.LU.64 R8, [R1+0x390] ;  /* 0x0003900001087983 */ /* 0x010f240000300a00 */
[----:B------:R-:W2:Y:S01]  /*a5df0*/  LDL.LU R3, [R1+0x4c] ;  /* 0x00004c0001037983 */ /* 0x000ea20000300800 */
[----:B------:R-:W2:Y:S04]  /*a5e00*/  LDL.LU.64 R14, [R1+0x3c8] ;  /* 0x0003c800010e7983 */ /* 0x000ea80000300a00 */
[----:B--2---:R0:W-:Y:S04]  /*a5e10*/  STL.64 [R1+0x2318], R14 ;  /* 0x0023180e01007387 */ /* 0x0041e80000100a00 */
[----:B0-----:R-:W2:Y:S04]  /*a5e20*/  LDL.LU.64 R14, [R1+0x3d0] ;  /* 0x0003d000010e7983 */ /* 0x001ea80000300a00 */
[----:B--2---:R0:W-:Y:S04]  /*a5e30*/  STL.64 [R1+0x2328], R14 ;  /* 0x0023280e01007387 */ /* 0x0041e80000100a00 */
[----:B0-----:R-:W2:Y:S04]  /*a5e40*/  LDL.LU.64 R14, [R1+0x3a8] ;  /* 0x0003a800010e7983 */ /* 0x001ea80000300a00 */
[----:B--2---:R0:W-:Y:S04]  /*a5e50*/  STL.64 [R1+0x2330], R14 ;  /* 0x0023300e01007387 */ /* 0x0041e80000100a00 */
[----:B0-----:R-:W2:Y:S01]  /*a5e60*/  LDL.LU.64 R14, [R1+0x388] ;  /* 0x00038800010e7983 */ /* 0x001ea20000300a00 */
[----:B------:R-:W2:Y:S02]  /*a5e70*/  LDL.LU.64 R20, [R1+0x3c0] ;  /* 0x0003c00001147983 */ /* 0x000ea40000300a00 */
[----:B------:R-:W2:Y:S02]  /*a5e80*/  LDL.LU R17, [R1+0x7c] ;  /* 0x00007c0001117983 */ /* 0x000ea40000300800 */
[----:B------:R-:W2:Y:S02]  /*a5e90*/  LDL.LU.64 R6, [R1+0x370] ;  /* 0x0003700001067983 */ /* 0x000ea40000300a00 */
[----:B--2---:R0:W-:Y:S04]  /*a5ea0*/  STL.64 [R1+0x2300], R6 ;  /* 0x0023000601007387 */ /* 0x0041e80000100a00 */
[----:B0-----:R-:W2:Y:S01]  /*a5eb0*/  LDL.LU.64 R6, [R1+0x378] ;  /* 0x0003780001067983 */ /* 0x001ea20000300a00 */
[----:B------:R-:W-:-:S03]  /*a5ec0*/  PRMT R2, R10, 0x7632, R2 ;  /* 0x000076320a027816 */ /* 0x000fc60000000002 */
[----:B---3--:R-:W-:Y:S01]  /*a5ed0*/  STG.E.U16 [R22.64], R0 ;  /* 0x0000000016007986 */ /* 0x008fe2000c101504 */
[----:B------:R-:W-:Y:S03]  /*a5ee0*/  STG.E.U16 [R18.64], R10 ;  /* 0x0000000a12007986 */ /* 0x000fe6000c101504 */
[----:B------:R-:W-:Y:S01]  /*a5ef0*/  STG.E.U16 [R24.64], R2 ;  /* 0x0000000218007986 */ /* 0x000fe2000c101504 */
[----:B------:R-:W-:Y:S03]  /*a5f00*/  STG.E.U16 [R28.64], R11 ;  /* 0x0000000b1c007986 */ /* 0x000fe6000c101504 */
[----:B--2---:R0:W-:Y:S04]  /*a5f10*/  STL.64 [R1+0x2308], R6 ;  /* 0x0023080601007387 */ /* 0x0041e80000100a00 */
[----:B0-----:R-:W2:Y:S01]  /*a5f20*/  LDL.LU.64 R6, [R1+0x380] ;  /* 0x0003800001067983 */ /* 0x001ea20000300a00 */
[----:B------:R-:W3:Y:S02]  /*a5f30*/  LDL.LU.64 R26, [R1+0x358] ;  /* 0x00035800011a7983 */ /* 0x000ee40000300a00 */
[----:B------:R-:W2:Y:S02]  /*a5f40*/  LDL.LU R13, [R1+0x3c] ;  /* 0x00003c00010d7983 */ /* 0x000ea40000300800 */
[----:B------:R-:W2:Y:S01]  /*a5f50*/  LDL.LU.64 R18, [R1+0x368] ;  /* 0x0003680001127983 */ /* 0x000ea20000300a00 */
[----:B------:R-:W2:Y:S01]  /*a5f60*/  LDL.LU.64 R22, [R1+0x360] ;  /* 0x0003600001167983 */ /* 0x000ea20000300a00 */
[----:B------:R-:W2:Y:S02]  /*a5f70*/  LDL.LU.64 R24, [R1+0x348] ;  /* 0x0003480001187983 */ /* 0x000ea40000300a00 */
[----:B------:R-:W2:Y:S01]  /*a5f80*/  LDL.LU R28, [R1+0x2338] ;  /* 0x00233800011c7983 */ /* 0x000ea20000300800 */
[----:B------:R-:W-:-:S02]  /*a5f90*/  PRMT R0, R11, 0x7632, R0 ;  /* 0x000076320b007816 */ /* 0x000fc40000000000 */
[----:B------:R-:W3:Y:S04]  /*a5fa0*/  LDL.LU.64 R10, [R1+0x320] ;  /* 0x00032000010a7983 */ /* 0x000ee80000300a00 */
[----:B------:R0:W-:Y:S04]  /*a5fb0*/  STG.E.U16 [R4.64], R0 ;  /* 0x0000000004007986 */ /* 0x0001e8000c101504 */
[----:B0-----:R-:W3:Y:S01]  /*a5fc0*/  LDL.LU.64 R4, [R1+0x340] ;  /* 0x0003400001047983 */ /* 0x001ee20000300a00 */
[----:B--2---:R-:W-:-:S03]  /*a5fd0*/  PRMT R2, R28, 0x7632, R2 ;  /* 0x000076321c027816 */ /* 0x004fc60000000002 */
[----:B----4-:R0:W-:Y:S04]  /*a5fe0*/  STG.E.U16 [R8.64], R28 ;  /* 0x0000001c08007986 */ /* 0x0101e8000c101504 */
[----:B------:R1:W-:Y:S04]  /*a5ff0*/  STG.E.U16 [R14.64], R2 ;  /* 0x000000020e007986 */ /* 0x0003e8000c101504 */
[----:B0-----:R-:W2:Y:S01]  /*a6000*/  LDL.LU.64 R8, [R1+0x338] ;  /* 0x0003380001087983 */ /* 0x001ea20000300a00 */
[----:B------:R-:W4:Y:S03]  /*a6010*/  LDL.LU.64 R28, [R1+0x318] ;  /* 0x00031800011c7983 */ /* 0x000f260000300a00 */
[----:B-1----:R-:W2:Y:S01]  /*a6020*/  LDL.LU.64 R14, [R1+0x2330] ;  /* 0x00233000010e7983 */ /* 0x002ea20000300a00 */
[----:B------:R-:W-:-:S03]  /*a6030*/  PRMT R0, R3, 0x7632, R0 ;  /* 0x0000763203007816 */ /* 0x000fc60000000000 */
[----:B--2---:R0:W-:Y:S04]  /*a6040*/  STG.E.U16 [R14.64], R3 ;  /* 0x000000030e007986 */ /* 0x0041e8000c101504 */
[----:B0-----:R-:W2:Y:S01]  /*a6050*/  LDL.LU.64 R14, [R1+0x2328] ;  /* 0x00232800010e7983 */ /* 0x001ea20000300a00 */
[----:B------:R-:W3:Y:S03]  /*a6060*/  LDL.LU R3, [R1+0x2320] ;  /* 0x0023200001037983 */ /* 0x000ee60000300800 */
[----:B--2---:R0:W-:Y:S04]  /*a6070*/  STG.E.U16 [R14.64], R0 ;  /* 0x000000000e007986 */ /* 0x0041e8000c101504 */
[----:B0-----:R-:W2:Y:S01]  /*a6080*/  LDL.LU.64 R14, [R1+0x2318] ;  /* 0x00231800010e7983 */ /* 0x001ea20000300a00 */
[----:B------:R-:W-:-:S03]  /*a6090*/  PRMT R2, R12, 0x7632, R2 ;  /* 0x000076320c027816 */ /* 0x000fc60000000002 */
[----:B--2---:R0:W-:Y:S04]  /*a60a0*/  STG.E.U16 [R14.64], R12 ;  /* 0x0000000c0e007986 */ /* 0x0041e8000c101504 */
[----:B0-----:R-:W2:Y:S01]  /*a60b0*/  LDL.LU R15, [R1+0x2310] ;  /* 0x00231000010f7983 */ /* 0x001ea20000300800 */
[----:B------:R0:W-:Y:S03]  /*a60c0*/  STG.E.U16 [R20.64], R2 ;  /* 0x0000000214007986 */ /* 0x0001e6000c101504 */
[----:B0-----:R-:W3:Y:S01]  /*a60d0*/  LDL.LU.64 R20, [R1+0x330] ;  /* 0x0003300001147983 */ /* 0x001ee20000300a00 */
[----:B------:R-:W3:Y:S03]  /*a60e0*/  LDL.LU R12, [R1+0x2c] ;  /* 0x00002c00010c7983 */ /* 0x000ee60000300800 */
[----:B--2---:R0:W-:Y:S04]  /*a60f0*/  STG.E.U16 [R6.64], R15 ;  /* 0x0000000f06007986 */ /* 0x0041e8000c101504 */
[----:B0-----:R-:W2:Y:S01]  /*a6100*/  LDL.LU.64 R6, [R1+0x2308] ;  /* 0x0023080001067983 */ /* 0x001ea20000300a00 */
[----:B------:R-:W-:-:S02]  /*a6110*/  PRMT R0, R15, 0x7632, R0 ;  /* 0x000076320f007816 */ /* 0x000fc40000000000 */
[----:B------:R-:W3:Y:S01]  /*a6120*/  LDL.LU.64 R14, [R1+0x350] ;  /* 0x00035000010e7983 */ /* 0x000ee20000300a00 */
[----:B------:R-:W-:Y:S02]  /*a6130*/  PRMT R2, R17, 0x7632, R2 ;  /* 0x0000763211027816 */ /* 0x000fe40000000002 */
[----:B--2---:R0:W-:Y:S04]  /*a6140*/  STG.E.U16 [R6.64], R0 ;  /* 0x0000000006007986 */ /* 0x0041e8000c101504 */
[----:B0-----:R-:W2:Y:S01]  /*a6150*/  LDL.LU.64 R6, [R1+0x2300] ;  /* 0x0023000001067983 */ /* 0x001ea20000300a00 */
[----:B------:R-:W-:-:S03]  /*a6160*/  PRMT R0, R13, 0x7632, R0 ;  /* 0x000076320d007816 */ /* 0x000fc60000000000 */
[----:B--2---:R0:W-:Y:S01]  /*a6170*/  STG.E.U16 [R6.64], R17 ;  /* 0x0000001106007986 */ /* 0x0041e2000c101504 */
[----:B---3--:R1:W-:Y:S02]  /*a6180*/  STG.E.U16 [R26.64], R2 ;  /* 0x000000021a007986 */ /* 0x0083e4000c101504 */
[----:B------:R2:W-:Y:S02]  /*a6190*/  STG.E.U16 [R18.64], R13 ;  /* 0x0000000d12007986 */ /* 0x0005e4000c101504 */
[----:B------:R3:W-:Y:S01]  /*a61a0*/  STG.E.U16 [R22.64], R0 ;  /* 0x0000000016007986 */ /* 0x0007e2000c101504 */
[----:B0-----:R-:W4:Y:S01]  /*a61b0*/  LDL.LU R7, [R1+0x22fc] ;  /* 0x0022fc0001077983 */ /* 0x001f220000300800 */
[----:B-1----:R-:W4:Y:S02]  /*a61c0*/  LDL.LU R27, [R1+0x22f8] ;  /* 0x0022f800011b7983 */ /* 0x002f240000300800 */
[----:B--2---:R-:W2:Y:S02]  /*a61d0*/  LDL.LU R19, [R1+0x22f4] ;  /* 0x0022f40001137983 */ /* 0x004ea40000300800 */
[----:B---3--:R-:W3:Y:S01]  /*a61e0*/  LDL.LU R23, [R1+0x22f0] ;  /* 0x0022f00001177983 */ /* 0x008ee20000300800 */
[----:B--2---:R-:W-:Y:S01]  /*a61f0*/  PRMT R2, R19, 0x7632, R2 ;  /* 0x0000763213027816 */ /* 0x004fe20000000002 */
[----:B------:R-:W-:Y:S04]  /*a6200*/  STG.E.U16 [R14.64], R19 ;  /* 0x000000130e007986 */ /* 0x000fe8000c101504 */
[----:B------:R-:W-:Y:S01]  /*a6210*/  STG.E.U16 [R10.64], R2 ;  /* 0x000000020a007986 */ /* 0x000fe2000c101504 */
[----:B---3--:R0:W-:Y:S03]  /*a6220*/  STG.E.U16 [R24.64], R23 ;  /* 0x0000001718007986 */ /* 0x0081e6000c101504 */
[----:B0-----:R-:W2:Y:S01]  /*a6230*/  LDL.LU.64 R24, [R1+0x310] ;  /* 0x0003100001187983 */ /* 0x001ea20000300a00 */
[----:B------:R-:W-:-:S02]  /*a6240*/  PRMT R0, R23, 0x7632, R0 ;  /* 0x0000763217007816 */ /* 0x000fc40000000000 */
[----:B------:R-:W-:-:S03]  /*a6250*/  PRMT R2, R3, 0x7632, R2 ;  /* 0x0000763203027816 */ /* 0x000fc60000000002 */
[----:B------:R-:W-:Y:S01]  /*a6260*/  STG.E.U16 [R4.64], R0 ;  /* 0x0000000004007986 */ /* 0x000fe2000c101504 */
[----:B------:R-:W-:Y:S02]  /*a6270*/  STG.E.U16 [R8.64], R3 ;  /* 0x0000000308007986 */ /* 0x000fe4000c101504 */
[----:B----4-:R-:W-:Y:S01]  /*a6280*/  STG.E.U16 [R28.64], R2 ;  /* 0x000000021c007986 */ /* 0x010fe2000c101504 */
[----:B--2---:R0:W-:Y:S04]  /*a6290*/  STL.64 [R1+0x22e8], R24 ;  /* 0x0022e81801007387 */ /* 0x0041e80000100a00 */
[----:B0-----:R-:W2:Y:S01]  /*a62a0*/  LDL.LU.64 R24, [R1+0x328] ;  /* 0x0003280001187983 */ /* 0x001ea20000300a00 */
[----:B------:R-:W3:Y:S01]  /*a62b0*/  LDL.LU.64 R28, [R1+0x2d8] ;  /* 0x0002d800011c7983 */ /* 0x000ee20000300a00 */
[----:B------:R-:W-:Y:S01]  /*a62c0*/  PRMT R0, R12, 0x7632, R0 ;  /* 0x000076320c007816 */ /* 0x000fe20000000000 */
[----:B------:R-:W-:Y:S01]  /*a62d0*/  STG.E.U16 [R20.64], R12 ;  /* 0x0000000c14007986 */ /* 0x000fe2000c101504 */
[----:B---3--:R0:W-:Y:S04]  /*a62e0*/  STL.64 [R1+0x22e0], R28 ;  /* 0x0022e01c01007387 */ /* 0x0081e80000100a00 */
[----:B0-----:R-:W3:Y:S01]  /*a62f0*/  LDL.LU.64 R28, [R1+0x2e8] ;  /* 0x0002e800011c7983 */ /* 0x001ee20000300a00 */
        /* <DEDUP_REMOVED lines=15> */
[----:B--2---:R-:W-:Y:S04]  /*a63f0*/  STG.E.U16 [R24.64], R0 ;  /* 0x0000000018007986 */ /* 0x004fe8000c101504 */
[----:B---3--:R0:W-:Y:S04]  /*a6400*/  STL [R1+0x22d0], R20 ;  /* 0x0022d01401007387 */ /* 0x0081e80000100800 */
[----:B0-----:R-:W2:Y:S01]  /*a6410*/  LDL.LU R20, [R1+0x300] ;  /* 0x0003000001147983 */ /* 0x001ea20000300800 */
[----:B------:R-:W2:Y:S02]  /*a6420*/  LDL.LU R21, [R1+0x304] ;  /* 0x0003040001157983 */ /* 0x000ea40000300800 */
[----:B------:R-:W2:Y:S02]  /*a6430*/  LDL.LU R22, [R1+0x308] ;  /* 0x0003080001167983 */ /* 0x000ea40000300800 */
[----:B------:R-:W2:Y:S01]  /*a6440*/  LDL.LU R23, [R1+0x30c] ;  /* 0x00030c0001177983 */ /* 0x000ea20000300800 */
[----:B------:R-:W3:Y:S01]  /*a6450*/  LDL.LU.64 R24, [R1+0x22e8] ;  /* 0x0022e80001187983 */ /* 0x000ee20000300a00 */
[----:B------:R-:W-:-:S03]  /*a6460*/  PRMT R2, R27, 0x7632, R2 ;  /* 0x000076321b027816 */ /* 0x000fc60000000002 */
[----:B---3--:R0:W-:Y:S02]  /*a6470*/  STG.E.U16 [R24.64], R27 ;  /* 0x0000001b18007986 */ /* 0x0081e4000c101504 */
[----:B------:R1:W-:Y:S02]  /*a6480*/  STG.E.U16 [R28.64], R2 ;  /* 0x000000021c007986 */ /* 0x0003e4000c101504 */
[----:B0-----:R-:W3:Y:S01]  /*a6490*/  LDL.LU R24, [R1+0x2f0] ;  /* 0x0002f00001187983 */ /* 0x001ee20000300800 */
[----:B------:R-:W3:Y:S02]  /*a64a0*/  LDL.LU R25, [R1+0x2f4] ;  /* 0x0002f40001197983 */ /* 0x000ee40000300800 */
[----:B------:R-:W3:Y:S02]  /*a64b0*/  LDL.LU R26, [R1+0x2f8] ;  /* 0x0002f800011a7983 */ /* 0x000ee40000300800 */
[----:B------:R-:W3:Y:S01]  /*a64c0*/  LDL.LU R27, [R1+0x2fc] ;  /* 0x0002fc00011b7983 */ /* 0x000ee20000300800 */
[----:B-1----:R-:W2:Y:S01]  /*a64d0*/  LDL.LU.64 R28, [R1+0x22e0] ;  /* 0x0022e000011c7983 */ /* 0x002ea20000300a00 */
[----:B----4-:R-:W-:Y:S01]  /*a64e0*/  FSEL R2, R15, -INF , P0 ;  /* 0xff8000000f027808 */ /* 0x010fe20000000000 */
[----:B------:R-:W-:-:S04]  /*a64f0*/  FFMA R17, R17, 0.69314718246459960938, R18 ;  /* 0x3f31721811117823 */ /* 0x000fc80000000012 */
[----:B------:R-:W-:Y:S01]  /*a6500*/  FFMA R18, R2, 0.69314718246459960938, R8 ;  /* 0x3f31721802127823 */ /* 0x000fe20000000008 */
[----:B--2---:R0:W-:Y:S04]  /*a6510*/  STG.E.U16 [R28.64], R7 ;  /* 0x000000071c007986 */ /* 0x0041e8000c101504 */
[----:B0-----:R-:W2:Y:S04]  /*a6520*/  LDL.LU.64 R28, [R1+0x22d8] ;  /* 0x0022d800011c7983 */ /* 0x001ea80000300a00 */
[----:B------:R-:W0:Y:S01]  /*a6530*/  S2R R8, SR_TID.X ;  /* 0x0000000000087919 */ /* 0x000e220000002100 */
[----:B------:R-:W-:-:S02]  /*a6540*/  PRMT R0, R7, 0x7632, R0 ;  /* 0x0000763207007816 */ /* 0x000fc40000000000 */
[----:B0-----:R-:W-:-:S04]  /*a6550*/  SHF.L.U32 R8, R8, 0x2, RZ ;  /* 0x0000000208087819 */ /* 0x001fc800000006ff */
[----:B------:R-:W-:Y:S01]  /*a6560*/  LOP3.LUT R8, R8, 0x70, RZ, 0xc0, !PT ;  /* 0x0000007008087812 */ /* 0x000fe200078ec0ff */
[----:B--2---:R-:W-:Y:S01]  /*a6570*/  STG.E.U16 [R28.64], R0 ;  /* 0x000000001c007986 */ /* 0x004fe2000c101504 */
[----:B------:R-:W-:Y:S06]  /*a6580*/  BAR.SYNC.DEFER_BLOCKING 0x0 ;  /* 0x0000000000007b1d */ /* 0x000fec0000010000 */
[----:B------:R0:W-:Y:S04]  /*a6590*/  STS.128 [R8], R20 ;  /* 0x0000001408007388 */ /* 0x0001e80000000c00 */
[----:B0-----:R-:W2:Y:S01]  /*a65a0*/  LDL.LU R20, [R1+0x22d0] ;  /* 0x0022d00001147983 */ /* 0x001ea20000300800 */
[----:B------:R-:W-:-:S02]  /*a65b0*/  FSEL R3, R3, -INF , P1 ;  /* 0xff80000003037808 */ /* 0x000fc40000800000 */
[----:B------:R-:W-:Y:S02]  /*a65c0*/  FSEL R4, R4, -INF , P2 ;  /* 0xff80000004047808 */ /* 0x000fe40001000000 */
[----:B------:R-:W-:Y:S02]  /*a65d0*/  FSEL R5, R5, -INF , P3 ;  /* 0xff80000005057808 */ /* 0x000fe40001800000 */
[----:B------:R-:W-:Y:S02]  /*a65e0*/  FSEL R6, R6, -INF , P4 ;  /* 0xff80000006067808 */ /* 0x000fe40002000000 */
[----:B------:R-:W-:Y:S01]  /*a65f0*/  FSEL R2, R14, -INF , P6 ;  /* 0xff8000000e027808 */ /* 0x000fe20003000000 */
[----:B------:R-:W-:Y:S02]  /*a6600*/  FFMA R19, R3, 0.69314718246459960938, R11 ;  /* 0x3f31721803137823 */ /* 0x000fe4000000000b */
[----:B------:R-:W-:Y:S02]  /*a6610*/  FFMA R4, R4, 0.69314718246459960938, R10 ;  /* 0x3f31721804047823 */ /* 0x000fe4000000000a */
[----:B------:R-:W-:-:S02]  /*a6620*/  FFMA R5, R5, 0.69314718246459960938, R13 ;  /* 0x3f31721805057823 */ /* 0x000fc4000000000d */
[----:B------:R-:W-:Y:S02]  /*a6630*/  FFMA R6, R6, 0.69314718246459960938, R9 ;  /* 0x3f31721806067823 */ /* 0x000fe40000000009 */
[----:B------:R-:W-:Y:S01]  /*a6640*/  FFMA R7, R2, 0.69314718246459960938, R12 ;  /* 0x3f31721802077823 */ /* 0x000fe2000000000c */
[----:B---3--:R-:W-:Y:S04]  /*a6650*/  STS.128 [R8+0x80], R24 ;  /* 0x0000801808007388 */ /* 0x008fe80000000c00 */
[----:B------:R-:W0:Y:S04]  /*a6660*/  S2R R12, SR_TID.X ;  /* 0x00000000000c7919 */ /* 0x000e280000002100 */
[----:B------:R1:W-:Y:S04]  /*a6670*/  STS.128 [R8+0x100], R16 ;  /* 0x0001001008007388 */ /* 0x0003e80000000c00 */
[----:B------:R-:W-:Y:S01]  /*a6680*/  STS.128 [R8+0x180], R4 ;  /* 0x0001800408007388 */ /* 0x000fe20000000c00 */
[----:B------:R-:W-:Y:S06]  /*a6690*/  BAR.SYNC.DEFER_BLOCKING 0x0 ;  /* 0x0000000000007b1d */ /* 0x000fec0000010000 */
[----:B-1----:R-:W1:Y:S01]  /*a66a0*/  S2R R16, SR_CTAID.Y ;  /* 0x0000000000107919 */ /* 0x002e620000002600 */
[----:B0-----:R-:W-:-:S03]  /*a66b0*/  LOP3.LUT R24, R12, 0x7f, RZ, 0xc0, !PT ;  /* 0x0000007f0c187812 */ /* 0x001fc600078ec0ff */
[----:B------:R-:W0:Y:S01]  /*a66c0*/  S2R R12, SR_CTAID.X ;  /* 0x00000000000c7919 */ /* 0x000e220000002500 */
[----:B-1----:R-:W-:-:S05]  /*a66d0*/  IMAD R0, R16, c[0x0][0x1cc], RZ ;  /* 0x0000730010007a24 */ /* 0x002fca00078e02ff */
[----:B------:R-:W-:Y:S02]  /*a66e0*/  SHF.L.U32 R2, R0, 0x2, RZ ;  /* 0x0000000200027819 */ /* 0x000fe400000006ff */
[----:B0-----:R-:W-:Y:S01]  /*a66f0*/  LEA R12, R12, R24, 0x7 ;  /* 0x000000180c0c7211 */ /* 0x001fe200078e38ff */
[----:B------:R-:W-:-:S03]  /*a6700*/  IMAD.HI R0, R0, 0x4, RZ ;  /* 0x0000000400007827 */ /* 0x000fc600078e02ff */
[C---:B------:R-:W-:Y:S01]  /*a6710*/  SHF.L.U32 R3, R12.reuse, 0x2, RZ ;  /* 0x000000020c037819 */ /* 0x040fe200000006ff */
[----:B------:R-:W-:-:S03]  /*a6720*/  IMAD.HI R9, R12, 0x4, RZ ;  /* 0x000000040c097827 */ /* 0x000fc600078e02ff */
[----:B------:R-:W-:-:S04]  /*a6730*/  IADD3 R2, P0, P1, R3, c[0x0][0x180], R2 ;  /* 0x0000600003027a10 */ /* 0x000fc8000791e002 */
[----:B------:R-:W-:Y:S01]  /*a6740*/  IADD3.X R3, R9, c[0x0][0x184], R0, P0, P1 ;  /* 0x0000610009037a10 */ /* 0x000fe200007e2400 */
[----:B--2---:R-:W0:Y:S04]  /*a6750*/  LDS R11, [R20] ;  /* 0x00000000140b7984 */ /* 0x004e280000000800 */
[----:B0-----:R-:W-:Y:S01]  /*a6760*/  STG.E [R2.64], R11 ;  /* 0x0000000b02007986 */ /* 0x001fe2000c101904 */
[----:B------:R-:W-:Y:S05]  /*a6770*/  EXIT ;  /* 0x000000000000794d */ /* 0x000fea0003800000 */
.L_x_2:
[----:B------:R-:W-:-:S00]  /*a6780*/  BRA `(.L_x_2) ;  /* 0xfffffff000007947 */ /* 0x000fc0000383ffff */
[----:B------:R-:W-:-:S00]  /*a6790*/  NOP ;  /* 0x0000000000007918 */ /* 0x000fc00000000000 */
        /* <DEDUP_REMOVED lines=14> */
.L_x_3:


//--------------------- .nv.global.init           --------------------------
	.section	.nv.global.init,"aw",@progbits
.nv.global.init:
	.type		_$_str,@object
	.size		_$_str,(.L_0 - _$_str)
_$_str:
        /*0000*/ 	.byte	0x5f, 0x5f, 0x43, 0x55, 0x44, 0x41, 0x5f, 0x46, 0x54, 0x5a, 0x00
.L_0:


//--------------------- .nv.shared.attn_fwd       --------------------------
	.section	.nv.shared.attn_fwd,"aw",@nobits
	.sectionflags	@""
	.align	16
